// auto-generated by cutlass_sweep.gemm — config: {"arch": "sm_90", "cluster_m": 2, "cluster_n": 1, "dtype": "fp16", "dtype_b": "fp16", "layout": "nt", "stages": 0, "tile_k": 64, "tile_m": 192, "tile_n": 512}
#include "cutlass/cutlass.h"
#include "cutlass/gemm/collective/collective_builder.hpp"
#include "cutlass/gemm/device/gemm_universal_adapter.h"
#include "cutlass/gemm/kernel/gemm_universal.hpp"
#include "cutlass/epilogue/collective/collective_builder.hpp"

using ElemA = cutlass::half_t;
using ElemB = cutlass::half_t;
using ElemCD = cutlass::half_t;
using Acc  = float;
using TileShape    = cute::Shape<cute::_192, cute::_512, cute::_64>;
using ClusterShape = cute::Shape<cute::_2, cute::_1, cute::_1>;

using CollectiveEpilogue = typename cutlass::epilogue::collective::CollectiveBuilder<
    cutlass::arch::Sm90, cutlass::arch::OpClassTensorOp,
    TileShape, ClusterShape,
    cutlass::epilogue::collective::EpilogueTileAuto,
    Acc, Acc,
    ElemCD, cutlass::layout::RowMajor, 128 / cutlass::sizeof_bits<ElemCD>::value,
    ElemCD, cutlass::layout::RowMajor, 128 / cutlass::sizeof_bits<ElemCD>::value,
    cutlass::epilogue::collective::EpilogueScheduleAuto
  >::CollectiveOp;

using CollectiveMainloop = typename cutlass::gemm::collective::CollectiveBuilder<
    cutlass::arch::Sm90, cutlass::arch::OpClassTensorOp,
    ElemA, cutlass::layout::RowMajor, 128 / cutlass::sizeof_bits<ElemA>::value,
    ElemB, cutlass::layout::ColumnMajor, 128 / cutlass::sizeof_bits<ElemB>::value,
    Acc,
    TileShape, ClusterShape,
    cutlass::gemm::collective::StageCountAutoCarveout<static_cast<int>(sizeof(typename CollectiveEpilogue::SharedStorage))>,
    cutlass::gemm::collective::KernelScheduleAuto
  >::CollectiveOp;

using GemmKernel = cutlass::gemm::kernel::GemmUniversal<
    cute::Shape<int,int,int,int>,
    CollectiveMainloop,
    CollectiveEpilogue
>;
using Gemm = cutlass::gemm::device::GemmUniversalAdapter<GemmKernel>;

// Force the device kernel symbol into the cubin without needing a host main.
auto* _anchor = &cutlass::device_kernel<GemmKernel>;


// ===== COMPILED SASS (sm_90a) =====

	.target	sm_90a

	.elftype	@"ET_EXEC"


//--------------------- .note.nv.tkinfo           --------------------------
	.section	.note.nv.tkinfo,"",@"SHT_NOTE"
	.sectionflags	@"SHF_NOTE_NV_TKINFO"
	.tkinfo
        /*0018*/ 	.word	0x00000002
        /*0030*/ 	.string	""
        /*0030*/ 	.string	"ptxas"
        /*0030*/ 	.string	"Cuda compilation tools, release 13.0, V13.0.88"
        /*0030*/ 	.string	"Build cuda_13.0.r13.0/compiler.36424714_0"
        /*0030*/ 	.string	"-arch sm_90a -m 64 "



//--------------------- .note.nv.cuinfo           --------------------------
	.section	.note.nv.cuinfo,"",@"SHT_NOTE"
	.sectionflags	@"SHF_NOTE_NV_CUINFO"
        /*0018*/ 	.short	0x0002
        /*001a*/ 	.short	0x005a
        /*001c*/ 	.short	0x0082
	.zero		2


//--------------------- .nv.info                  --------------------------
	.section	.nv.info,"",@"SHT_CUDA_INFO"
	.align	4


	//----- nvinfo : EIATTR_REGCOUNT
	.align		4
        /*0000*/ 	.byte	0x04, 0x2f
        /*0002*/ 	.short	(.L_15 - .L_14)
	.align		4
.L_14:
        /*0004*/ 	.word	index@(_ZN7cutlass13device_kernelINS_4gemm6kernel13GemmUniversalIN4cute5tupleIJiiiiEEENS1_10collective13CollectiveMmaINS1_34MainloopSm90TmaGmmaWarpSpecializedILi2ENS5_IJNS4_1CILi2EEENSA_ILi1EEESC_EEENS1_35KernelTmaWarpSpecializedCooperativeEEENS5_IJNSA_ILi192EEENSA_ILi512EEENSA_ILi64EEEEEENS_6half_tENS5_IJlSC_lEEESK_SL_NS4_8TiledMMAINS4_8MMA_AtomIJNS4_4SM904GMMA26MMA_64x256x16_F32F16F16_SSILNSP_5MajorE0ELSR_0ELNSP_7ScaleInE1ELSS_1EEEEEENS4_6LayoutISD_NS5_IJSC_NSA_ILi0EEESW_EEEEENS5_IJNS4_10UnderscoreESZ_SZ_EEEEENS4_13SM90_TMA_LOADENS4_14ComposedLayoutINS4_7SwizzleILi3ELi4ELi3EEENS4_18smem_ptr_flag_bitsILi16EEENSV_INS5_IJNSA_ILi8EEESI_EEENS5_IJSI_SC_EEEEEEEvNS4_8identityENS4_23SM90_TMA_LOAD_MULTICASTES1C_vS1D_EENS_8epilogue10collective6detail29Sm90TmaWarpSpecializedAdapterINS1H_15DefaultEpilogueISK_SL_SL_NS1G_6thread17LinearCombinationISK_Li1EffLNS1L_9ScaleType4KindE0ELNS_15FloatRoundStyleE2ESK_EENS1_15EpilogueDefaultEEEEEvvEEEEvNT_6ParamsE)
        /*0008*/ 	.word	0x000000a8


	//----- nvinfo : EIATTR_FRAME_SIZE
	.align		4
.L_15:
        /*000c*/ 	.byte	0x04, 0x11
        /*000e*/ 	.short	(.L_17 - .L_16)
	.align		4
.L_16:
        /*0010*/ 	.word	index@(_ZN7cutlass13device_kernelINS_4gemm6kernel13GemmUniversalIN4cute5tupleIJiiiiEEENS1_10collective13CollectiveMmaINS1_34MainloopSm90TmaGmmaWarpSpecializedILi2ENS5_IJNS4_1CILi2EEENSA_ILi1EEESC_EEENS1_35KernelTmaWarpSpecializedCooperativeEEENS5_IJNSA_ILi192EEENSA_ILi512EEENSA_ILi64EEEEEENS_6half_tENS5_IJlSC_lEEESK_SL_NS4_8TiledMMAINS4_8MMA_AtomIJNS4_4SM904GMMA26MMA_64x256x16_F32F16F16_SSILNSP_5MajorE0ELSR_0ELNSP_7ScaleInE1ELSS_1EEEEEENS4_6LayoutISD_NS5_IJSC_NSA_ILi0EEESW_EEEEENS5_IJNS4_10UnderscoreESZ_SZ_EEEEENS4_13SM90_TMA_LOADENS4_14ComposedLayoutINS4_7SwizzleILi3ELi4ELi3EEENS4_18smem_ptr_flag_bitsILi16EEENSV_INS5_IJNSA_ILi8EEESI_EEENS5_IJSI_SC_EEEEEEEvNS4_8identityENS4_23SM90_TMA_LOAD_MULTICASTES1C_vS1D_EENS_8epilogue10collective6detail29Sm90TmaWarpSpecializedAdapterINS1H_15DefaultEpilogueISK_SL_SL_NS1G_6thread17LinearCombinationISK_Li1EffLNS1L_9ScaleType4KindE0ELNS_15FloatRoundStyleE2ESK_EENS1_15EpilogueDefaultEEEEEvvEEEEvNT_6ParamsE)
        /*0014*/ 	.word	0x00001b00


	//----- nvinfo : EIATTR_MIN_STACK_SIZE
	.align		4
.L_17:
        /*0018*/ 	.byte	0x04, 0x12
        /*001a*/ 	.short	(.L_19 - .L_18)
	.align		4
.L_18:
        /*001c*/ 	.word	index@(_ZN7cutlass13device_kernelINS_4gemm6kernel13GemmUniversalIN4cute5tupleIJiiiiEEENS1_10collective13CollectiveMmaINS1_34MainloopSm90TmaGmmaWarpSpecializedILi2ENS5_IJNS4_1CILi2EEENSA_ILi1EEESC_EEENS1_35KernelTmaWarpSpecializedCooperativeEEENS5_IJNSA_ILi192EEENSA_ILi512EEENSA_ILi64EEEEEENS_6half_tENS5_IJlSC_lEEESK_SL_NS4_8TiledMMAINS4_8MMA_AtomIJNS4_4SM904GMMA26MMA_64x256x16_F32F16F16_SSILNSP_5MajorE0ELSR_0ELNSP_7ScaleInE1ELSS_1EEEEEENS4_6LayoutISD_NS5_IJSC_NSA_ILi0EEESW_EEEEENS5_IJNS4_10UnderscoreESZ_SZ_EEEEENS4_13SM90_TMA_LOADENS4_14ComposedLayoutINS4_7SwizzleILi3ELi4ELi3EEENS4_18smem_ptr_flag_bitsILi16EEENSV_INS5_IJNSA_ILi8EEESI_EEENS5_IJSI_SC_EEEEEEEvNS4_8identityENS4_23SM90_TMA_LOAD_MULTICASTES1C_vS1D_EENS_8epilogue10collective6detail29Sm90TmaWarpSpecializedAdapterINS1H_15DefaultEpilogueISK_SL_SL_NS1G_6thread17LinearCombinationISK_Li1EffLNS1L_9ScaleType4KindE0ELNS_15FloatRoundStyleE2ESK_EENS1_15EpilogueDefaultEEEEEvvEEEEvNT_6ParamsE)
        /*0020*/ 	.word	0x00001b00
.L_19:


//--------------------- .nv.compat                --------------------------
	.section	.nv.compat,"",@"SHT_CUDA_COMPAT_INFO"
	.align	4
        /*0000*/ 	.byte	0x02, 0x09, 0x01, 0x00, 0x02, 0x02, 0x04, 0x00, 0x02, 0x05, 0x05, 0x00, 0x03, 0x07, 0x01, 0x01
        /*0010*/ 	.byte	0x02, 0x03, 0x01, 0x00, 0x02, 0x06, 0x01, 0x00, 0x04, 0x0b, 0x08, 0x00, 0x00, 0x00, 0x00, 0x00
        /*0020*/ 	.byte	0x00, 0x00, 0x00, 0x00


//--------------------- .nv.info._ZN7cutlass13device_kernelINS_4gemm6kernel13GemmUniversalIN4cute5tupleIJiiiiEEENS1_10collective13CollectiveMmaINS1_34MainloopSm90TmaGmmaWarpSpecializedILi2ENS5_IJNS4_1CILi2EEENSA_ILi1EEESC_EEENS1_35KernelTmaWarpSpecializedCooperativeEEENS5_IJNSA_ILi192EEENSA_ILi512EEENSA_ILi64EEEEEENS_6half_tENS5_IJlSC_lEEESK_SL_NS4_8TiledMMAINS4_8MMA_AtomIJNS4_4SM904GMMA26MMA_64x256x16_F32F16F16_SSILNSP_5MajorE0ELSR_0ELNSP_7ScaleInE1ELSS_1EEEEEENS4_6LayoutISD_NS5_IJSC_NSA_ILi0EEESW_EEEEENS5_IJNS4_10UnderscoreESZ_SZ_EEEEENS4_13SM90_TMA_LOADENS4_14ComposedLayoutINS4_7SwizzleILi3ELi4ELi3EEENS4_18smem_ptr_flag_bitsILi16EEENSV_INS5_IJNSA_ILi8EEESI_EEENS5_IJSI_SC_EEEEEEEvNS4_8identityENS4_23SM90_TMA_LOAD_MULTICASTES1C_vS1D_EENS_8epilogue10collective6detail29Sm90TmaWarpSpecializedAdapterINS1H_15DefaultEpilogueISK_SL_SL_NS1G_6thread17LinearCombinationISK_Li1EffLNS1L_9ScaleType4KindE0ELNS_15FloatRoundStyleE2ESK_EENS1_15EpilogueDefaultEEEEEvvEEEEvNT_6ParamsE --------------------------
	.section	.nv.info._ZN7cutlass13device_kernelINS_4gemm6kernel13GemmUniversalIN4cute5tupleIJiiiiEEENS1_10collective13CollectiveMmaINS1_34MainloopSm90TmaGmmaWarpSpecializedILi2ENS5_IJNS4_1CILi2EEENSA_ILi1EEESC_EEENS1_35KernelTmaWarpSpecializedCooperativeEEENS5_IJNSA_ILi192EEENSA_ILi512EEENSA_ILi64EEEEEENS_6half_tENS5_IJlSC_lEEESK_SL_NS4_8TiledMMAINS4_8MMA_AtomIJNS4_4SM904GMMA26MMA_64x256x16_F32F16F16_SSILNSP_5MajorE0ELSR_0ELNSP_7ScaleInE1ELSS_1EEEEEENS4_6LayoutISD_NS5_IJSC_NSA_ILi0EEESW_EEEEENS5_IJNS4_10UnderscoreESZ_SZ_EEEEENS4_13SM90_TMA_LOADENS4_14ComposedLayoutINS4_7SwizzleILi3ELi4ELi3EEENS4_18smem_ptr_flag_bitsILi16EEENSV_INS5_IJNSA_ILi8EEESI_EEENS5_IJSI_SC_EEEEEEEvNS4_8identityENS4_23SM90_TMA_LOAD_MULTICASTES1C_vS1D_EENS_8epilogue10collective6detail29Sm90TmaWarpSpecializedAdapterINS1H_15DefaultEpilogueISK_SL_SL_NS1G_6thread17LinearCombinationISK_Li1EffLNS1L_9ScaleType4KindE0ELNS_15FloatRoundStyleE2ESK_EENS1_15EpilogueDefaultEEEEEvvEEEEvNT_6ParamsE,"",@"SHT_CUDA_INFO"
	.sectionflags	@""
	.align	4


	//----- nvinfo : EIATTR_CUDA_API_VERSION
	.align		4
        /*0000*/ 	.byte	0x04, 0x37
        /*0002*/ 	.short	(.L_21 - .L_20)
.L_20:
        /*0004*/ 	.word	0x00000082


	//----- nvinfo : EIATTR_KPARAM_INFO
	.align		4
.L_21:
        /*0008*/ 	.byte	0x04, 0x17
        /*000a*/ 	.short	(.L_23 - .L_22)
.L_22:
        /*000c*/ 	.word	0x00000000
        /*0010*/ 	.short	0x0000
        /*0012*/ 	.short	0x0070
        /*0014*/ 	.byte	0x00, 0xf0, 0x01, 0x10


	//----- nvinfo : EIATTR_SPARSE_MMA_MASK
	.align		4
.L_23:
        /*0018*/ 	.byte	0x03, 0x50
        /*001a*/ 	.short	0x0000


	//----- nvinfo : EIATTR_MAXREG_COUNT
	.align		4
        /*001c*/ 	.byte	0x03, 0x1b
        /*001e*/ 	.short	0x00a8


	//----- nvinfo : EIATTR_NUM_BARRIERS
	.align		4
        /*0020*/ 	.byte	0x02, 0x4c
        /*0022*/ 	.byte	0x01
	.zero		1


	//----- nvinfo : EIATTR_EXTERNS
	.align		4
        /*0024*/ 	.byte	0x04, 0x0f
        /*0026*/ 	.short	(.L_25 - .L_24)


	//   ....[0]....
	.align		4
.L_24:
        /*0028*/ 	.word	index@(__assertfail)


	//----- nvinfo : EIATTR_ANNOTATIONS
	.align		4
.L_25:
        /*002c*/ 	.byte	0x04, 0x55
        /*002e*/ 	.short	(.L_27 - .L_26)


	//   ....[0]....
.L_26:
        /*0030*/ 	.word	0x00000001
        /*0034*/ 	.byte	0x80, 0x07, 0x00, 0x00, 0x01, 0x00, 0x00, 0x00, 0xe0, 0x08, 0x00, 0x00, 0x01, 0x00, 0x00, 0x00
        /* <DEDUP_REMOVED lines=2802> */
        /*af64*/ 	.byte	0x50, 0xfa, 0x03, 0x00, 0x01, 0x00, 0x00, 0x00, 0x60, 0x00, 0x04, 0x00


	//----- nvinfo : EIATTR_MERCURY_ISA_VERSION
	.align		4
.L_27:
        /*af70*/ 	.byte	0x03, 0x5f
        /*af72*/ 	.short	0x0101


	//----- nvinfo : EIATTR_INT_WARP_WIDE_INSTR_OFFSETS
	.align		4
        /*af74*/ 	.byte	0x04, 0x31
        /*af76*/ 	.short	(.L_29 - .L_28)


	//   ....[0]....
.L_28:
        /*af78*/ 	.word	0x00000460


	//   ....[1]....
        /*af7c*/ 	.word	0x00000470


	//   ....[2]....
        /*af80*/ 	.word	0x00000650


	//   ....[3]....
        /*af84*/ 	.word	0x0001ad90


	//----- nvinfo : EIATTR_COOP_GROUP_MASK_REGIDS
	.align		4
.L_29:
        /*af88*/ 	.byte	0x04, 0x29
        /*af8a*/ 	.short	(.L_31 - .L_30)


	//   ....[0]....
.L_30:
        /*af8c*/ 	.word	0xffffffff


	//   ....[1]....
        /*af90*/ 	.word	0xffffffff


	//   ....[2]....
        /*af94*/ 	.word	0xffffffff


	//   ....[3]....
        /*af98*/ 	.word	0xffffffff


	//   ....[4]....
        /*af9c*/ 	.word	0xffffffff


	//   ....[5]....
        /*afa0*/ 	.word	0xffffffff


	//----- nvinfo : EIATTR_COOP_GROUP_INSTR_OFFSETS
	.align		4
.L_31:
        /*afa4*/ 	.byte	0x04, 0x28
        /*afa6*/ 	.short	(.L_33 - .L_32)


	//   ....[0]....
.L_32:
        /*afa8*/ 	.word	0x00000070


	//   ....[1]....
        /*afac*/ 	.word	0x00000080


	//   ....[2]....
        /*afb0*/ 	.word	0x00000140


	//   ....[3]....
        /*afb4*/ 	.word	0x000002a0


	//   ....[4]....
        /*afb8*/ 	.word	0x000007d0


	//   ....[5]....
        /*afbc*/ 	.word	0x00001280


	//----- nvinfo : EIATTR_REG_RECONFIG
	.align		4
.L_33:
        /*afc0*/ 	.byte	0x01, 0x54
	.zero		2


	//----- nvinfo : EIATTR_SYSCALL_OFFSETS
	.align		4
        /*afc4*/ 	.byte	0x04, 0x46
        /*afc6*/ 	.short	(.L_35 - .L_34)


	//   ....[0]....
.L_34:
        /*afc8*/ 	.word	0x00001430


	//----- nvinfo : EIATTR_MBARRIER_INSTR_OFFSETS
	.align		4
.L_35:
        /*afcc*/ 	.byte	0x04, 0x39
        /*afce*/ 	.short	(.L_37 - .L_36)


	//   ....[0]....
.L_36:
        /*afd0*/ 	.word	0x00000240
        /*afd4*/ 	.word	0x000000ff
        /*afd8*/ 	.word	0x00000000
        /*afdc*/ 	.short	0x0100
        /*afde*/ 	.byte	0x08
	.zero		1


	//   ....[1]....
        /*afe0*/ 	.word	0x00000250
        /*afe4*/ 	.word	0x000000ff
        /*afe8*/ 	.word	0x00000010
        /*afec*/ 	.short	0x0100
        /*afee*/ 	.byte	0x08
	.zero		1


	//   ....[2]....
        /*aff0*/ 	.word	0x00000260
        /*aff4*/ 	.word	0x000000ff
        /*aff8*/ 	.word	0x00000008
        /*affc*/ 	.short	0x0100
        /*affe*/ 	.byte	0x08
	.zero		1


	//   ....[3]....
        /*b000*/ 	.word	0x00000270
        /*b004*/ 	.word	0x000000ff
        /*b008*/ 	.word	0x00000018
        /*b00c*/ 	.short	0x0100
        /*b00e*/ 	.byte	0x08
	.zero		1


	//   ....[4]....
        /*b010*/ 	.word	0x000006d0
        /*b014*/ 	.word	0x000000ff
        /*b018*/ 	.word	0x00000030
        /*b01c*/ 	.short	0x0100
        /*b01e*/ 	.byte	0x06
	.zero		1


	//   ....[5]....
        /*b020*/ 	.word	0x00000760
        /*b024*/ 	.word	0x000000ff
        /*b028*/ 	.word	0x00000038
        /*b02c*/ 	.short	0x0100
        /*b02e*/ 	.byte	0x06
	.zero		1


	//   ....[6]....
        /*b030*/ 	.word	0x00001510
        /*b034*/ 	.word	0x00000004
        /*b038*/ 	.word	0x00000000
        /*b03c*/ 	.short	0x010a
        /*b03e*/ 	.byte	0x3f
	.zero		1


	//   ....[7]....
        /*b040*/ 	.word	0x00001550
        /*b044*/ 	.word	0x00000004
        /*b048*/ 	.word	0x00000000
        /*b04c*/ 	.short	0x010a
        /*b04e*/ 	.byte	0x3f
	.zero		1


	//   ....[8]....
        /*b050*/ 	.word	0x0000d330
        /*b054*/ 	.word	0x00000006
        /*b058*/ 	.word	0x00000000
        /*b05c*/ 	.short	0x010a
        /*b05e*/ 	.byte	0x3f
	.zero		1


	//   ....[9]....
        /*b060*/ 	.word	0x0000d370
        /*b064*/ 	.word	0x00000006
        /*b068*/ 	.word	0x00000000
        /*b06c*/ 	.short	0x010a
        /*b06e*/ 	.byte	0x3f
	.zero		1


	//   ....[10]....
        /*b070*/ 	.word	0x0001ac20
        /*b074*/ 	.word	0x00000006
        /*b078*/ 	.word	0x00000000
        /*b07c*/ 	.short	0x0101
        /*b07e*/ 	.byte	0x3f
	.zero		1


	//   ....[11]....
        /*b080*/ 	.word	0x0001ae10
        /*b084*/ 	.word	0x00000000
        /*b088*/ 	.word	0x00000000
        /*b08c*/ 	.short	0x0101
        /*b08e*/ 	.byte	0x3f
	.zero		1


	//   ....[12]....
        /*b090*/ 	.word	0x0003f5c0
        /*b094*/ 	.word	0x0000000f
        /*b098*/ 	.word	0x00000010
        /*b09c*/ 	.short	0x010a
        /*b09e*/ 	.byte	0x3f
	.zero		1


	//   ....[13]....
        /*b0a0*/ 	.word	0x0003f9c0
        /*b0a4*/ 	.word	0x00000002
        /*b0a8*/ 	.word	0x00000038
        /*b0ac*/ 	.short	0x0101
        /*b0ae*/ 	.byte	0x3f
	.zero		1


	//   ....[14]....
        /*b0b0*/ 	.word	0x00040110
        /*b0b4*/ 	.word	0x00000005
        /*b0b8*/ 	.word	0x00000000
        /*b0bc*/ 	.short	0x010a
        /*b0be*/ 	.byte	0x3f
	.zero		1


	//   ....[15]....
        /*b0c0*/ 	.word	0x000401a0
        /*b0c4*/ 	.word	0x00000003
        /*b0c8*/ 	.word	0x00000000
        /*b0cc*/ 	.short	0x010a
        /*b0ce*/ 	.byte	0x3f
	.zero		1


	//   ....[16]....
        /*b0d0*/ 	.word	0x00040200
        /*b0d4*/ 	.word	0x00000004
        /*b0d8*/ 	.word	0x00000000
        /*b0dc*/ 	.short	0x010a
        /*b0de*/ 	.byte	0x3f
	.zero		1


	//   ....[17]....
        /*b0e0*/ 	.word	0x00040250
        /*b0e4*/ 	.word	0x00000006
        /*b0e8*/ 	.word	0x00000000
        /*b0ec*/ 	.short	0x010a
        /*b0ee*/ 	.byte	0x3f
	.zero		1


	//   ....[18]....
        /*b0f0*/ 	.word	0x00040320
        /*b0f4*/ 	.word	0x0000000f
        /*b0f8*/ 	.word	0x00000010
        /*b0fc*/ 	.short	0x010a
        /*b0fe*/ 	.byte	0x3f
	.zero		1


	//   ....[19]....
        /*b100*/ 	.word	0x000403f0
        /*b104*/ 	.word	0x00000005
        /*b108*/ 	.word	0x00000000
        /*b10c*/ 	.short	0x010a
        /*b10e*/ 	.byte	0x3f
	.zero		1


	//----- nvinfo : EIATTR_NUM_MBARRIERS
	.align		4
.L_37:
        /*b110*/ 	.byte	0x03, 0x38
        /*b112*/ 	.short	0x0006


	//----- nvinfo : EIATTR_EXIT_INSTR_OFFSETS
	.align		4
        /*b114*/ 	.byte	0x04, 0x1c
        /*b116*/ 	.short	(.L_39 - .L_38)


	//   ....[0]....
.L_38:
        /*b118*/ 	.word	0x00000970


	//   ....[1]....
        /*b11c*/ 	.word	0x000011a0


	//   ....[2]....
        /*b120*/ 	.word	0x0003ec90


	//   ....[3]....
        /*b124*/ 	.word	0x0003f240


	//   ....[4]....
        /*b128*/ 	.word	0x000401f0


	//----- nvinfo : EIATTR_MAX_THREADS
	.align		4
.L_39:
        /*b12c*/ 	.byte	0x04, 0x05
        /*b12e*/ 	.short	(.L_41 - .L_40)
.L_40:
        /*b130*/ 	.word	0x00000180
        /*b134*/ 	.word	0x00000001
        /*b138*/ 	.word	0x00000001


	//----- nvinfo : EIATTR_CRS_STACK_SIZE
	.align		4
.L_41:
        /*b13c*/ 	.byte	0x04, 0x1e
        /*b13e*/ 	.short	(.L_43 - .L_42)
.L_42:
        /*b140*/ 	.word	0x00000000


	//----- nvinfo : EIATTR_CBANK_PARAM_SIZE
	.align		4
.L_43:
        /*b144*/ 	.byte	0x03, 0x19
        /*b146*/ 	.short	0x0470


	//----- nvinfo : EIATTR_PARAM_CBANK
	.align		4
        /*b148*/ 	.byte	0x04, 0x0a
        /*b14a*/ 	.short	(.L_45 - .L_44)
	.align		4
.L_44:
        /*b14c*/ 	.word	index@(.nv.constant0._ZN7cutlass13device_kernelINS_4gemm6kernel13GemmUniversalIN4cute5tupleIJiiiiEEENS1_10collective13CollectiveMmaINS1_34MainloopSm90TmaGmmaWarpSpecializedILi2ENS5_IJNS4_1CILi2EEENSA_ILi1EEESC_EEENS1_35KernelTmaWarpSpecializedCooperativeEEENS5_IJNSA_ILi192EEENSA_ILi512EEENSA_ILi64EEEEEENS_6half_tENS5_IJlSC_lEEESK_SL_NS4_8TiledMMAINS4_8MMA_AtomIJNS4_4SM904GMMA26MMA_64x256x16_F32F16F16_SSILNSP_5MajorE0ELSR_0ELNSP_7ScaleInE1ELSS_1EEEEEENS4_6LayoutISD_NS5_IJSC_NSA_ILi0EEESW_EEEEENS5_IJNS4_10UnderscoreESZ_SZ_EEEEENS4_13SM90_TMA_LOADENS4_14ComposedLayoutINS4_7SwizzleILi3ELi4ELi3EEENS4_18smem_ptr_flag_bitsILi16EEENSV_INS5_IJNSA_ILi8EEESI_EEENS5_IJSI_SC_EEEEEEEvNS4_8identityENS4_23SM90_TMA_LOAD_MULTICASTES1C_vS1D_EENS_8epilogue10collective6detail29Sm90TmaWarpSpecializedAdapterINS1H_15DefaultEpilogueISK_SL_SL_NS1G_6thread17LinearCombinationISK_Li1EffLNS1L_9ScaleType4KindE0ELNS_15FloatRoundStyleE2ESK_EENS1_15EpilogueDefaultEEEEEvvEEEEvNT_6ParamsE)
        /*b150*/ 	.short	0x0210
        /*b152*/ 	.short	0x0470


	//----- nvinfo : EIATTR_SW_WAR
	.align		4
.L_45:
        /*b154*/ 	.byte	0x04, 0x36
        /*b156*/ 	.short	(.L_47 - .L_46)
.L_46:
        /*b158*/ 	.word	0x00000008
.L_47:


//--------------------- .nv.callgraph             --------------------------
	.section	.nv.callgraph,"",@"SHT_CUDA_CALLGRAPH"
	.align	4
	.sectionentsize	8
	.align		4
        /*0000*/ 	.word	0x00000000
	.align		4
        /*0004*/ 	.word	0xffffffff
	.align		4
        /*0008*/ 	.word	index@(_ZN7cutlass13device_kernelINS_4gemm6kernel13GemmUniversalIN4cute5tupleIJiiiiEEENS1_10collective13CollectiveMmaINS1_34MainloopSm90TmaGmmaWarpSpecializedILi2ENS5_IJNS4_1CILi2EEENSA_ILi1EEESC_EEENS1_35KernelTmaWarpSpecializedCooperativeEEENS5_IJNSA_ILi192EEENSA_ILi512EEENSA_ILi64EEEEEENS_6half_tENS5_IJlSC_lEEESK_SL_NS4_8TiledMMAINS4_8MMA_AtomIJNS4_4SM904GMMA26MMA_64x256x16_F32F16F16_SSILNSP_5MajorE0ELSR_0ELNSP_7ScaleInE1ELSS_1EEEEEENS4_6LayoutISD_NS5_IJSC_NSA_ILi0EEESW_EEEEENS5_IJNS4_10UnderscoreESZ_SZ_EEEEENS4_13SM90_TMA_LOADENS4_14ComposedLayoutINS4_7SwizzleILi3ELi4ELi3EEENS4_18smem_ptr_flag_bitsILi16EEENSV_INS5_IJNSA_ILi8EEESI_EEENS5_IJSI_SC_EEEEEEEvNS4_8identityENS4_23SM90_TMA_LOAD_MULTICASTES1C_vS1D_EENS_8epilogue10collective6detail29Sm90TmaWarpSpecializedAdapterINS1H_15DefaultEpilogueISK_SL_SL_NS1G_6thread17LinearCombinationISK_Li1EffLNS1L_9ScaleType4KindE0ELNS_15FloatRoundStyleE2ESK_EENS1_15EpilogueDefaultEEEEEvvEEEEvNT_6ParamsE)
	.align		4
        /*000c*/ 	.word	index@(__assertfail)
	.align		4
        /*0010*/ 	.word	0x00000000
	.align		4
        /*0014*/ 	.word	0xfffffffe
	.align		4
        /*0018*/ 	.word	0x00000000
	.align		4
        /*001c*/ 	.word	0xfffffffd
	.align		4
        /*0020*/ 	.word	0x00000000
	.align		4
        /*0024*/ 	.word	0xfffffffc


//--------------------- .nv.constant4             --------------------------
	.section	.nv.constant4,"a",@progbits
	.align	8
	.align		8
.nv.constant4:
        /*0000*/ 	.dword	__assertfail
	.align		8
        /*0008*/ 	.dword	__unnamed_1
	.align		8
        /*0010*/ 	.dword	_ZN39_INTERNAL_1e88c6b2_4_k_cu_c0dd51bf_82494cuda3std3__45__cpo5beginE
	.align		8
        /*0018*/ 	.dword	_ZN39_INTERNAL_1e88c6b2_4_k_cu_c0dd51bf_82494cuda3std3__45__cpo3endE
	.align		8
        /*0020*/ 	.dword	_ZN39_INTERNAL_1e88c6b2_4_k_cu_c0dd51bf_82494cuda3std3__45__cpo6cbeginE
	.align		8
        /*0028*/ 	.dword	_ZN39_INTERNAL_1e88c6b2_4_k_cu_c0dd51bf_82494cuda3std3__45__cpo4cendE
	.align		8
        /*0030*/ 	.dword	_ZN39_INTERNAL_1e88c6b2_4_k_cu_c0dd51bf_82494cuda3std3__441_GLOBAL__N__1e88c6b2_4_k_cu_c0dd51bf_82496ignoreE
	.align		8
        /*0038*/ 	.dword	_ZN39_INTERNAL_1e88c6b2_4_k_cu_c0dd51bf_82494cuda3std3__419piecewise_constructE
	.align		8
        /*0040*/ 	.dword	_ZN39_INTERNAL_1e88c6b2_4_k_cu_c0dd51bf_82494cuda3std3__48in_placeE
	.align		8
        /*0048*/ 	.dword	_ZN39_INTERNAL_1e88c6b2_4_k_cu_c0dd51bf_82494cuda3std6ranges3__45__cpo4swapE
	.align		8
        /*0050*/ 	.dword	_ZN39_INTERNAL_1e88c6b2_4_k_cu_c0dd51bf_82494cuda3std6ranges3__45__cpo9iter_moveE
	.align		8
        /*0058*/ 	.dword	_ZN39_INTERNAL_1e88c6b2_4_k_cu_c0dd51bf_82494cute7productE
	.align		8
        /*0060*/ 	.dword	_ZN39_INTERNAL_1e88c6b2_4_k_cu_c0dd51bf_82494cute1_E
	.align		8
        /*0068*/ 	.dword	$str$22
	.align		8
        /*0070*/ 	.dword	$str$23


//--------------------- .text._ZN7cutlass13device_kernelINS_4gemm6kernel13GemmUniversalIN4cute5tupleIJiiiiEEENS1_10collective13CollectiveMmaINS1_34MainloopSm90TmaGmmaWarpSpecializedILi2ENS5_IJNS4_1CILi2EEENSA_ILi1EEESC_EEENS1_35KernelTmaWarpSpecializedCooperativeEEENS5_IJNSA_ILi192EEENSA_ILi512EEENSA_ILi64EEEEEENS_6half_tENS5_IJlSC_lEEESK_SL_NS4_8TiledMMAINS4_8MMA_AtomIJNS4_4SM904GMMA26MMA_64x256x16_F32F16F16_SSILNSP_5MajorE0ELSR_0ELNSP_7ScaleInE1ELSS_1EEEEEENS4_6LayoutISD_NS5_IJSC_NSA_ILi0EEESW_EEEEENS5_IJNS4_10UnderscoreESZ_SZ_EEEEENS4_13SM90_TMA_LOADENS4_14ComposedLayoutINS4_7SwizzleILi3ELi4ELi3EEENS4_18smem_ptr_flag_bitsILi16EEENSV_INS5_IJNSA_ILi8EEESI_EEENS5_IJSI_SC_EEEEEEEvNS4_8identityENS4_23SM90_TMA_LOAD_MULTICASTES1C_vS1D_EENS_8epilogue10collective6detail29Sm90TmaWarpSpecializedAdapterINS1H_15DefaultEpilogueISK_SL_SL_NS1G_6thread17LinearCombinationISK_Li1EffLNS1L_9ScaleType4KindE0ELNS_15FloatRoundStyleE2ESK_EENS1_15EpilogueDefaultEEEEEvvEEEEvNT_6ParamsE --------------------------
	.section	.text._ZN7cutlass13device_kernelINS_4gemm6kernel13GemmUniversalIN4cute5tupleIJiiiiEEENS1_10collective13CollectiveMmaINS1_34MainloopSm90TmaGmmaWarpSpecializedILi2ENS5_IJNS4_1CILi2EEENSA_ILi1EEESC_EEENS1_35KernelTmaWarpSpecializedCooperativeEEENS5_IJNSA_ILi192EEENSA_ILi512EEENSA_ILi64EEEEEENS_6half_tENS5_IJlSC_lEEESK_SL_NS4_8TiledMMAINS4_8MMA_AtomIJNS4_4SM904GMMA26MMA_64x256x16_F32F16F16_SSILNSP_5MajorE0ELSR_0ELNSP_7ScaleInE1ELSS_1EEEEEENS4_6LayoutISD_NS5_IJSC_NSA_ILi0EEESW_EEEEENS5_IJNS4_10UnderscoreESZ_SZ_EEEEENS4_13SM90_TMA_LOADENS4_14ComposedLayoutINS4_7SwizzleILi3ELi4ELi3EEENS4_18smem_ptr_flag_bitsILi16EEENSV_INS5_IJNSA_ILi8EEESI_EEENS5_IJSI_SC_EEEEEEEvNS4_8identityENS4_23SM90_TMA_LOAD_MULTICASTES1C_vS1D_EENS_8epilogue10collective6detail29Sm90TmaWarpSpecializedAdapterINS1H_15DefaultEpilogueISK_SL_SL_NS1G_6thread17LinearCombinationISK_Li1EffLNS1L_9ScaleType4KindE0ELNS_15FloatRoundStyleE2ESK_EENS1_15EpilogueDefaultEEEEEvvEEEEvNT_6ParamsE,"ax",@progbits
	.align	128
.text._ZN7cutlass13device_kernelINS_4gemm6kernel13GemmUniversalIN4cute5tupleIJiiiiEEENS1_10collective13CollectiveMmaINS1_34MainloopSm90TmaGmmaWarpSpecializedILi2ENS5_IJNS4_1CILi2EEENSA_ILi1EEESC_EEENS1_35KernelTmaWarpSpecializedCooperativeEEENS5_IJNSA_ILi192EEENSA_ILi512EEENSA_ILi64EEEEEENS_6half_tENS5_IJlSC_lEEESK_SL_NS4_8TiledMMAINS4_8MMA_AtomIJNS4_4SM904GMMA26MMA_64x256x16_F32F16F16_SSILNSP_5MajorE0ELSR_0ELNSP_7ScaleInE1ELSS_1EEEEEENS4_6LayoutISD_NS5_IJSC_NSA_ILi0EEESW_EEEEENS5_IJNS4_10UnderscoreESZ_SZ_EEEEENS4_13SM90_TMA_LOADENS4_14ComposedLayoutINS4_7SwizzleILi3ELi4ELi3EEENS4_18smem_ptr_flag_bitsILi16EEENSV_INS5_IJNSA_ILi8EEESI_EEENS5_IJSI_SC_EEEEEEEvNS4_8identityENS4_23SM90_TMA_LOAD_MULTICASTES1C_vS1D_EENS_8epilogue10collective6detail29Sm90TmaWarpSpecializedAdapterINS1H_15DefaultEpilogueISK_SL_SL_NS1G_6thread17LinearCombinationISK_Li1EffLNS1L_9ScaleType4KindE0ELNS_15FloatRoundStyleE2ESK_EENS1_15EpilogueDefaultEEEEEvvEEEEvNT_6ParamsE:
        .type           _ZN7cutlass13device_kernelINS_4gemm6kernel13GemmUniversalIN4cute5tupleIJiiiiEEENS1_10collective13CollectiveMmaINS1_34MainloopSm90TmaGmmaWarpSpecializedILi2ENS5_IJNS4_1CILi2EEENSA_ILi1EEESC_EEENS1_35KernelTmaWarpSpecializedCooperativeEEENS5_IJNSA_ILi192EEENSA_ILi512EEENSA_ILi64EEEEEENS_6half_tENS5_IJlSC_lEEESK_SL_NS4_8TiledMMAINS4_8MMA_AtomIJNS4_4SM904GMMA26MMA_64x256x16_F32F16F16_SSILNSP_5MajorE0ELSR_0ELNSP_7ScaleInE1ELSS_1EEEEEENS4_6LayoutISD_NS5_IJSC_NSA_ILi0EEESW_EEEEENS5_IJNS4_10UnderscoreESZ_SZ_EEEEENS4_13SM90_TMA_LOADENS4_14ComposedLayoutINS4_7SwizzleILi3ELi4ELi3EEENS4_18smem_ptr_flag_bitsILi16EEENSV_INS5_IJNSA_ILi8EEESI_EEENS5_IJSI_SC_EEEEEEEvNS4_8identityENS4_23SM90_TMA_LOAD_MULTICASTES1C_vS1D_EENS_8epilogue10collective6detail29Sm90TmaWarpSpecializedAdapterINS1H_15DefaultEpilogueISK_SL_SL_NS1G_6thread17LinearCombinationISK_Li1EffLNS1L_9ScaleType4KindE0ELNS_15FloatRoundStyleE2ESK_EENS1_15EpilogueDefaultEEEEEvvEEEEvNT_6ParamsE,@function
        .size           _ZN7cutlass13device_kernelINS_4gemm6kernel13GemmUniversalIN4cute5tupleIJiiiiEEENS1_10collective13CollectiveMmaINS1_34MainloopSm90TmaGmmaWarpSpecializedILi2ENS5_IJNS4_1CILi2EEENSA_ILi1EEESC_EEENS1_35KernelTmaWarpSpecializedCooperativeEEENS5_IJNSA_ILi192EEENSA_ILi512EEENSA_ILi64EEEEEENS_6half_tENS5_IJlSC_lEEESK_SL_NS4_8TiledMMAINS4_8MMA_AtomIJNS4_4SM904GMMA26MMA_64x256x16_F32F16F16_SSILNSP_5MajorE0ELSR_0ELNSP_7ScaleInE1ELSS_1EEEEEENS4_6LayoutISD_NS5_IJSC_NSA_ILi0EEESW_EEEEENS5_IJNS4_10UnderscoreESZ_SZ_EEEEENS4_13SM90_TMA_LOADENS4_14ComposedLayoutINS4_7SwizzleILi3ELi4ELi3EEENS4_18smem_ptr_flag_bitsILi16EEENSV_INS5_IJNSA_ILi8EEESI_EEENS5_IJSI_SC_EEEEEEEvNS4_8identityENS4_23SM90_TMA_LOAD_MULTICASTES1C_vS1D_EENS_8epilogue10collective6detail29Sm90TmaWarpSpecializedAdapterINS1H_15DefaultEpilogueISK_SL_SL_NS1G_6thread17LinearCombinationISK_Li1EffLNS1L_9ScaleType4KindE0ELNS_15FloatRoundStyleE2ESK_EENS1_15EpilogueDefaultEEEEEvvEEEEvNT_6ParamsE,(.L_x_1087 - _ZN7cutlass13device_kernelINS_4gemm6kernel13GemmUniversalIN4cute5tupleIJiiiiEEENS1_10collective13CollectiveMmaINS1_34MainloopSm90TmaGmmaWarpSpecializedILi2ENS5_IJNS4_1CILi2EEENSA_ILi1EEESC_EEENS1_35KernelTmaWarpSpecializedCooperativeEEENS5_IJNSA_ILi192EEENSA_ILi512EEENSA_ILi64EEEEEENS_6half_tENS5_IJlSC_lEEESK_SL_NS4_8TiledMMAINS4_8MMA_AtomIJNS4_4SM904GMMA26MMA_64x256x16_F32F16F16_SSILNSP_5MajorE0ELSR_0ELNSP_7ScaleInE1ELSS_1EEEEEENS4_6LayoutISD_NS5_IJSC_NSA_ILi0EEESW_EEEEENS5_IJNS4_10UnderscoreESZ_SZ_EEEEENS4_13SM90_TMA_LOADENS4_14ComposedLayoutINS4_7SwizzleILi3ELi4ELi3EEENS4_18smem_ptr_flag_bitsILi16EEENSV_INS5_IJNSA_ILi8EEESI_EEENS5_IJSI_SC_EEEEEEEvNS4_8identityENS4_23SM90_TMA_LOAD_MULTICASTES1C_vS1D_EENS_8epilogue10collective6detail29Sm90TmaWarpSpecializedAdapterINS1H_15DefaultEpilogueISK_SL_SL_NS1G_6thread17LinearCombinationISK_Li1EffLNS1L_9ScaleType4KindE0ELNS_15FloatRoundStyleE2ESK_EENS1_15EpilogueDefaultEEEEEvvEEEEvNT_6ParamsE)
        .other          _ZN7cutlass13device_kernelINS_4gemm6kernel13GemmUniversalIN4cute5tupleIJiiiiEEENS1_10collective13CollectiveMmaINS1_34MainloopSm90TmaGmmaWarpSpecializedILi2ENS5_IJNS4_1CILi2EEENSA_ILi1EEESC_EEENS1_35KernelTmaWarpSpecializedCooperativeEEENS5_IJNSA_ILi192EEENSA_ILi512EEENSA_ILi64EEEEEENS_6half_tENS5_IJlSC_lEEESK_SL_NS4_8TiledMMAINS4_8MMA_AtomIJNS4_4SM904GMMA26MMA_64x256x16_F32F16F16_SSILNSP_5MajorE0ELSR_0ELNSP_7ScaleInE1ELSS_1EEEEEENS4_6LayoutISD_NS5_IJSC_NSA_ILi0EEESW_EEEEENS5_IJNS4_10UnderscoreESZ_SZ_EEEEENS4_13SM90_TMA_LOADENS4_14ComposedLayoutINS4_7SwizzleILi3ELi4ELi3EEENS4_18smem_ptr_flag_bitsILi16EEENSV_INS5_IJNSA_ILi8EEESI_EEENS5_IJSI_SC_EEEEEEEvNS4_8identityENS4_23SM90_TMA_LOAD_MULTICASTES1C_vS1D_EENS_8epilogue10collective6detail29Sm90TmaWarpSpecializedAdapterINS1H_15DefaultEpilogueISK_SL_SL_NS1G_6thread17LinearCombinationISK_Li1EffLNS1L_9ScaleType4KindE0ELNS_15FloatRoundStyleE2ESK_EENS1_15EpilogueDefaultEEEEEvvEEEEvNT_6ParamsE,@"STO_CUDA_ENTRY STV_DEFAULT"
_ZN7cutlass13device_kernelINS_4gemm6kernel13GemmUniversalIN4cute5tupleIJiiiiEEENS1_10collective13CollectiveMmaINS1_34MainloopSm90TmaGmmaWarpSpecializedILi2ENS5_IJNS4_1CILi2EEENSA_ILi1EEESC_EEENS1_35KernelTmaWarpSpecializedCooperativeEEENS5_IJNSA_ILi192EEENSA_ILi512EEENSA_ILi64EEEEEENS_6half_tENS5_IJlSC_lEEESK_SL_NS4_8TiledMMAINS4_8MMA_AtomIJNS4_4SM904GMMA26MMA_64x256x16_F32F16F16_SSILNSP_5MajorE0ELSR_0ELNSP_7ScaleInE1ELSS_1EEEEEENS4_6LayoutISD_NS5_IJSC_NSA_ILi0EEESW_EEEEENS5_IJNS4_10UnderscoreESZ_SZ_EEEEENS4_13SM90_TMA_LOADENS4_14ComposedLayoutINS4_7SwizzleILi3ELi4ELi3EEENS4_18smem_ptr_flag_bitsILi16EEENSV_INS5_IJNSA_ILi8EEESI_EEENS5_IJSI_SC_EEEEEEEvNS4_8identityENS4_23SM90_TMA_LOAD_MULTICASTES1C_vS1D_EENS_8epilogue10collective6detail29Sm90TmaWarpSpecializedAdapterINS1H_15DefaultEpilogueISK_SL_SL_NS1G_6thread17LinearCombinationISK_Li1EffLNS1L_9ScaleType4KindE0ELNS_15FloatRoundStyleE2ESK_EENS1_15EpilogueDefaultEEEEEvvEEEEvNT_6ParamsE:
[----:B------:R-:W0:Y:S02]  /*0000*/  LDC R1, c[0x0][0x28] ;  /* 0x00000a00ff017b82 */ /* 0x000e240000000800 */
[----:B0-----:R-:W-:Y:S01]  /*0010*/  VIADD R1, R1, 0xffffe500 ;  /* 0xffffe50001017836 */ /* 0x001fe20000000000 */
[----:B------:R-:W0:Y:S01]  /*0020*/  S2R R6, SR_TID.X ;  /* 0x0000000000067919 */ /* 0x000e220000002100 */
[----:B------:R-:W-:Y:S01]  /*0030*/  ELECT P0, URZ, PT ;  /* 0x00000000003f782f */ /* 0x000fe20003800000 */
[----:B------:R-:W-:Y:S01]  /*0040*/  BSSY B0, `(.L_x_0) ;  /* 0x000000f000007945 */ /* 0x000fe20003800000 */
[--C-:B0-----:R-:W-:Y:S02]  /*0050*/  SHF.R.U32.HI R0, RZ, 0x5, R6.reuse ;  /* 0x00000005ff007819 */ /* 0x101fe40000011606 */
[----:B------:R-:W-:-:S03]  /*0060*/  SHF.R.U32.HI R3, RZ, 0x7, R6 ;  /* 0x00000007ff037819 */ /* 0x000fc60000011606 */
[----:B------:R-:W0:Y:S04]  /*0070*/  SHFL.IDX PT, R2, R0, RZ, 0x1f ;  /* 0x00001fff00027589 */ /* 0x000e2800000e0000 */
[----:B------:R1:W2:Y:S01]  /*0080*/  SHFL.IDX PT, R5, R3, RZ, 0x1f ;  /* 0x00001fff03057589 */ /* 0x0002a200000e0000 */
[----:B0-----:R-:W-:-:S13]  /*0090*/  ISETP.NE.OR P0, PT, R2, RZ, !P0 ;  /* 0x000000ff0200720c */ /* 0x001fda0004705670 */
[----:B-12---:R-:W-:Y:S05]  /*00a0*/  @P0 BRA `(.L_x_1) ;  /* 0x0000000000200947 */ /* 0x006fea0003800000 */
[----:B------:R-:W-:Y:S02]  /*00b0*/  ULDC.64 UR4, c[0x0][0x198] ;  /* 0x0000660000047ab9 */ /* 0x000fe40000000a00 */
[----:B------:R-:W-:Y:S02]  /*00c0*/  UIADD3 UR6, UP0, UR4, 0xf0, URZ ;  /* 0x000000f004067890 */ /* 0x000fe4000ff1e03f */
[----:B------:R-:W-:Y:S02]  /*00d0*/  UIADD3 UR4, UP1, UR4, 0x1f0, URZ ;  /* 0x000001f004047890 */ /* 0x000fe4000ff3e03f */
[----:B------:R-:W-:Y:S02]  /*00e0*/  UIADD3.X UR7, URZ, UR5, URZ, UP0, !UPT ;  /* 0x000000053f077290 */ /* 0x000fe400087fe43f */
[----:B------:R-:W-:-:S07]  /*00f0*/  UIADD3.X UR5, URZ, UR5, URZ, UP1, !UPT ;  /* 0x000000053f057290 */ /* 0x000fce0008ffe43f */
[----:B------:R0:W-:Y:S02]  /*0100*/  UTMACCTL.PF [UR6] ;  /* 0x00000000060079b9 */ /* 0x0001e40008040000 */
[----:B------:R0:W-:Y:S02]  /*0110*/  UTMACCTL.PF [UR4] ;  /* 0x00000000040079b9 */ /* 0x0001e40008040000 */
[----:B0-----:R-:W-:Y:S01]  /*0120*/  NOP ;  /* 0x0000000000007918 */ /* 0x001fe20000000000 */
.L_x_1:
[----:B------:R-:W-:Y:S05]  /*0130*/  BSYNC B0 ;  /* 0x0000000000007941 */ /* 0x000fea0003800000 */
.L_x_0:
[----:B------:R-:W0:Y:S02]  /*0140*/  SHFL.IDX PT, R3, R0, RZ, 0x1f ;  /* 0x00001fff00037589 */ /* 0x000e2400000e0000 */
[----:B0-----:R-:W-:-:S13]  /*0150*/  ISETP.NE.AND P0, PT, R3, RZ, PT ;  /* 0x000000ff0300720c */ /* 0x001fda0003f05270 */
[----:B------:R-:W-:Y:S05]  /*0160*/  @P0 BRA `(.L_x_2) ;  /* 0x0000000000480947 */ /* 0x000fea0003800000 */
[----:B------:R-:W0:Y:S01]  /*0170*/  S2UR UR8, SR_CgaCtaId ;  /* 0x00000000000879c3 */ /* 0x000e220000008800 */
[----:B------:R-:W-:Y:S01]  /*0180*/  UMOV UR4, 0x400 ;  /* 0x0000040000047882 */ /* 0x000fe20000000000 */
[----:B------:R-:W-:Y:S01]  /*0190*/  UMOV UR5, 0x1 ;  /* 0x0000000100057882 */ /* 0x000fe20000000000 */
[----:B------:R-:W-:Y:S01]  /*01a0*/  UMOV UR6, 0x4 ;  /* 0x0000000400067882 */ /* 0x000fe20000000000 */
[----:B------:R-:W-:Y:S01]  /*01b0*/  ELECT P0, URZ, PT ;  /* 0x00000000003f782f */ /* 0x000fe20003800000 */
[----:B------:R-:W-:-:S04]  /*01c0*/  UIADD3 UR6, -UR6, 0x100000, URZ ;  /* 0x0010000006067890 */ /* 0x000fc8000fffe13f */
[----:B------:R-:W-:Y:S02]  /*01d0*/  USHF.L.U32 UR7, UR6, 0xb, URZ ;  /* 0x0000000b06077899 */ /* 0x000fe4000800063f */
[----:B------:R-:W-:Y:S02]  /*01e0*/  USHF.L.U32 UR6, UR6, 0x1, URZ ;  /* 0x0000000106067899 */ /* 0x000fe4000800063f */
[----:B0-----:R-:W-:Y:S02]  /*01f0*/  ULEA UR8, UR8, UR4, 0x18 ;  /* 0x0000000408087291 */ /* 0x001fe4000f8ec03f */
[----:B------:R-:W-:-:S04]  /*0200*/  UIADD3 UR4, -UR5, 0x100000, URZ ;  /* 0x0010000005047890 */ /* 0x000fc8000fffe13f */
[----:B------:R-:W-:Y:S02]  /*0210*/  USHF.L.U32 UR5, UR4, 0xb, URZ ;  /* 0x0000000b04057899 */ /* 0x000fe4000800063f */
[----:B------:R-:W-:Y:S01]  /*0220*/  USHF.L.U32 UR4, UR4, 0x1, URZ ;  /* 0x0000000104047899 */ /* 0x000fe2000800063f */
[----:B------:R-:W0:Y:S11]  /*0230*/  FENCE.VIEW.ASYNC.S ;  /* 0x00000000000073c6 */ /* 0x000e360000000000 */
[----:B0-----:R0:W1:Y:S01]  /*0240*/  SYNCS.EXCH.64 URZ, [UR8], UR4 ;  /* 0x00000004083f75b2 */ /* 0x0010620008000100 */
[----:B------:R0:W2:Y:S01]  /*0250*/  SYNCS.EXCH.64 URZ, [UR8+0x10], UR6 ;  /* 0x00001006083f75b2 */ /* 0x0000a20008000100 */
[----:B------:R0:W3:Y:S01]  /*0260*/  SYNCS.EXCH.64 URZ, [UR8+0x8], UR4 ;  /* 0x00000804083f75b2 */ /* 0x0000e20008000100 */
[----:B------:R0:W4:Y:S01]  /*0270*/  SYNCS.EXCH.64 URZ, [UR8+0x18], UR6 ;  /* 0x00001806083f75b2 */ /* 0x0001220008000100 */
[----:B------:R-:W-:Y:S01]  /*0280*/  NOP ;  /* 0x0000000000007918 */ /* 0x000fe20000000000 */
.L_x_2:
[----:B------:R-:W-:Y:S01]  /*0290*/  SHF.R.S32.HI R4, RZ, 0x1f, R6 ;  /* 0x0000001fff047819 */ /* 0x000fe20000011406 */
[----:B------:R-:W5:Y:S01]  /*02a0*/  SHFL.IDX PT, R0, R0, RZ, 0x1f ;  /* 0x00001fff00007589 */ /* 0x000f6200000e0000 */
[----:B0-----:R-:W0:Y:S01]  /*02b0*/  S2UR UR8, SR_CTAID.X ;  /* 0x00000000000879c3 */ /* 0x001e220000002500 */
[----:B------:R-:W-:Y:S02]  /*02c0*/  ELECT P0, URZ, PT ;  /* 0x00000000003f782f */ /* 0x000fe40003800000 */
[----:B------:R-:W-:Y:S01]  /*02d0*/  LEA.HI R4, R4, R6, RZ, 0x7 ;  /* 0x0000000604047211 */ /* 0x000fe200078f38ff */
[----:B------:R-:W-:Y:S01]  /*02e0*/  ULDC UR4, c[0x0][0x150] ;  /* 0x0000540000047ab9 */ /* 0x000fe20000000800 */
[----:B------:R-:W-:Y:S01]  /*02f0*/  NOP ;  /* 0x0000000000007918 */ /* 0x000fe20000000000 */
[----:B------:R-:W-:Y:S01]  /*0300*/  NOP ;  /* 0x0000000000007918 */ /* 0x000fe20000000000 */
[----:B------:R-:W-:Y:S01]  /*0310*/  LOP3.LUT R4, R4, 0xffffff80, RZ, 0xc0, !PT ;  /* 0xffffff8004047812 */ /* 0x000fe200078ec0ff */
[----:B------:R-:W-:Y:S01]  /*0320*/  IMAD.MOV.U32 R19, RZ, RZ, 0x1 ;  /* 0x00000001ff137424 */ /* 0x000fe200078e00ff */
[----:B------:R-:W1:Y:S01]  /*0330*/  LDC R10, c[0x0][0x144] ;  /* 0x00005100ff0a7b82 */ /* 0x000e620000000800 */
[----:B------:R-:W-:-:S02]  /*0340*/  ISETP.NE.AND P3, PT, R5, RZ, PT ;  /* 0x000000ff0500720c */ /* 0x000fc40003f65270 */
[----:B------:R-:W-:Y:S01]  /*0350*/  IMAD.IADD R8, R6, 0x1, -R4 ;  /* 0x0000000106087824 */ /* 0x000fe200078e0a04 */
[----:B------:R-:W-:Y:S01]  /*0360*/  SHF.R.S32.HI R6, RZ, 0x1f, R3 ;  /* 0x0000001fff067819 */ /* 0x000fe20000011403 */
[----:B------:R-:W2:Y:S03]  /*0370*/  S2R R4, SR_CTAID.Y ;  /* 0x0000000000047919 */ /* 0x000ea60000002600 */
[----:B------:R-:W-:Y:S01]  /*0380*/  SHF.R.S32.HI R7, RZ, 0x1f, R8 ;  /* 0x0000001fff077819 */ /* 0x000fe20000011408 */
[----:B------:R-:W3:Y:S01]  /*0390*/  LDC R12, c[0x0][0x140] ;  /* 0x00005000ff0c7b82 */ /* 0x000ee20000000800 */
[----:B------:R-:W-:Y:S02]  /*03a0*/  LEA.HI R6, R6, R3, RZ, 0x2 ;  /* 0x0000000306067211 */ /* 0x000fe400078f10ff */
[----:B------:R-:W-:Y:S02]  /*03b0*/  LEA.HI R7, R7, R8, RZ, 0x3 ;  /* 0x0000000807077211 */ /* 0x000fe400078f18ff */
[----:B------:R-:W-:-:S02]  /*03c0*/  LOP3.LUT R6, R6, 0x3ffffffc, RZ, 0xc0, !PT ;  /* 0x3ffffffc06067812 */ /* 0x000fc400078ec0ff */
[----:B-----5:R-:W-:Y:S02]  /*03d0*/  ISETP.NE.OR P0, PT, R0, RZ, !P0 ;  /* 0x000000ff0000720c */ /* 0x020fe40004705670 */
[--C-:B------:R-:W-:Y:S01]  /*03e0*/  SHF.R.S32.HI R0, RZ, 0x3, R7.reuse ;  /* 0x00000003ff007819 */ /* 0x100fe20000011407 */
[----:B------:R-:W-:Y:S01]  /*03f0*/  IMAD.IADD R6, R3, 0x1, -R6 ;  /* 0x0000000103067824 */ /* 0x000fe200078e0a06 */
[----:B------:R-:W-:Y:S02]  /*0400*/  SHF.R.S32.HI R7, RZ, 0x1f, R7 ;  /* 0x0000001fff077819 */ /* 0x000fe40000011407 */
[----:B0-----:R-:W-:Y:S02]  /*0410*/  I2FP.F32.U32 R9, UR8 ;  /* 0x0000000800097c45 */ /* 0x001fe40008201000 */
[----:B------:R-:W-:-:S03]  /*0420*/  LEA.HI R7, R7, R0, RZ, 0x2 ;  /* 0x0000000007077211 */ /* 0x000fc600078f10ff */
[----:B------:R-:W-:Y:S01]  /*0430*/  FMUL R9, R9, UR4 ;  /* 0x0000000409097c20 */ /* 0x000fe20008400000 */
[----:B------:R-:W-:Y:S01]  /*0440*/  LOP3.LUT R7, R7, 0xfffffffc, RZ, 0xc0, !PT ;  /* 0xfffffffc07077812 */ /* 0x000fe200078ec0ff */
[----:B------:R-:W-:Y:S01]  /*0450*/  ULDC UR4, c[0x0][0x154] ;  /* 0x0000550000047ab9 */ /* 0x000fe20000000800 */
[----:B------:R-:W-:Y:S01]  /*0460*/  VOTEU.ALL UP0, P0 ;  /* 0x00000000003f7886 */ /* 0x000fe20000000000 */
[----:B------:R-:W-:Y:S02]  /*0470*/  VOTEU.ALL UP1, P0 ;  /* 0x00000000003f7886 */ /* 0x000fe40000020000 */
[----:B------:R-:W0:Y:S01]  /*0480*/  F2I.U32.TRUNC.NTZ R9, R9 ;  /* 0x0000000900097305 */ /* 0x000e22000020f000 */
[----:B------:R-:W-:Y:S01]  /*0490*/  IMAD.IADD R7, R0, 0x1, -R7 ;  /* 0x0000000100077824 */ /* 0x000fe200078e0a07 */
[----:B------:R-:W5:Y:S01]  /*04a0*/  @!UP0 S2UR UR7, SR_CgaCtaId ;  /* 0x00000000000789c3 */ /* 0x000f620000008800 */
[----:B------:R-:W-:Y:S01]  /*04b0*/  @!UP0 UMOV UR6, 0x400 ;  /* 0x0000040000068882 */ /* 0x000fe20000000000 */
[----:B--2---:R-:W-:Y:S01]  /*04c0*/  I2FP.F32.U32 R3, R4 ;  /* 0x0000000400037245 */ /* 0x004fe20000201000 */
[----:B------:R-:W-:Y:S01]  /*04d0*/  IMAD R165, R6, 0x4, R7 ;  /* 0x0000000406a57824 */ /* 0x000fe200078e0207 */
[----:B---3--:R-:W-:-:S03]  /*04e0*/  ISETP.EQ.U32.AND P2, PT, R12, 0x1, PT ;  /* 0x000000010c00780c */ /* 0x008fc60003f42070 */
[----:B------:R-:W-:Y:S01]  /*04f0*/  FMUL R11, R3, UR4 ;  /* 0x00000004030b7c20 */ /* 0x000fe20008400000 */
[----:B------:R-:W-:Y:S01]  /*0500*/  LEA.HI R0, R165, R165, RZ, 0x1 ;  /* 0x000000a5a5007211 */ /* 0x000fe200078f08ff */
[----:B------:R-:W2:Y:S01]  /*0510*/  LDC R7, c[0x0][0x148] ;  /* 0x00005200ff077b82 */ /* 0x000ea20000000800 */
[----:B------:R-:W-:Y:S01]  /*0520*/  SHF.R.S32.HI R3, RZ, 0x1f, R2 ;  /* 0x0000001fff037819 */ /* 0x000fe20000011402 */
[----:B------:R-:W-:Y:S01]  /*0530*/  UMOV UR4, 0x20 ;  /* 0x0000002000047882 */ /* 0x000fe20000000000 */
[----:B------:R-:W-:Y:S01]  /*0540*/  LOP3.LUT R0, R0, 0xfffffffe, RZ, 0xc0, !PT ;  /* 0xfffffffe00007812 */ /* 0x000fe200078ec0ff */
[----:B0-----:R-:W-:Y:S01]  /*0550*/  IMAD.MOV R13, RZ, RZ, -R9 ;  /* 0x000000ffff0d7224 */ /* 0x001fe200078e0a09 */
[----:B------:R-:W-:Y:S01]  /*0560*/  LEA.HI R3, R3, R2, RZ, 0x2 ;  /* 0x0000000203037211 */ /* 0x000fe200078f10ff */
[----:B------:R-:W0:Y:S01]  /*0570*/  F2I.U32.TRUNC.NTZ R11, R11 ;  /* 0x0000000b000b7305 */ /* 0x000e22000020f000 */
[----:B------:R-:W-:-:S04]  /*0580*/  @!UP0 UIADD3 UR4, -UR4, 0x100000, URZ ;  /* 0x0010000004048890 */ /* 0x000fc8000fffe13f */
[----:B------:R-:W-:Y:S02]  /*0590*/  @!UP0 USHF.L.U32 UR5, UR4, 0xb, URZ ;  /* 0x0000000b04058899 */ /* 0x000fe4000800063f */
[----:B------:R-:W-:Y:S01]  /*05a0*/  @!UP0 USHF.L.U32 UR4, UR4, 0x1, URZ ;  /* 0x0000000104048899 */ /* 0x000fe2000800063f */
[----:B-1----:R-:W-:Y:S01]  /*05b0*/  IMAD R6, R10, R13, UR8 ;  /* 0x000000080a067e24 */ /* 0x002fe2000f8e020d */
[----:B------:R-:W-:Y:S01]  /*05c0*/  LOP3.LUT R3, R3, 0xfffffffc, RZ, 0xc0, !PT ;  /* 0xfffffffc03037812 */ /* 0x000fe200078ec0ff */
[C---:B------:R-:W-:Y:S01]  /*05d0*/  IMAD.IADD R9, R165.reuse, 0x1, -R0 ;  /* 0x00000001a5097824 */ /* 0x040fe200078e0a00 */
[----:B------:R-:W-:-:S03]  /*05e0*/  SHF.L.U32 R10, R165, 0x2, RZ ;  /* 0x00000002a50a7819 */ /* 0x000fc600000006ff */
[----:B------:R-:W-:Y:S01]  /*05f0*/  IMAD.IADD R0, R2, 0x1, -R3 ;  /* 0x0000000102007824 */ /* 0x000fe200078e0a03 */
[----:B------:R-:W-:Y:S01]  /*0600*/  ISETP.NE.AND P4, PT, R9, R6, PT ;  /* 0x000000060900720c */ /* 0x000fe20003f85270 */
[----:B-----5:R-:W-:Y:S01]  /*0610*/  @!UP0 ULEA UR6, UR7, UR6, 0x18 ;  /* 0x0000000607068291 */ /* 0x020fe2000f8ec03f */
[----:B------:R-:W-:Y:S01]  /*0620*/  LOP3.LUT R165, R165, 0xc, R10, 0x78, !PT ;  /* 0x0000000ca5a57812 */ /* 0x000fe200078e780a */
[----:B------:R-:W-:Y:S01]  /*0630*/  VIADD R10, R5, 0xffffffff ;  /* 0xffffffff050a7836 */ /* 0x000fe20000000000 */
[----:B------:R-:W-:Y:S01]  /*0640*/  ISETP.NE.AND P1, PT, R0, 0x3, PT ;  /* 0x000000030000780c */ /* 0x000fe20003f25270 */
[----:B------:R-:W-:Y:S01]  /*0650*/  VOTEU.ALL UP0, P0 ;  /* 0x00000000003f7886 */ /* 0x000fe20000000000 */
[----:B0-----:R-:W-:Y:S01]  /*0660*/  IMAD.MOV R14, RZ, RZ, -R11 ;  /* 0x000000ffff0e7224 */ /* 0x001fe200078e0a0b */
[----:B------:R-:W-:Y:S02]  /*0670*/  LOP3.LUT P0, RZ, R8, 0x7, RZ, 0xc0, !PT ;  /* 0x0000000708ff7812 */ /* 0x000fe4000780c0ff */
[----:B------:R-:W-:Y:S01]  /*0680*/  ISETP.EQ.OR P1, PT, R0, RZ, !P1 ;  /* 0x000000ff0000720c */ /* 0x000fe20004f22670 */
[----:B--2---:R-:W-:Y:S01]  /*0690*/  IMAD R3, R7, R14, R4 ;  /* 0x0000000e07037224 */ /* 0x004fe200078e0204 */
[----:B------:R-:W-:-:S02]  /*06a0*/  ISETP.GE.U32.AND P6, PT, R10, 0x2, PT ;  /* 0x000000020a00780c */ /* 0x000fc40003fc6070 */
[----:B------:R-:W-:Y:S01]  /*06b0*/  @P4 LEA.HI R2, R165, R165, RZ, 0x1 ;  /* 0x000000a5a5024211 */ /* 0x000fe200078f08ff */
[----:B------:R-:W0:Y:S02]  /*06c0*/  FENCE.VIEW.ASYNC.S ;  /* 0x00000000000073c6 */ /* 0x000e240000000000 */
[----:B0-----:R0:W1:Y:S01]  /*06d0*/  @!UP0 SYNCS.EXCH.64 URZ, [UR6+0x30], UR4 ;  /* 0x00003004063f85b2 */ /* 0x0010620008000100 */
[----:B------:R-:W-:Y:S02]  /*06e0*/  ISETP.EQ.AND P1, PT, R5, RZ, P1 ;  /* 0x000000ff0500720c */ /* 0x000fe40000f22270 */
[----:B------:R-:W-:Y:S02]  /*06f0*/  @P4 SHF.R.S32.HI R2, RZ, 0x1, R2 ;  /* 0x00000001ff024819 */ /* 0x000fe40000011402 */
[----:B------:R-:W-:Y:S02]  /*0700*/  ISETP.LT.U32.AND P0, PT, R165, 0x2, !P0 ;  /* 0x00000002a500780c */ /* 0x000fe40004701070 */
[----:B------:R-:W-:-:S02]  /*0710*/  @P4 ISETP.NE.AND P5, PT, R2, R3, PT ;  /* 0x000000030200420c */ /* 0x000fc40003fa5270 */
[----:B------:R-:W-:Y:S02]  /*0720*/  SEL R2, RZ, 0x1, !P1 ;  /* 0x00000001ff027807 */ /* 0x000fe40004800000 */
[----:B------:R-:W-:Y:S02]  /*0730*/  SEL R8, RZ, 0x1, !P0 ;  /* 0x00000001ff087807 */ /* 0x000fe40004000000 */
[----:B------:R-:W-:Y:S02]  /*0740*/  SEL R2, R2, 0x2, P6 ;  /* 0x0000000202027807 */ /* 0x000fe40003000000 */
[----:B------:R-:W-:Y:S01]  /*0750*/  @P4 SEL R19, RZ, 0x1, P5 ;  /* 0x00000001ff134807 */ /* 0x000fe20002800000 */
[----:B------:R0:W2:Y:S01]  /*0760*/  @!UP1 SYNCS.EXCH.64 URZ, [UR6+0x38], UR4 ;  /* 0x00003804063f95b2 */ /* 0x0000a20008000100 */
[----:B------:R-:W-:Y:S01]  /*0770*/  NOP ;  /* 0x0000000000007918 */ /* 0x000fe20000000000 */
[----:B------:R0:W-:Y:S01]  /*0780*/  STL [R1+0x600], R2 ;  /* 0x0006000201007387 */ /* 0x0001e20000100800 */
[----:B------:R-:W-:Y:S01]  /*0790*/  LOP3.LUT R19, R19, R8, RZ, 0xc0, !PT ;  /* 0x0000000813137212 */ /* 0x000fe200078ec0ff */
[----:B------:R-:W-:Y:S06]  /*07a0*/  @!P2 BRA `(.L_x_3) ;  /* 0x000000000008a947 */ /* 0x000fec0003800000 */
[----:B-12-4-:R-:W-:Y:S01]  /*07b0*/  UCGABAR_ARV ;  /* 0x00000000000079c7 */ /* 0x016fe20008000000 */
[----:B------:R-:W-:Y:S05]  /*07c0*/  BRA `(.L_x_4) ;  /* 0x0000000000047947 */ /* 0x000fea0003800000 */
.L_x_3:
[----:B-12-4-:R-:W-:Y:S01]  /*07d0*/  NOP ;  /* 0x0000000000007918 */ /* 0x016fe20000000000 */
.L_x_4:
[----:B0-----:R-:W0:Y:S01]  /*07e0*/  LDC R2, c[0x0][0x65c] ;  /* 0x00019700ff027b82 */ /* 0x001e220000000800 */
[----:B------:R-:W-:Y:S02]  /*07f0*/  MOV R3, RZ ;  /* 0x000000ff00037202 */ /* 0x000fe40000000f00 */
[----:B------:R-:W-:Y:S02]  /*0800*/  LOP3.LUT R18, R18, 0xf7ffffff, RZ, 0xc0, !PT ;  /* 0xf7ffffff12127812 */ /* 0x000fe400078ec0ff */
[----:B0-----:R-:W-:Y:S01]  /*0810*/  ISETP.NE.AND P1, PT, R2, 0x1, PT ;  /* 0x000000010200780c */ /* 0x001fe20003f25270 */
[----:B------:R-:W-:-:S12]  /*0820*/  IMAD.U32 R2, RZ, RZ, UR8 ;  /* 0x00000008ff027e24 */ /* 0x000fd8000f8e00ff */
[----:B------:R-:W0:Y:S01]  /*0830*/  @P1 LDC R9, c[0x0][0x10] ;  /* 0x00000400ff091b82 */ /* 0x000e220000000800 */
[----:B------:R-:W-:Y:S01]  /*0840*/  @P1 IMAD.MOV.U32 R5, RZ, RZ, RZ ;  /* 0x000000ffff051224 */ /* 0x000fe200078e00ff */
[----:B------:R-:W-:Y:S01]  /*0850*/  @P1 LOP3.LUT R18, R18, 0x8000000, RZ, 0xfc, !PT ;  /* 0x0800000012121812 */ /* 0x000fe200078efcff */
[----:B------:R-:W-:-:S05]  /*0860*/  @P1 IMAD.MOV.U32 R13, RZ, RZ, RZ ;  /* 0x000000ffff0d1224 */ /* 0x000fca00078e00ff */
[----:B------:R-:W1:Y:S01]  /*0870*/  @!P1 LDC R11, c[0x0][0xc] ;  /* 0x00000300ff0b9b82 */ /* 0x000e620000000800 */
[----:B0-----:R-:W-:-:S04]  /*0880*/  @P1 IMAD.WIDE.U32 R8, R9, UR8, R4 ;  /* 0x0000000809081c25 */ /* 0x001fc8000f8e0004 */
[----:B------:R-:W-:Y:S02]  /*0890*/  @P1 IMAD.MOV.U32 R24, RZ, RZ, R8 ;  /* 0x000000ffff181224 */ /* 0x000fe400078e0008 */
[----:B------:R-:W-:Y:S02]  /*08a0*/  @P1 IMAD.IADD R25, R9, 0x1, R13 ;  /* 0x0000000109191824 */ /* 0x000fe400078e020d */
[----:B-1----:R-:W-:-:S04]  /*08b0*/  @!P1 IMAD.WIDE.U32 R2, R4, R11, R2 ;  /* 0x0000000b04029225 */ /* 0x002fc800078e0002 */
[----:B------:R-:W-:Y:S02]  /*08c0*/  @!P1 IMAD.MOV.U32 R24, RZ, RZ, R2 ;  /* 0x000000ffff189224 */ /* 0x000fe400078e0002 */
[----:B------:R-:W-:-:S03]  /*08d0*/  @!P1 IMAD.MOV.U32 R25, RZ, RZ, R3 ;  /* 0x000000ffff199224 */ /* 0x000fc600078e0003 */
[----:B------:R0:W-:Y:S04]  /*08e0*/  STL [R1+0x608], R24 ;  /* 0x0006081801007387 */ /* 0x0001e80000100800 */
[----:B------:R0:W-:Y:S01]  /*08f0*/  STL [R1+0x604], R25 ;  /* 0x0006041901007387 */ /* 0x0001e20000100800 */
[----:B------:R-:W-:Y:S05]  /*0900*/  @!P2 BRA `(.L_x_5) ;  /* 0x00000000000ca947 */ /* 0x000fea0003800000 */
[----:B------:R-:W-:Y:S01]  /*0910*/  UCGABAR_WAIT ;  /* 0x0000000000007dc7 */ /* 0x000fe20008000000 */
[----:B------:R-:W-:Y:S01]  /*0920*/  CCTL.IVALL ;  /* 0x00000000ff00798f */ /* 0x000fe20002000000 */
[----:B------:R-:W-:Y:S05]  /*0930*/  BRA `(.L_x_6) ;  /* 0x0000000000047947 */ /* 0x000fea0003800000 */
.L_x_5:
[----:B------:R-:W-:Y:S06]  /*0940*/  BAR.SYNC.DEFER_BLOCKING 0x0 ;  /* 0x0000000000007b1d */ /* 0x000fec0000010000 */
.L_x_6:
[----:B------:R-:W-:Y:S05]  /*0950*/  @!P3 BRA `(.L_x_7) ;  /* 0x000003e000d0b947 */ /* 0x000fea0003800000 */
[----:B------:R-:W-:-:S13]  /*0960*/  ISETP.GT.U32.AND P0, PT, R10, 0x1, PT ;  /* 0x000000010a00780c */ /* 0x000fda0003f04070 */
[----:B------:R-:W-:Y:S05]  /*0970*/  @P0 EXIT ;  /* 0x000000000000094d */ /* 0x000fea0003800000 */
[----:B------:R-:W-:Y:S01]  /*0980*/  ULDC.64 UR4, c[0x0][0x650] ;  /* 0x0001940000047ab9 */ /* 0x000fe20000000a00 */
[----:B------:R-:W-:Y:S01]  /*0990*/  PRMT R0, RZ, 0x7610, R0 ;  /* 0x00007610ff007816 */ /* 0x000fe20000000000 */
[----:B------:R-:W-:Y:S01]  /*09a0*/  IMAD.MOV.U32 R22, RZ, RZ, -0x1 ;  /* 0xffffffffff167424 */ /* 0x000fe200078e00ff */
[----:B------:R-:W-:Y:S01]  /*09b0*/  ISETP.GE.U32.AND P0, PT, R24, UR4, PT ;  /* 0x0000000418007c0c */ /* 0x000fe2000bf06070 */
[----:B------:R-:W-:Y:S02]  /*09c0*/  IMAD.MOV.U32 R23, RZ, RZ, -0x1 ;  /* 0xffffffffff177424 */ /* 0x000fe400078e00ff */
[----:B------:R-:W-:Y:S01]  /*09d0*/  IMAD.MOV.U32 R160, RZ, RZ, -0x1 ;  /* 0xffffffffffa07424 */ /* 0x000fe200078e00ff */
[----:B------:R-:W-:-:S13]  /*09e0*/  ISETP.GE.U32.AND.EX P0, PT, R25, UR5, PT, P0 ;  /* 0x0000000519007c0c */ /* 0x000fda000bf06100 */
[----:B------:R-:W-:Y:S05]  /*09f0*/  @P0 BRA `(.L_x_8) ;  /* 0x0000000400300947 */ /* 0x000fea0003800000 */
[----:B------:R-:W1:Y:S01]  /*0a00*/  LDC.64 R16, c[0x0][0x628] ;  /* 0x00018a00ff107b82 */ /* 0x000e620000000a00 */
[----:B------:R-:W-:Y:S01]  /*0a10*/  MOV R2, R24 ;  /* 0x0000001800027202 */ /* 0x000fe20000000f00 */
[----:B------:R-:W-:-:S06]  /*0a20*/  IMAD.MOV.U32 R3, RZ, RZ, R25 ;  /* 0x000000ffff037224 */ /* 0x000fcc00078e0019 */
[----:B------:R-:W2:Y:S08]  /*0a30*/  LDC R0, c[0x0][0x630] ;  /* 0x00018c00ff007b82 */ /* 0x000eb00000000800 */
[----:B------:R-:W3:Y:S01]  /*0a40*/  LDC.64 R20, c[0x0][0x620] ;  /* 0x00018800ff147b82 */ /* 0x000ee20000000a00 */
[----:B-1----:R-:W-:-:S04]  /*0a50*/  ISETP.NE.U32.AND P0, PT, R16, RZ, PT ;  /* 0x000000ff1000720c */ /* 0x002fc80003f05070 */
[----:B------:R-:W-:-:S13]  /*0a60*/  ISETP.NE.AND.EX P0, PT, R17, RZ, PT, P0 ;  /* 0x000000ff1100720c */ /* 0x000fda0003f05300 */
[----:B--23--:R-:W-:Y:S05]  /*0a70*/  @!P0 BRA `(.L_x_9) ;  /* 0x0000000000288947 */ /* 0x00cfea0003800000 */
[----:B------:R-:W1:Y:S02]  /*0a80*/  LDC R11, c[0x0][0x634] ;  /* 0x00018d00ff0b7b82 */ /* 0x000e640000000800 */
[----:B-1----:R-:W-:-:S05]  /*0a90*/  IADD3 R11, P0, R24, R11, RZ ;  /* 0x0000000b180b7210 */ /* 0x002fca0007f1e0ff */
[----:B------:R-:W-:-:S04]  /*0aa0*/  IMAD.X R13, RZ, RZ, R25, P0 ;  /* 0x000000ffff0d7224 */ /* 0x000fc800000e0619 */
[----:B------:R-:W-:-:S04]  /*0ab0*/  IMAD.WIDE.U32 R2, R13, R16, RZ ;  /* 0x000000100d027225 */ /* 0x000fc800078e00ff */
[----:B------:R-:W-:-:S04]  /*0ac0*/  IMAD.WIDE.U32 R8, P0, R11, R17, R2 ;  /* 0x000000110b087225 */ /* 0x000fc80007800002 */
[----:B------:R-:W-:-:S04]  /*0ad0*/  IMAD.WIDE.U32 R2, R11, R16, RZ ;  /* 0x000000100b027225 */ /* 0x000fc800078e00ff */
[----:B------:R-:W-:Y:S01]  /*0ae0*/  IMAD.X R11, RZ, RZ, RZ, P0 ;  /* 0x000000ffff0b7224 */ /* 0x000fe200000e06ff */
[----:B------:R-:W-:Y:S01]  /*0af0*/  IADD3 RZ, P0, R3, R8, RZ ;  /* 0x0000000803ff7210 */ /* 0x000fe20007f1e0ff */
[----:B------:R-:W-:-:S04]  /*0b00*/  IMAD.MOV.U32 R10, RZ, RZ, R9 ;  /* 0x000000ffff0a7224 */ /* 0x000fc800078e0009 */
[----:B------:R-:W-:-:S08]  /*0b10*/  IMAD.WIDE.U32.X R2, R13, R17, R10, P0 ;  /* 0x000000110d027225 */ /* 0x000fd000000e040a */
.L_x_9:
[----:B------:R-:W1:Y:S01]  /*0b20*/  LDC.64 R16, c[0x0][0x640] ;  /* 0x00019000ff107b82 */ /* 0x000e620000000a00 */
[-CC-:B------:R-:W-:Y:S01]  /*0b30*/  SHF.R.U64 R160, R2, R0.reuse, R3.reuse ;  /* 0x0000000002a07219 */ /* 0x180fe20000001203 */
[----:B------:R-:W-:Y:S01]  /*0b40*/  IMAD.MOV.U32 R2, RZ, RZ, R24 ;  /* 0x000000ffff027224 */ /* 0x000fe200078e0018 */
[----:B------:R-:W-:Y:S01]  /*0b50*/  SHF.R.U32.HI R0, RZ, R0, R3 ;  /* 0x00000000ff007219 */ /* 0x000fe20000011603 */
[----:B------:R-:W-:Y:S01]  /*0b60*/  IMAD R23, R7, R14, R4 ;  /* 0x0000000e07177224 */ /* 0x000fe200078e0204 */
[----:B------:R-:W-:-:S03]  /*0b70*/  IADD3 R5, P0, RZ, -R160, RZ ;  /* 0x800000a0ff057210 */ /* 0x000fc60007f1e0ff */
[----:B------:R-:W2:Y:S02]  /*0b80*/  LDC R8, c[0x0][0x618] ;  /* 0x00018600ff087b82 */ /* 0x000ea40000000800 */
[----:B------:R-:W-:-:S04]  /*0b90*/  IMAD.X R3, RZ, RZ, ~R0, P0 ;  /* 0x000000ffff037224 */ /* 0x000fc800000e0e00 */
[-C--:B------:R-:W-:Y:S02]  /*0ba0*/  IMAD R0, R3, R20.reuse, RZ ;  /* 0x0000001403007224 */ /* 0x080fe400078e02ff */
[----:B------:R-:W0:Y:S01]  /*0bb0*/  LDC R12, c[0x0][0x608] ;  /* 0x00018200ff0c7b82 */ /* 0x000e220000000800 */
[----:B------:R-:W-:Y:S02]  /*0bc0*/  IMAD.MOV.U32 R3, RZ, RZ, R25 ;  /* 0x000000ffff037224 */ /* 0x000fe400078e0019 */
[----:B------:R-:W-:-:S05]  /*0bd0*/  IMAD.WIDE.U32 R2, R5, R20, R2 ;  /* 0x0000001405027225 */ /* 0x000fca00078e0002 */
[----:B------:R-:W3:Y:S01]  /*0be0*/  LDC R15, c[0x0][0x658] ;  /* 0x00019600ff0f7b82 */ /* 0x000ee20000000800 */
[----:B------:R-:W-:Y:S01]  /*0bf0*/  IMAD R5, R5, R21, R0 ;  /* 0x0000001505057224 */ /* 0x000fe200078e0200 */
[----:B-1----:R-:W-:Y:S01]  /*0c00*/  ISETP.NE.U32.AND P0, PT, R16, RZ, PT ;  /* 0x000000ff1000720c */ /* 0x002fe20003f05070 */
[----:B------:R-:W-:-:S03]  /*0c10*/  IMAD.MOV.U32 R0, RZ, RZ, -0x1 ;  /* 0xffffffffff007424 */ /* 0x000fc600078e00ff */
[----:B------:R-:W-:Y:S02]  /*0c20*/  IADD3 R3, R3, R5, RZ ;  /* 0x0000000503037210 */ /* 0x000fe40007ffe0ff */
[----:B------:R-:W1:Y:S01]  /*0c30*/  LDC R13, c[0x0][0x600] ;  /* 0x00018000ff0d7b82 */ /* 0x000e620000000800 */
[----:B------:R-:W-:Y:S02]  /*0c40*/  ISETP.NE.AND.EX P0, PT, R17, RZ, PT, P0 ;  /* 0x000000ff1100720c */ /* 0x000fe40003f05300 */
[-CC-:B--2---:R-:W-:Y:S02]  /*0c50*/  SHF.R.U64 R10, R2, R8.reuse, R3.reuse ;  /* 0x00000008020a7219 */ /* 0x184fe40000001203 */
[----:B------:R-:W-:-:S03]  /*0c60*/  SHF.R.U32.HI R3, RZ, R8, R3 ;  /* 0x00000008ff037219 */ /* 0x000fc60000011603 */
[----:B------:R-:W2:Y:S01]  /*0c70*/  LDC R20, c[0x0][0x648] ;  /* 0x00019200ff147b82 */ /* 0x000ea20000000800 */
[-CC-:B0-----:R-:W-:Y:S02]  /*0c80*/  SHF.R.U64 R24, R10, R12.reuse, R3.reuse ;  /* 0x0000000c0a187219 */ /* 0x181fe40000001203 */
[----:B------:R-:W-:Y:S01]  /*0c90*/  SHF.R.U32.HI R2, RZ, R12, R3 ;  /* 0x0000000cff027219 */ /* 0x000fe20000011603 */
[----:B------:R-:W-:-:S04]  /*0ca0*/  IMAD.MOV.U32 R12, RZ, RZ, 0x1 ;  /* 0x00000001ff0c7424 */ /* 0x000fc800078e00ff */
[----:B------:R-:W0:Y:S01]  /*0cb0*/  LDC R21, c[0x0][0x638] ;  /* 0x00018e00ff157b82 */ /* 0x000e220000000800 */
[-CC-:B---3--:R-:W-:Y:S02]  /*0cc0*/  SHF.R.U64 R14, R24, R15.reuse, R2.reuse ;  /* 0x0000000f180e7219 */ /* 0x188fe40000001202 */
[-C--:B------:R-:W-:Y:S02]  /*0cd0*/  SHF.L.U32 R0, R0, R15.reuse, RZ ;  /* 0x0000000f00007219 */ /* 0x080fe400000006ff */
[----:B------:R-:W-:Y:S01]  /*0ce0*/  SHF.R.U32.HI R3, RZ, R15, R2 ;  /* 0x0000000fff037219 */ /* 0x000fe20000011602 */
[----:B------:R-:W-:Y:S01]  /*0cf0*/  IMAD.MOV.U32 R2, RZ, RZ, R14 ;  /* 0x000000ffff027224 */ /* 0x000fe200078e000e */
[----:B------:R-:W-:Y:S01]  /*0d00*/  LOP3.LUT R7, RZ, R0, RZ, 0x33, !PT ;  /* 0x00000000ff077212 */ /* 0x000fe200078e33ff */
[----:B------:R-:W3:Y:S01]  /*0d10*/  LDC R22, c[0x0][0x610] ;  /* 0x00018400ff167b82 */ /* 0x000ee20000000800 */
[----:B------:R-:W-:Y:S05]  /*0d20*/  @!P0 BRA `(.L_x_10) ;  /* 0x0000000000288947 */ /* 0x000fea0003800000 */
[----:B------:R-:W4:Y:S02]  /*0d30*/  LDC R9, c[0x0][0x64c] ;  /* 0x00019300ff097b82 */ /* 0x000f240000000800 */
[----:B----4-:R-:W-:-:S05]  /*0d40*/  IADD3 R9, P0, R14, R9, RZ ;  /* 0x000000090e097210 */ /* 0x010fca0007f1e0ff */
        /* <DEDUP_REMOVED lines=8> */
.L_x_10:
[----:B--2---:R-:W-:Y:S01]  /*0dd0*/  SHF.R.U64 R2, R2, R20, R3 ;  /* 0x0000001402027219 */ /* 0x004fe20000001203 */
[----:B-1----:R-:W-:Y:S01]  /*0de0*/  VIADD R3, R13, 0xffffffff ;  /* 0xffffffff0d037836 */ /* 0x002fe20000000000 */
[----:B------:R-:W-:Y:S02]  /*0df0*/  SHF.L.U32 R0, R12, R15, RZ ;  /* 0x0000000f0c007219 */ /* 0x000fe400000006ff */
[----:B------:R-:W-:Y:S02]  /*0e00*/  LOP3.LUT R7, R24, R7, RZ, 0xc0, !PT ;  /* 0x0000000718077212 */ /* 0x000fe400078ec0ff */
[----:B------:R-:W-:Y:S02]  /*0e10*/  IADD3 R4, -R2, RZ, RZ ;  /* 0x000000ff02047210 */ /* 0x000fe40007ffe1ff */
[----:B------:R-:W-:Y:S01]  /*0e20*/  SEL R6, R6, R23, !P1 ;  /* 0x0000001706067207 */ /* 0x000fe20004800000 */
[----:B------:R-:W-:Y:S01]  /*0e30*/  IMAD R7, R0, R2, R7 ;  /* 0x0000000200077224 */ /* 0x000fe200078e0207 */
[----:B------:R-:W-:Y:S01]  /*0e40*/  LOP3.LUT R3, R10, R3, RZ, 0xc0, !PT ;  /* 0x000000030a037212 */ /* 0x000fe200078ec0ff */
[----:B0-----:R-:W-:-:S02]  /*0e50*/  IMAD R0, R4, R21, R14 ;  /* 0x0000001504007224 */ /* 0x001fc400078e020e */
[----:B---3--:R-:W-:Y:S02]  /*0e60*/  IMAD R6, R7, R22, R6 ;  /* 0x0000001607067224 */ /* 0x008fe400078e0206 */
[----:B------:R-:W-:Y:S02]  /*0e70*/  IMAD.MOV.U32 R2, RZ, RZ, 0x1 ;  /* 0x00000001ff027424 */ /* 0x000fe400078e00ff */
[----:B------:R-:W-:-:S03]  /*0e80*/  IMAD R3, R0, R13, R3 ;  /* 0x0000000d00037224 */ /* 0x000fc600078e0203 */
[----:B------:R-:W-:Y:S02]  /*0e90*/  PRMT R0, R2, 0x7610, R0 ;  /* 0x0000761002007816 */ /* 0x000fe40000000000 */
[----:B------:R-:W-:Y:S02]  /*0ea0*/  SEL R23, R3, R6, !P1 ;  /* 0x0000000603177207 */ /* 0x000fe40004800000 */
[----:B------:R-:W-:-:S07]  /*0eb0*/  SEL R22, R6, R3, !P1 ;  /* 0x0000000306167207 */ /* 0x000fce0004800000 */
.L_x_8:
[----:B------:R-:W-:-:S08]  /*0ec0*/  NOP ;  /* 0x0000000000007918 */ /* 0x000fd00000000000 */
[----:B------:R-:W1:Y:S02]  /*0ed0*/  USETMAXREG.TRY_ALLOC.CTAPOOL UP0, 0xf0 ;  /* 0x000000f0000079c8 */ /* 0x000e640008000600 */
[----:B-1----:R-:W-:-:S13]  /*0ee0*/  PLOP3.LUT P0, PT, PT, PT, UP0, 0x80, 0x0 ;  /* 0x000000000000781c */ /* 0x002fda0003f0f008 */
[----:B------:R-:W-:Y:S05]  /*0ef0*/  @!P0 BRA `(.L_x_8) ;  /* 0xfffffffc00f08947 */ /* 0x000fea000383ffff */
[----:B------:R-:W-:Y:S01]  /*0f00*/  ULDC.64 UR4, c[0x0][0x598] ;  /* 0x0001660000047ab9 */ /* 0x000fe20000000a00 */
[----:B------:R-:W-:Y:S01]  /*0f10*/  ULDC.64 UR36, c[0x0][0x208] ;  /* 0x0000820000247ab9 */ /* 0x000fe20000000a00 */
[----:B------:R-:W-:-:S04]  /*0f20*/  ISETP.NE.U32.AND P0, PT, RZ, UR4, PT ;  /* 0x00000004ff007c0c */ /* 0x000fc8000bf05070 */
[----:B------:R-:W-:-:S13]  /*0f30*/  ISETP.NE.AND.EX P0, PT, RZ, UR5, PT, P0 ;  /* 0x00000005ff007c0c */ /* 0x000fda000bf05300 */
[----:B------:R-:W-:Y:S05]  /*0f40*/  @!P0 BRA `(.L_x_11) ;  /* 0x00000000001c8947 */ /* 0x000fea0003800000 */
[----:B------:R-:W1:Y:S02]  /*0f50*/  LDC.64 R2, c[0x0][0x598] ;  /* 0x00016600ff027b82 */ /* 0x000e640000000a00 */
[----:B-1----:R-:W2:Y:S02]  /*0f60*/  LDG.E.64 R2, desc[UR36][R2.64] ;  /* 0x0000002402027981 */ /* 0x002ea4000c1e1b00 */
[----:B--2---:R-:W-:-:S04]  /*0f70*/  ISETP.NE.U32.AND P0, PT, R2, RZ, PT ;  /* 0x000000ff0200720c */ /* 0x004fc80003f05070 */
[----:B------:R-:W-:-:S13]  /*0f80*/  ISETP.NE.AND.EX P0, PT, R3, RZ, PT, P0 ;  /* 0x000000ff0300720c */ /* 0x000fda0003f05300 */
[----:B------:R-:W-:Y:S05]  /*0f90*/  @!P0 BRA `(.L_x_11) ;  /* 0x0000000000088947 */ /* 0x000fea0003800000 */
[----:B------:R1:W5:Y:S01]  /*0fa0*/  LD.E R2, desc[UR36][R2.64] ;  /* 0x0000002402027980 */ /* 0x000362000c101900 */
[----:B------:R-:W-:Y:S05]  /*0fb0*/  BRA `(.L_x_12) ;  /* 0x0000000000247947 */ /* 0x000fea0003800000 */
.L_x_11:
[----:B------:R-:W-:Y:S02]  /*0fc0*/  ULDC.64 UR4, c[0x0][0x588] ;  /* 0x0001620000047ab9 */ /* 0x000fe40000000a00 */
[----:B------:R-:W-:-:S04]  /*0fd0*/  ISETP.NE.U32.AND P0, PT, RZ, UR4, PT ;  /* 0x00000004ff007c0c */ /* 0x000fc8000bf05070 */
[----:B------:R-:W-:-:S13]  /*0fe0*/  ISETP.NE.AND.EX P0, PT, RZ, UR5, PT, P0 ;  /* 0x00000005ff007c0c */ /* 0x000fda000bf05300 */
[----:B------:R-:W-:Y:S05]  /*0ff0*/  @!P0 BRA `(.L_x_13) ;  /* 0x00000000000c8947 */ /* 0x000fea0003800000 */
[----:B------:R-:W1:Y:S02]  /*1000*/  LDC.64 R2, c[0x0][0x588] ;  /* 0x00016200ff027b82 */ /* 0x000e640000000a00 */
[----:B-1----:R2:W5:Y:S01]  /*1010*/  LDG.E R2, desc[UR36][R2.64] ;  /* 0x0000002402027981 */ /* 0x002562000c1e1900 */
[----:B------:R-:W-:Y:S05]  /*1020*/  BRA `(.L_x_12) ;  /* 0x0000000000087947 */ /* 0x000fea0003800000 */
.L_x_13:
[----:B------:R-:W-:Y:S02]  /*1030*/  ULDC UR4, c[0x0][0x580] ;  /* 0x0001600000047ab9 */ /* 0x000fe40000000800 */
[----:B------:R-:W-:-:S07]  /*1040*/  IMAD.U32 R2, RZ, RZ, UR4 ;  /* 0x00000004ff027e24 */ /* 0x000fce000f8e00ff */
.L_x_12:
[----:B------:R-:W-:Y:S02]  /*1050*/  ULDC.64 UR4, c[0x0][0x5a0] ;  /* 0x0001680000047ab9 */ /* 0x000fe40000000a00 */
[----:B------:R-:W-:-:S04]  /*1060*/  ISETP.NE.U32.AND P0, PT, RZ, UR4, PT ;  /* 0x00000004ff007c0c */ /* 0x000fc8000bf05070 */
[----:B------:R-:W-:-:S13]  /*1070*/  ISETP.NE.AND.EX P0, PT, RZ, UR5, PT, P0 ;  /* 0x00000005ff007c0c */ /* 0x000fda000bf05300 */
[----:B------:R-:W-:Y:S05]  /*1080*/  @!P0 BRA `(.L_x_14) ;  /* 0x00000000001c8947 */ /* 0x000fea0003800000 */
[----:B------:R-:W3:Y:S02]  /*1090*/  LDC.64 R4, c[0x0][0x5a0] ;  /* 0x00016800ff047b82 */ /* 0x000ee40000000a00 */
[----:B---3--:R-:W3:Y:S02]  /*10a0*/  LDG.E.64 R4, desc[UR36][R4.64] ;  /* 0x0000002404047981 */ /* 0x008ee4000c1e1b00 */
[----:B---3--:R-:W-:-:S04]  /*10b0*/  ISETP.NE.U32.AND P0, PT, R4, RZ, PT ;  /* 0x000000ff0400720c */ /* 0x008fc80003f05070 */
[----:B------:R-:W-:-:S13]  /*10c0*/  ISETP.NE.AND.EX P0, PT, R5, RZ, PT, P0 ;  /* 0x000000ff0500720c */ /* 0x000fda0003f05300 */
[----:B------:R-:W-:Y:S05]  /*10d0*/  @!P0 BRA `(.L_x_14) ;  /* 0x0000000000088947 */ /* 0x000fea0003800000 */
[----:B------:R3:W5:Y:S01]  /*10e0*/  LD.E R16, desc[UR36][R4.64] ;  /* 0x0000002404107980 */ /* 0x000762000c101900 */
[----:B------:R-:W-:Y:S05]  /*10f0*/  BRA `(.L_x_15) ;  /* 0x0000000000247947 */ /* 0x000fea0003800000 */
.L_x_14:
[----:B------:R-:W-:Y:S02]  /*1100*/  ULDC.64 UR4, c[0x0][0x590] ;  /* 0x0001640000047ab9 */ /* 0x000fe40000000a00 */
[----:B------:R-:W-:-:S04]  /*1110*/  ISETP.NE.U32.AND P0, PT, RZ, UR4, PT ;  /* 0x00000004ff007c0c */ /* 0x000fc8000bf05070 */
[----:B------:R-:W-:-:S13]  /*1120*/  ISETP.NE.AND.EX P0, PT, RZ, UR5, PT, P0 ;  /* 0x00000005ff007c0c */ /* 0x000fda000bf05300 */
[----:B------:R-:W-:Y:S05]  /*1130*/  @!P0 BRA `(.L_x_16) ;  /* 0x00000000000c8947 */ /* 0x000fea0003800000 */
[----:B------:R-:W3:Y:S02]  /*1140*/  LDC.64 R16, c[0x0][0x590] ;  /* 0x00016400ff107b82 */ /* 0x000ee40000000a00 */
[----:B---3--:R4:W5:Y:S01]  /*1150*/  LDG.E R16, desc[UR36][R16.64] ;  /* 0x0000002410107981 */ /* 0x008962000c1e1900 */
[----:B------:R-:W-:Y:S05]  /*1160*/  BRA `(.L_x_15) ;  /* 0x0000000000087947 */ /* 0x000fea0003800000 */
.L_x_16:
[----:B------:R-:W-:Y:S02]  /*1170*/  ULDC UR4, c[0x0][0x584] ;  /* 0x0001610000047ab9 */ /* 0x000fe40000000800 */
[----:B------:R-:W-:-:S07]  /*1180*/  IMAD.U32 R16, RZ, RZ, UR4 ;  /* 0x00000004ff107e24 */ /* 0x000fce000f8e00ff */
.L_x_15:
[----:B------:R-:W-:-:S13]  /*1190*/  LOP3.LUT P0, RZ, R0, 0xff, RZ, 0xc0, !PT ;  /* 0x000000ff00ff7812 */ /* 0x000fda000780c0ff */
[----:B------:R-:W-:Y:S05]  /*11a0*/  @!P0 EXIT ;  /* 0x000000000000894d */ /* 0x000fea0003800000 */
[----:B------:R-:W-:Y:S01]  /*11b0*/  ULDC UR4, c[0x0][0x28c] ;  /* 0x0000a30000047ab9 */ /* 0x000fe20000000800 */
[----:B------:R-:W-:Y:S01]  /*11c0*/  UMOV UR38, URZ ;  /* 0x0000003f00267c82 */ /* 0x000fe20008000000 */
[----:B------:R-:W-:Y:S01]  /*11d0*/  UIADD3 UR4, UR4, 0x3f, URZ ;  /* 0x0000003f04047890 */ /* 0x000fe2000fffe03f */
[----:B------:R-:W-:-:S03]  /*11e0*/  UMOV UR39, URZ ;  /* 0x0000003f00277c82 */ /* 0x000fc60008000000 */
[----:B------:R-:W-:-:S04]  /*11f0*/  USHF.R.S32.HI UR5, URZ, 0x1f, UR4 ;  /* 0x0000001f3f057899 */ /* 0x000fc80008011404 */
[----:B------:R-:W-:-:S04]  /*1200*/  ULEA.HI UR5, UR5, UR4, URZ, 0x6 ;  /* 0x0000000405057291 */ /* 0x000fc8000f8f303f */
[----:B------:R-:W-:-:S12]  /*1210*/  USHF.R.S32.HI UR40, URZ, 0x6, UR5 ;  /* 0x000000063f287899 */ /* 0x000fd80008011405 */
.L_x_1056:
[----:B------:R-:W0:Y:S01]  /*1220*/  S2R R0, SR_TID.X ;  /* 0x0000000000007919 */ /* 0x000e220000002100 */
[----:B-1----:R-:W1:Y:S01]  /*1230*/  S2UR UR7, SR_CgaCtaId ;  /* 0x00000000000779c3 */ /* 0x002e620000008800 */
[----:B------:R-:W-:Y:S02]  /*1240*/  UMOV UR6, 0x400 ;  /* 0x0000040000067882 */ /* 0x000fe40000000000 */
[----:B-1----:R-:W-:Y:S01]  /*1250*/  ULEA UR6, UR7, UR6, 0x18 ;  /* 0x0000000607067291 */ /* 0x002fe2000f8ec03f */
[----:B0-----:R-:W-:-:S04]  /*1260*/  LOP3.LUT R0, R0, 0x80, RZ, 0xc0, !PT ;  /* 0x0000008000007812 */ /* 0x001fc800078ec0ff */
[----:B------:R-:W-:-:S06]  /*1270*/  SHF.R.U32.HI R0, RZ, 0x7, R0 ;  /* 0x00000007ff007819 */ /* 0x000fcc0000011600 */
[----:B------:R-:W0:Y:S02]  /*1280*/  SHFL.IDX PT, R0, R0, RZ, 0x1f ;  /* 0x00001fff00007589 */ /* 0x000e2400000e0000 */
[----:B0-----:R-:W-:-:S13]  /*1290*/  R2UR UR4, R0 ;  /* 0x00000000000472ca */ /* 0x001fda00000e0000 */
[----:B------:R-:W-:-:S04]  /*12a0*/  ULEA.HI UR5, UR4, UR4, URZ, 0x1 ;  /* 0x0000000404057291 */ /* 0x000fc8000f8f083f */
[----:B------:R-:W-:-:S04]  /*12b0*/  ULOP3.LUT UR5, UR5, 0x7fffe, URZ, 0xc0, !UPT ;  /* 0x0007fffe05057892 */ /* 0x000fc8000f8ec03f */
[----:B------:R-:W-:-:S03]  /*12c0*/  UIADD3 UR5, UR4, -UR5, URZ ;  /* 0x8000000504057290 */ /* 0x000fc6000fffe03f */
[----:B------:R-:W-:Y:S01]  /*12d0*/  ULDC UR4, c[0x0][0x28c] ;  /* 0x0000a30000047ab9 */ /* 0x000fe20000000800 */
[----:B------:R-:W-:Y:S01]  /*12e0*/  ULEA UR5, UR5, UR6, 0xd ;  /* 0x0000000605057291 */ /* 0x000fe2000f8e683f */
[----:B------:R-:W-:-:S03]  /*12f0*/  ISETP.LT.AND P0, PT, RZ, UR4, PT ;  /* 0x00000004ff007c0c */ /* 0x000fc6000bf01270 */
[----:B------:R-:W-:-:S04]  /*1300*/  UIADD3 UR5, UR5, 0x100, URZ ;  /* 0x0000010005057890 */ /* 0x000fc8000fffe03f */
[----:B------:R-:W-:-:S04]  /*1310*/  USHF.R.U32.HI UR5, URZ, 0x4, UR5 ;  /* 0x000000043f057899 */ /* 0x000fc80008011605 */
[----:B------:R-:W-:Y:S02]  /*1320*/  ULOP3.LUT UR41, UR5, 0x3fff, URZ, 0xc0, !UPT ;  /* 0x00003fff05297892 */ /* 0x000fe4000f8ec03f */
[----:B---345:R-:W-:Y:S10]  /*1330*/  @P0 BRA `(.L_x_17) ;  /* 0x0000000000400947 */ /* 0x038ff40003800000 */
[----:B------:R-:W-:Y:S01]  /*1340*/  MOV R0, 0x0 ;  /* 0x0000000000007802 */ /* 0x000fe20000000f00 */
[----:B------:R-:W-:Y:S01]  /*1350*/  ULDC.64 UR4, c[0x4][0x68] ;  /* 0x01001a0000047ab9 */ /* 0x000fe20000000a00 */
[----:B------:R-:W-:Y:S01]  /*1360*/  ULDC.64 UR6, c[0x4][0x8] ;  /* 0x0100020000067ab9 */ /* 0x000fe20000000a00 */
[----:B---3--:R-:W-:Y:S01]  /*1370*/  IMAD.U32 R4, RZ, RZ, UR4 ;  /* 0x00000004ff047e24 */ /* 0x008fe2000f8e00ff */
[----:B------:R0:W1:Y:S01]  /*1380*/  LDC.64 R14, c[0x4][R0] ;  /* 0x01000000000e7b82 */ /* 0x0000620000000a00 */
[----:B------:R-:W-:Y:S01]  /*1390*/  IMAD.U32 R5, RZ, RZ, UR5 ;  /* 0x00000005ff057e24 */ /* 0x000fe2000f8e00ff */
[----:B------:R-:W-:Y:S01]  /*13a0*/  ULDC.64 UR4, c[0x4][0x70] ;  /* 0x01001c0000047ab9 */ /* 0x000fe20000000a00 */
[----:B------:R-:W-:Y:S01]  /*13b0*/  MOV R10, UR6 ;  /* 0x00000006000a7c02 */ /* 0x000fe20008000f00 */
[----:B------:R-:W-:Y:S02]  /*13c0*/  IMAD.U32 R6, RZ, RZ, UR4 ;  /* 0x00000004ff067e24 */ /* 0x000fe4000f8e00ff */
[----:B------:R-:W-:-:S02]  /*13d0*/  IMAD.U32 R7, RZ, RZ, UR5 ;  /* 0x00000005ff077e24 */ /* 0x000fc4000f8e00ff */
[----:B------:R-:W-:Y:S02]  /*13e0*/  IMAD.U32 R11, RZ, RZ, UR7 ;  /* 0x00000007ff0b7e24 */ /* 0x000fe4000f8e00ff */
[----:B------:R-:W-:Y:S02]  /*13f0*/  IMAD.MOV.U32 R8, RZ, RZ, 0x1e1 ;  /* 0x000001e1ff087424 */ /* 0x000fe400078e00ff */
[----:B------:R-:W-:Y:S02]  /*1400*/  IMAD.MOV.U32 R12, RZ, RZ, 0x1 ;  /* 0x00000001ff0c7424 */ /* 0x000fe400078e00ff */
[----:B0-----:R-:W-:-:S07]  /*1410*/  IMAD.MOV.U32 R13, RZ, RZ, RZ ;  /* 0x000000ffff0d7224 */ /* 0x001fce00078e00ff */
[----:B------:R-:W-:-:S07]  /*1420*/  LEPC R20, `(.L_x_17) ;  /* 0x000000001014794e */ /* 0x000fce0000000000 */
[----:B-12-45:R-:W-:Y:S05]  /*1430*/  CALL.ABS.NOINC R14 ;  /* 0x000000000e007343 */ /* 0x036fea0003c00000 */
.L_x_17:
[----:B------:R-:W2:Y:S02]  /*1440*/  LDL R20, [R1+0x600] ;  /* 0x0006000001147983 */ /* 0x000ea40000100800 */
[----:B--2---:R-:W-:-:S04]  /*1450*/  LOP3.LUT R0, R20, 0x1, RZ, 0xfc, !PT ;  /* 0x0000000114007812 */ /* 0x004fc800078efcff */
[----:B------:R-:W-:-:S13]  /*1460*/  ISETP.NE.AND P0, PT, R0, 0x3, PT ;  /* 0x000000030000780c */ /* 0x000fda0003f05270 */
[----:B------:R-:W-:Y:S05]  /*1470*/  @!P0 BRA `(.L_x_18) ;  /* 0x0000000000048947 */ /* 0x000fea0003800000 */
[----:B------:R-:W-:Y:S01]  /*1480*/  BPT.TRAP 0x1 ;  /* 0x000000040000795c */ /* 0x000fe20000300000 */
.L_x_18:
[----:B------:R-:W0:Y:S01]  /*1490*/  S2UR UR5, SR_CgaCtaId ;  /* 0x00000000000579c3 */ /* 0x000e220000008800 */
[----:B------:R-:W-:Y:S01]  /*14a0*/  UMOV UR4, 0x400 ;  /* 0x0000040000047882 */ /* 0x000fe20000000000 */
[----:B---3--:R-:W-:Y:S02]  /*14b0*/  IMAD.U32 R5, RZ, RZ, UR39 ;  /* 0x00000027ff057e24 */ /* 0x008fe4000f8e00ff */
[----:B------:R-:W-:-:S05]  /*14c0*/  IMAD.U32 R3, RZ, RZ, UR38 ;  /* 0x00000026ff037e24 */ /* 0x000fca000f8e00ff */
[----:B------:R-:W-:Y:S01]  /*14d0*/  SHF.L.U32 R3, R3, 0x1f, RZ ;  /* 0x0000001f03037819 */ /* 0x000fe200000006ff */
[----:B0-----:R-:W-:-:S06]  /*14e0*/  ULEA UR4, UR5, UR4, 0x18 ;  /* 0x0000000405047291 */ /* 0x001fcc000f8ec03f */
[----:B------:R-:W-:-:S05]  /*14f0*/  IMAD.U32 R0, RZ, RZ, UR4 ;  /* 0x00000004ff007e24 */ /* 0x000fca000f8e00ff */
[----:B------:R-:W-:-:S04]  /*1500*/  LEA R4, R5, R0, 0x3 ;  /* 0x0000000005047211 */ /* 0x000fc800078e18ff */
[----:B------:R0:W1:Y:S01]  /*1510*/  SYNCS.PHASECHK.TRANS64.TRYWAIT P1, [R4+URZ], R3 ;  /* 0x00000003040075a7 */ /* 0x000062000802017f */
[----:B------:R-:W-:Y:S05]  /*1520*/  @!P0 BRA `(.L_x_19) ;  /* 0x0000000000048947 */ /* 0x000fea0003800000 */
[----:B------:R-:W-:Y:S01]  /*1530*/  BPT.TRAP 0x1 ;  /* 0x000000040000795c */ /* 0x000fe20000300000 */
.L_x_19:
[----:B-1----:R-:W-:Y:S05]  /*1540*/  @P1 BRA `(.L_x_20) ;  /* 0x0000000000081947 */ /* 0x002fea0003800000 */
[----:B------:R-:W1:Y:S02]  /*1550*/  SYNCS.PHASECHK.TRANS64.TRYWAIT P1, [R4+URZ], R3 ;  /* 0x00000003040075a7 */ /* 0x000e64000802017f */
[----:B-1----:R-:W-:Y:S05]  /*1560*/  @!P1 BRA `(.L_x_21) ;  /* 0x000003ec00249947 */ /* 0x002fea0003800000 */
.L_x_20:
[----:B------:R-:W-:-:S04]  /*1570*/  UISETP.LT.AND UP0, UPT, UR40, 0x1, UPT ;  /* 0x000000012800788c */ /* 0x000fc8000bf01270 */
[----:B------:R-:W-:-:S06]  /*1580*/  USEL UR4, UR40, 0x1, UP0 ;  /* 0x0000000128047887 */ /* 0x000fcc0008000000 */
[----:B------:R-:W-:Y:S01]  /*1590*/  IMAD.U32 R5, RZ, RZ, UR4 ;  /* 0x00000004ff057e24 */ /* 0x000fe2000f8e00ff */
[----:B------:R-:W-:Y:S05]  /*15a0*/  WARPSYNC.ALL ;  /* 0x0000000000007948 */ /* 0x000fea0003800000 */
[----:B------:R-:W-:-:S04]  /*15b0*/  IADD3 R5, -R5, UR40, RZ ;  /* 0x0000002805057c10 */ /* 0x000fc8000fffe1ff */
[----:B------:R-:W-:Y:S02]  /*15c0*/  ISETP.GE.AND P1, PT, R5, 0x1, PT ;  /* 0x000000010500780c */ /* 0x000fe40003f26270 */
[----:B------:R-:W-:Y:S01]  /*15d0*/  R2UR UR4, R0 ;  /* 0x00000000000472ca */ /* 0x000fe200000e0000 */
[----:B------:R-:W-:Y:S01]  /*15e0*/  WARPGROUP.ARRIVE ;  /* 0x00000000000079c5 */ /* 0x000fe20000000000 */
[----:B------:R-:W-:Y:S01]  /*15f0*/  UMOV UR9, 0x40000040 ;  /* 0x4000004000097882 */ /* 0x000fe20000000000 */
[----:B------:R-:W-:Y:S01]  /*1600*/  UMOV UR11, 0x40000040 ;  /* 0x40000040000b7882 */ /* 0x000fe20000000000 */
[----:B------:R-:W-:Y:S01]  /*1610*/  STL [R1+0xcf4], R165 ;  /* 0x000cf4a501007387 */ /* 0x000fe20000100800 */
[----:B------:R-:W-:Y:S01]  /*1620*/  UMOV UR13, UR9 ;  /* 0x00000009000d7c82 */ /* 0x000fe20008000000 */
[----:B------:R-:W-:Y:S02]  /*1630*/  UMOV UR15, 0x40000040 ;  /* 0x40000040000f7882 */ /* 0x000fe40000000000 */
[----:B------:R-:W-:Y:S04]  /*1640*/  STL [R1+0xcf0], R160 ;  /* 0x000cf0a001007387 */ /* 0x000fe80000100800 */
[----:B------:R-:W-:Y:S01]  /*1650*/  STL [R1+0x6e4], R23 ;  /* 0x0006e41701007387 */ /* 0x000fe20000100800 */
[----:B------:R-:W-:-:S03]  /*1660*/  UIADD3 UR4, UR4, 0xc100, URZ ;  /* 0x0000c10004047890 */ /* 0x000fc6000fffe03f */
[----:B------:R-:W-:Y:S01]  /*1670*/  STL [R1+0x6e0], R22 ;  /* 0x0006e01601007387 */ /* 0x000fe20000100800 */
[----:B------:R-:W-:-:S03]  /*1680*/  USHF.R.U32.HI UR4, URZ, 0x4, UR4 ;  /* 0x000000043f047899 */ /* 0x000fc60008011604 */
[----:B------:R-:W-:Y:S01]  /*1690*/  STL [R1+0x6dc], R19 ;  /* 0x0006dc1301007387 */ /* 0x000fe20000100800 */
[----:B------:R-:W-:Y:S02]  /*16a0*/  ULOP3.LUT UR5, UR4, 0x3fff, URZ, 0xc0, !UPT ;  /* 0x00003fff04057892 */ /* 0x000fe4000f8ec03f */
[----:B------:R-:W-:Y:S01]  /*16b0*/  ULOP3.LUT UR4, UR41, 0x10000, URZ, 0xfc, !UPT ;  /* 0x0001000029047892 */ /* 0x000fe2000f8efc3f */
[----:B------:R-:W-:Y:S01]  /*16c0*/  STL [R1+0x6d8], R18 ;  /* 0x0006d81201007387 */ /* 0x000fe20000100800 */
[----:B------:R-:W-:Y:S02]  /*16d0*/  ULOP3.LUT UR5, UR5, 0x10000, URZ, 0xfc, !UPT ;  /* 0x0001000005057892 */ /* 0x000fe4000f8efc3f */
[----:B------:R-:W-:Y:S01]  /*16e0*/  UIMAD UR8, UR39, 0x600, UR4 ;  /* 0x00000600270878a4 */ /* 0x000fe2000f8e0204 */
[----:B------:R-:W-:Y:S01]  /*16f0*/  STL [R1+0x6d4], R17 ;  /* 0x0006d41101007387 */ /* 0x000fe20000100800 */
[----:B------:R-:W-:-:S03]  /*1700*/  ULEA UR6, UR39, UR5, 0xc ;  /* 0x0000000527067291 */ /* 0x000fc6000f8e603f */
[----:B-----5:R-:W-:Y:S01]  /*1710*/  STL [R1+0x6d0], R16 ;  /* 0x0006d01001007387 */ /* 0x020fe20000100800 */
[----:B------:R-:W-:Y:S01]  /*1720*/  UIADD3 UR14, UR6, 0x800, URZ ;  /* 0x00000800060e7890 */ /* 0x000fe2000fffe03f */
[----:B------:R-:W-:Y:S02]  /*1730*/  UMOV UR12, UR8 ;  /* 0x00000008000c7c82 */ /* 0x000fe40008000000 */
[----:B------:R-:W-:Y:S01]  /*1740*/  UMOV UR10, UR6 ;  /* 0x00000006000a7c82 */ /* 0x000fe20008000000 */
[----:B------:R2:W-:Y:S01]  /*1750*/  STL [R1+0x6cc], R5 ;  /* 0x0006cc0501007387 */ /* 0x0005e20000100800 */
[----:B------:R-:W-:Y:S03]  /*1760*/  HGMMA.64x256x16.F32 R24, gdesc[UR8], RZ, !UPT, gsb0 ;  /* 0x03e00000081879f0 */ /* 0x000fe6000c0008ff */
[----:B------:R3:W-:Y:S04]  /*1770*/  STL [R1+0x6c8], R2 ;  /* 0x0006c80201007387 */ /* 0x0007e80000100800 */
[----:B------:R3:W-:Y:S01]  /*1780*/  STL [R1+0x6e8], R0 ;  /* 0x0006e80001007387 */ /* 0x0007e20000100800 */
[----:B------:R-:W-:-:S03]  /*1790*/  WARPGROUP.DEPBAR.LE gsb0, 0x0 ;  /* 0x00008000000079c5 */ /* 0x000fc60000010000 */
[----:B------:R-:W-:Y:S01]  /*17a0*/  STL.64 [R1+0x400], R24 ;  /* 0x0004001801007387 */ /* 0x000fe20000100a00 */
[----:B------:R-:W-:Y:S01]  /*17b0*/  IMAD.MOV.U32 R235, RZ, RZ, R45 ;  /* 0x000000ffffeb7224 */ /* 0x000fe200078e002d */
[----:B------:R-:W-:Y:S01]  /*17c0*/  MOV R229, R51 ;  /* 0x0000003300e57202 */ /* 0x000fe20000000f00 */
[----:B------:R-:W-:Y:S01]  /*17d0*/  IMAD.MOV.U32 R234, RZ, RZ, R46 ;  /* 0x000000ffffea7224 */ /* 0x000fe200078e002e */
        /* <DEDUP_REMOVED lines=36> */
[----:B------:R-:W-:Y:S01]  /*1a20*/  MOV R21, R131 ;  /* 0x0000008300157202 */ /* 0x000fe20000000f00 */
[----:B------:R-:W-:Y:S01]  /*1a30*/  IMAD.MOV.U32 R152, RZ, RZ, R68 ;  /* 0x000000ffff987224 */ /* 0x000fe200078e0044 */
[----:B------:R-:W-:Y:S01]  /*1a40*/  MOV R13, R139 ;  /* 0x0000008b000d7202 */ /* 0x000fe20000000f00 */
[----:B------:R-:W-:Y:S01]  /*1a50*/  IMAD.MOV.U32 R153, RZ, RZ, R69 ;  /* 0x000000ffff997224 */ /* 0x000fe200078e0045 */
[----:B--2---:R-:W-:Y:S01]  /*1a60*/  MOV R5, R147 ;  /* 0x0000009300057202 */ /* 0x004fe20000000f00 */
[----:B------:R-:W-:Y:S01]  /*1a70*/  IMAD.MOV.U32 R154, RZ, RZ, R70 ;  /* 0x000000ffff9a7224 */ /* 0x000fe200078e0046 */
[----:B------:R2:W-:Y:S01]  /*1a80*/  STL [R1+0x450], R44 ;  /* 0x0004502c01007387 */ /* 0x0005e20000100800 */
[----:B------:R-:W-:-:S02]  /*1a90*/  IMAD.MOV.U32 R155, RZ, RZ, R71 ;  /* 0x000000ffff9b7224 */ /* 0x000fc400078e0047 */
[----:B------:R-:W-:Y:S02]  /*1aa0*/  IMAD.MOV.U32 R156, RZ, RZ, R72 ;  /* 0x000000ffff9c7224 */ /* 0x000fe400078e0048 */
[----:B------:R-:W-:Y:S02]  /*1ab0*/  IMAD.MOV.U32 R157, RZ, RZ, R73 ;  /* 0x000000ffff9d7224 */ /* 0x000fe400078e0049 */
[----:B------:R-:W-:Y:S02]  /*1ac0*/  IMAD.MOV.U32 R158, RZ, RZ, R74 ;  /* 0x000000ffff9e7224 */ /* 0x000fe400078e004a */
[----:B------:R-:W-:Y:S02]  /*1ad0*/  IMAD.MOV.U32 R160, RZ, RZ, R76 ;  /* 0x000000ffffa07224 */ /* 0x000fe400078e004c */
[----:B------:R-:W-:Y:S02]  /*1ae0*/  IMAD.MOV.U32 R161, RZ, RZ, R77 ;  /* 0x000000ffffa17224 */ /* 0x000fe400078e004d */
        /* <DEDUP_REMOVED lines=50> */
[----:B----4-:R-:W-:Y:S02]  /*1e10*/  IMAD.MOV.U32 R17, RZ, RZ, R135 ;  /* 0x000000ffff117224 */ /* 0x010fe400078e0087 */
        /* <DEDUP_REMOVED lines=10> */
[----:B01----:R-:W-:Y:S02]  /*1ec0*/  IMAD.MOV.U32 R4, RZ, RZ, R148 ;  /* 0x000000ffff047224 */ /* 0x003fe400078e0094 */
[----:B------:R-:W-:Y:S02]  /*1ed0*/  IMAD.MOV.U32 R3, RZ, RZ, R149 ;  /* 0x000000ffff037224 */ /* 0x000fe400078e0095 */
[----:B---3--:R-:W-:Y:S02]  /*1ee0*/  IMAD.MOV.U32 R2, RZ, RZ, R150 ;  /* 0x000000ffff027224 */ /* 0x008fe400078e0096 */
[----:B------:R-:W-:Y:S02]  /*1ef0*/  IMAD.MOV.U32 R0, RZ, RZ, R151 ;  /* 0x000000ffff007224 */ /* 0x000fe400078e0097 */
[----:B--2---:R-:W-:-:S06]  /*1f00*/  WARPGROUP.ARRIVE ;  /* 0x00000000000079c5 */ /* 0x004fcc0000000000 */
[----:B------:R-:W-:Y:S01]  /*1f10*/  HGMMA.64x256x16.F32 R24, gdesc[UR12], RZ, !UPT, gsb0 ;  /* 0x03e000000c1879f0 */ /* 0x000fe2000c0008ff */
[----:B------:R-:W-:Y:S01]  /*1f20*/  UIADD3 UR12, UR8, 0x400, URZ ;  /* 0x00000400080c7890 */ /* 0x000fe2000fffe03f */
[----:B------:R-:W-:Y:S01]  /*1f30*/  UMOV UR13, 0x40000040 ;  /* 0x40000040000d7882 */ /* 0x000fe20000000000 */
[----:B------:R-:W-:Y:S02]  /*1f40*/  WARPGROUP.DEPBAR.LE gsb0, 0x0 ;  /* 0x00008000000079c5 */ /* 0x000fe40000010000 */
[----:B------:R-:W-:Y:S04]  /*1f50*/  STL.64 [R1], R24 ;  /* 0x0000001801007387 */ /* 0x000fe80000100a00 */
[----:B------:R-:W-:Y:S04]  /*1f60*/  STL.64 [R1+0x8], R26 ;  /* 0x0000081a01007387 */ /* 0x000fe80000100a00 */
        /* <DEDUP_REMOVED lines=61> */
[----:B------:R0:W-:Y:S02]  /*2340*/  STL.64 [R1+0x1f8], R150 ;  /* 0x0001f89601007387 */ /* 0x0001e40000100a00 */
[----:B0-----:R-:W-:-:S06]  /*2350*/  WARPGROUP.ARRIVE ;  /* 0x00000000000079c5 */ /* 0x001fcc0000000000 */
[----:B------:R-:W-:Y:S03]  /*2360*/  HGMMA.64x256x16.F32 R24, gdesc[UR12], RZ, !UPT, gsb0 ;  /* 0x03e000000c1879f0 */ /* 0x000fe6000c0008ff */
[----:B------:R-:W-:Y:S02]  /*2370*/  WARPGROUP.DEPBAR.LE gsb0, 0x0 ;  /* 0x00008000000079c5 */ /* 0x000fe40000010000 */
        /* <DEDUP_REMOVED lines=63> */
[----:B------:R0:W-:Y:S04]  /*2770*/  STL.64 [R1+0x10f8], R24 ;  /* 0x0010f81801007387 */ /* 0x0001e80000100a00 */
[----:B0-----:R-:W2:Y:S04]  /*2780*/  LDL.LU.64 R24, [R1] ;  /* 0x0000000001187983 */ /* 0x001ea80000300a00 */
[----:B------:R-:W3:Y:S04]  /*2790*/  LDL.LU.64 R26, [R1+0x8] ;  /* 0x00000800011a7983 */ /* 0x000ee80000300a00 */
[----:B------:R-:W4:Y:S04]  /*27a0*/  LDL.LU.64 R28, [R1+0x10] ;  /* 0x00001000011c7983 */ /* 0x000f280000300a00 */
[----:B------:R-:W2:Y:S04]  /*27b0*/  LDL.LU.64 R30, [R1+0x18] ;  /* 0x00001800011e7983 */ /* 0x000ea80000300a00 */
        /* <DEDUP_REMOVED lines=60> */
[----:B--2---:R-:W-:Y:S04]  /*2b80*/  STL.64 [R1+0x14f0], R150 ;  /* 0x0014f09601007387 */ /* 0x004fe80000100a00 */
[----:B----4-:R-:W-:Y:S04]  /*2b90*/  STL.64 [R1+0x14e8], R148 ;  /* 0x0014e89401007387 */ /* 0x010fe80000100a00 */
[----:B---3--:R-:W-:Y:S04]  /*2ba0*/  STL.64 [R1+0x14e0], R146 ;  /* 0x0014e09201007387 */ /* 0x008fe80000100a00 */
        /* <DEDUP_REMOVED lines=19> */
[----:B0-----:R-:W2:Y:S04]  /*2ce0*/  LDL.LU R108, [R1+0x400] ;  /* 0x00040000016c7983 */ /* 0x001ea80000300800 */
[----:B------:R-:W2:Y:S04]  /*2cf0*/  LDL.LU R109, [R1+0x404] ;  /* 0x00040400016d7983 */ /* 0x000ea80000300800 */
[----:B------:R-:W3:Y:S04]  /*2d00*/  LDL.LU R110, [R1+0x408] ;  /* 0x00040800016e7983 */ /* 0x000ee80000300800 */
[----:B------:R-:W3:Y:S04]  /*2d10*/  LDL.LU R111, [R1+0x40c] ;  /* 0x00040c00016f7983 */ /* 0x000ee80000300800 */
[----:B------:R-:W4:Y:S04]  /*2d20*/  LDL.LU R112, [R1+0x410] ;  /* 0x0004100001707983 */ /* 0x000f280000300800 */
[----:B------:R-:W4:Y:S04]  /*2d30*/  LDL.LU R113, [R1+0x414] ;  /* 0x0004140001717983 */ /* 0x000f280000300800 */
[----:B------:R-:W2:Y:S04]  /*2d40*/  LDL.LU R114, [R1+0x418] ;  /* 0x0004180001727983 */ /* 0x000ea80000300800 */
        /* <DEDUP_REMOVED lines=13> */
[----:B------:R-:W3:Y:S01]  /*2e20*/  LDL.LU R128, [R1+0x450] ;  /* 0x0004500001807983 */ /* 0x000ee20000300800 */
[----:B------:R-:W-:Y:S01]  /*2e30*/  IMAD.MOV.U32 R129, RZ, RZ, R235 ;  /* 0x000000ffff817224 */ /* 0x000fe200078e00eb */
[----:B------:R-:W-:Y:S01]  /*2e40*/  MOV R132, R232 ;  /* 0x000000e800847202 */ /* 0x000fe20000000f00 */
[----:B------:R-:W-:Y:S01]  /*2e50*/  IMAD.MOV.U32 R130, RZ, RZ, R234 ;  /* 0x000000ffff827224 */ /* 0x000fe200078e00ea */
[----:B------:R-:W-:Y:S01]  /*2e60*/  MOV R140, R224 ;  /* 0x000000e0008c7202 */ /* 0x000fe20000000f00 */
[----:B------:R-:W-:Y:S01]  /*2e70*/  IMAD.MOV.U32 R131, RZ, RZ, R233 ;  /* 0x000000ffff837224 */ /* 0x000fe200078e00e9 */
[----:B------:R-:W-:Y:S01]  /*2e80*/  MOV R233, R3 ;  /* 0x0000000300e97202 */ /* 0x000fe20000000f00 */
[----:B------:R-:W-:Y:S01]  /*2e90*/  IMAD.MOV.U32 R234, RZ, RZ, R2 ;  /* 0x000000ffffea7224 */ /* 0x000fe200078e0002 */
[----:B------:R-:W-:Y:S01]  /*2ea0*/  MOV R148, R216 ;  /* 0x000000d800947202 */ /* 0x000fe20000000f00 */
[----:B------:R-:W-:Y:S01]  /*2eb0*/  IMAD.MOV.U32 R235, RZ, RZ, R0 ;  /* 0x000000ffffeb7224 */ /* 0x000fe200078e0000 */
[----:B------:R-:W-:Y:S01]  /*2ec0*/  UMOV UR14, UR10 ;  /* 0x0000000a000e7c82 */ /* 0x000fe20008000000 */
[----:B------:R-:W-:Y:S01]  /*2ed0*/  IMAD.MOV.U32 R133, RZ, RZ, R231 ;  /* 0x000000ffff857224 */ /* 0x000fe200078e00e7 */
[----:B------:R-:W-:Y:S01]  /*2ee0*/  UMOV UR15, UR11 ;  /* 0x0000000b000f7c82 */ /* 0x000fe20008000000 */
[----:B------:R-:W-:Y:S01]  /*2ef0*/  IMAD.MOV.U32 R134, RZ, RZ, R230 ;  /* 0x000000ffff867224 */ /* 0x000fe200078e00e6 */
[----:B------:R0:W-:Y:S01]  /*2f00*/  STL.64 [R1+0x16f0], R234 ;  /* 0x0016f0ea01007387 */ /* 0x0001e20000100a00 */
[----:B------:R-:W-:-:S02]  /*2f10*/  IMAD.MOV.U32 R232, RZ, RZ, R4 ;  /* 0x000000ffffe87224 */ /* 0x000fc400078e0004 */
[----:B------:R-:W-:Y:S02]  /*2f20*/  IMAD.MOV.U32 R135, RZ, RZ, R229 ;  /* 0x000000ffff877224 */ /* 0x000fe400078e00e5 */
[----:B------:R-:W-:Y:S01]  /*2f30*/  IMAD.MOV.U32 R136, RZ, RZ, R228 ;  /* 0x000000ffff887224 */ /* 0x000fe200078e00e4 */
[----:B------:R1:W-:Y:S01]  /*2f40*/  STL.64 [R1+0x16e8], R232 ;  /* 0x0016e8e801007387 */ /* 0x0003e20000100a00 */
[----:B------:R-:W-:Y:S02]  /*2f50*/  IMAD.MOV.U32 R230, RZ, RZ, R6 ;  /* 0x000000ffffe67224 */ /* 0x000fe400078e0006 */
[----:B------:R-:W-:Y:S02]  /*2f60*/  IMAD.MOV.U32 R231, RZ, RZ, R5 ;  /* 0x000000ffffe77224 */ /* 0x000fe400078e0005 */
[----:B------:R-:W-:Y:S02]  /*2f70*/  IMAD.MOV.U32 R137, RZ, RZ, R227 ;  /* 0x000000ffff897224 */ /* 0x000fe400078e00e3 */
[----:B------:R-:W-:Y:S01]  /*2f80*/  IMAD.MOV.U32 R138, RZ, RZ, R226 ;  /* 0x000000ffff8a7224 */ /* 0x000fe200078e00e2 */
[----:B------:R-:W-:Y:S01]  /*2f90*/  STL.64 [R1+0x16e0], R230 ;  /* 0x0016e0e601007387 */ /* 0x000fe20000100a00 */
[----:B------:R-:W-:-:S02]  /*2fa0*/  IMAD.MOV.U32 R228, RZ, RZ, R8 ;  /* 0x000000ffffe47224 */ /* 0x000fc400078e0008 */
[----:B------:R-:W-:Y:S02]  /*2fb0*/  IMAD.MOV.U32 R229, RZ, RZ, R7 ;  /* 0x000000ffffe57224 */ /* 0x000fe400078e0007 */
[----:B------:R-:W-:Y:S01]  /*2fc0*/  IMAD.MOV.U32 R139, RZ, RZ, R225 ;  /* 0x000000ffff8b7224 */ /* 0x000fe200078e00e1 */
[----:B------:R-:W-:Y:S01]  /*2fd0*/  MOV R225, R11 ;  /* 0x0000000b00e17202 */ /* 0x000fe20000000f00 */
[----:B------:R-:W-:Y:S01]  /*2fe0*/  IMAD.MOV.U32 R226, RZ, RZ, R10 ;  /* 0x000000ffffe27224 */ /* 0x000fe200078e000a */
[----:B------:R-:W-:Y:S01]  /*2ff0*/  STL.64 [R1+0x16d8], R228 ;  /* 0x0016d8e401007387 */ /* 0x000fe20000100a00 */
[----:B------:R-:W-:Y:S02]  /*3000*/  IMAD.MOV.U32 R227, RZ, RZ, R9 ;  /* 0x000000ffffe37224 */ /* 0x000fe400078e0009 */
[----:B------:R-:W-:Y:S02]  /*3010*/  IMAD.MOV.U32 R141, RZ, RZ, R223 ;  /* 0x000000ffff8d7224 */ /* 0x000fe400078e00df */
[----:B------:R-:W-:Y:S01]  /*3020*/  IMAD.MOV.U32 R142, RZ, RZ, R222 ;  /* 0x000000ffff8e7224 */ /* 0x000fe200078e00de */
[----:B------:R-:W-:Y:S01]  /*3030*/  STL.64 [R1+0x16d0], R226 ;  /* 0x0016d0e201007387 */ /* 0x000fe20000100a00 */
[----:B------:R-:W-:-:S02]  /*3040*/  IMAD.MOV.U32 R224, RZ, RZ, R12 ;  /* 0x000000ffffe07224 */ /* 0x000fc400078e000c */
[----:B------:R-:W-:Y:S02]  /*3050*/  IMAD.MOV.U32 R143, RZ, RZ, R221 ;  /* 0x000000ffff8f7224 */ /* 0x000fe400078e00dd */
[----:B------:R-:W-:Y:S01]  /*3060*/  IMAD.MOV.U32 R144, RZ, RZ, R220 ;  /* 0x000000ffff907224 */ /* 0x000fe200078e00dc */
[----:B------:R-:W-:Y:S01]  /*3070*/  STL.64 [R1+0x16c8], R224 ;  /* 0x0016c8e001007387 */ /* 0x000fe20000100a00 */
        /* <DEDUP_REMOVED lines=20> */
[----:B------:R-:W-:-:S03]  /*31c0*/  IMAD.MOV.U32 R213, RZ, RZ, R23 ;  /* 0x000000ffffd57224 */ /* 0x000fc600078e0017 */
        /* <DEDUP_REMOVED lines=43> */
[----:B---3--:R-:W-:Y:S04]  /*3480*/  STL.64 [R1+0x1548], R128 ;  /* 0x0015488001007387 */ /* 0x008fe80000100a00 */
[----:B--2---:R-:W-:Y:S04]  /*3490*/  STL.64 [R1+0x1540], R126 ;  /* 0x0015407e01007387 */ /* 0x004fe80000100a00 */
[----:B----4-:R-:W-:Y:S04]  /*34a0*/  STL.64 [R1+0x1538], R124 ;  /* 0x0015387c01007387 */ /* 0x010fe80000100a00 */
        /* <DEDUP_REMOVED lines=50> */
[----:B0-----:R-:W3:Y:S04]  /*37d0*/  LDL.LU.64 R234, [R1+0x16f0] ;  /* 0x0016f00001ea7983 */ /* 0x001ee80000300a00 */
[----:B-1----:R-:W3:Y:S01]  /*37e0*/  LDL.LU.64 R232, [R1+0x16e8] ;  /* 0x0016e80001e87983 */ /* 0x002ee20000300a00 */
[----:B--2---:R-:W-:-:S06]  /*37f0*/  WARPGROUP.ARRIVE ;  /* 0x00000000000079c5 */ /* 0x004fcc0000000000 */
        /* <DEDUP_REMOVED lines=66> */
[----:B------:R-:W3:Y:S04]  /*3c20*/  LDL.LU.64 R230, [R1+0x16e0] ;  /* 0x0016e00001e67983 */ /* 0x000ee80000300a00 */
        /* <DEDUP_REMOVED lines=39> */
[----:B0-----:R-:W3:Y:S04]  /*3ea0*/  LDL.LU.64 R150, [R1+0x15a0] ;  /* 0x0015a00001967983 */ /* 0x001ee80000300a00 */
        /* <DEDUP_REMOVED lines=20> */
[----:B------:R-:W3:Y:S01]  /*3ff0*/  LDL.LU.64 R108, [R1+0x14f8] ;  /* 0x0014f800016c7983 */ /* 0x000ee20000300a00 */
[----:B------:R-:W-:-:S02]  /*4000*/  UIADD3 UR12, UR8, 0x2, URZ ;  /* 0x00000002080c7890 */ /* 0x000fc4000fffe03f */
[----:B------:R-:W-:Y:S01]  /*4010*/  UIADD3 UR14, UR6, 0x2, URZ ;  /* 0x00000002060e7890 */ /* 0x000fe2000fffe03f */
[----:B------:R-:W-:Y:S01]  /*4020*/  UMOV UR13, 0x40000040 ;  /* 0x40000040000d7882 */ /* 0x000fe20000000000 */
[----:B------:R-:W-:Y:S01]  /*4030*/  UMOV UR15, 0x40000040 ;  /* 0x40000040000f7882 */ /* 0x000fe20000000000 */
[----:B---3--:R-:W-:-:S06]  /*4040*/  WARPGROUP.ARRIVE ;  /* 0x00000000000079c5 */ /* 0x008fcc0000000000 */
[----:B------:R-:W-:Y:S03]  /*4050*/  HGMMA.64x256x16.F32 R108, gdesc[UR12], R108, gsb0 ;  /* 0x03e000000c6c79f0 */ /* 0x000fe6000800086c */
        /* <DEDUP_REMOVED lines=65> */
[----:B0-----:R-:W2:Y:S04]  /*4470*/  LDL.LU.64 R150, [R1+0x14f0] ;  /* 0x0014f00001967983 */ /* 0x001ea80000300a00 */
[----:B------:R-:W2:Y:S04]  /*4480*/  LDL.LU.64 R148, [R1+0x14e8] ;  /* 0x0014e80001947983 */ /* 0x000ea80000300a00 */
        /* <DEDUP_REMOVED lines=61> */
[----:B------:R-:W2:Y:S01]  /*4860*/  LDL.LU.64 R24, [R1+0x12f8] ;  /* 0x0012f80001187983 */ /* 0x000ea20000300a00 */
[----:B------:R-:W-:Y:S01]  /*4870*/  UIADD3 UR18, UR6, 0x802, URZ ;  /* 0x0000080206127890 */ /* 0x000fe2000fffe03f */
[----:B------:R-:W-:Y:S01]  /*4880*/  UMOV UR16, UR12 ;  /* 0x0000000c00107c82 */ /* 0x000fe20008000000 */
[----:B------:R-:W-:Y:S01]  /*4890*/  UMOV UR17, UR13 ;  /* 0x0000000d00117c82 */ /* 0x000fe20008000000 */
[----:B------:R-:W-:Y:S01]  /*48a0*/  UMOV UR19, 0x40000040 ;  /* 0x4000004000137882 */ /* 0x000fe20000000000 */
[----:B--2---:R-:W-:-:S06]  /*48b0*/  WARPGROUP.ARRIVE ;  /* 0x00000000000079c5 */ /* 0x004fcc0000000000 */
[----:B------:R-:W-:Y:S03]  /*48c0*/  HGMMA.64x256x16.F32 R24, gdesc[UR16], R24, gsb0 ;  /* 0x03e00000101879f0 */ /* 0x000fe60008000818 */
[----:B------:R-:W-:Y:S02]  /*48d0*/  WARPGROUP.DEPBAR.LE gsb0, 0x0 ;  /* 0x00008000000079c5 */ /* 0x000fe40000010000 */
[----:B------:R-:W-:Y:S04]  /*48e0*/  STL.64 [R1], R24 ;  /* 0x0000001801007387 */ /* 0x000fe80000100a00 */
[----:B------:R-:W-:Y:S04]  /*48f0*/  STL.64 [R1+0x8], R26 ;  /* 0x0000081a01007387 */ /* 0x000fe80000100a00 */
[----:B------:R-:W-:Y:S04]  /*4900*/  STL.64 [R1+0x10], R28 ;  /* 0x0000101c01007387 */ /* 0x000fe80000100a00 */
[----:B------:R-:W-:Y:S04]  /*4910*/  STL.64 [R1+0x18], R30 ;  /* 0x0000181e01007387 */ /* 0x000fe80000100a00 */
[----:B------:R-:W-:Y:S04]  /*4920*/  STL.64 [R1+0x20], R32 ;  /* 0x0000202001007387 */ /* 0x000fe80000100a00 */
[----:B------:R-:W-:Y:S04]  /*4930*/  STL.64 [R1+0x28], R34 ;  /* 0x0000282201007387 */ /* 0x000fe80000100a00 */
[----:B------:R-:W-:Y:S01]  /*4940*/  STL.64 [R1+0x30], R36 ;  /* 0x0000302401007387 */ /* 0x000fe20000100a00 */
[----:B------:R-:W-:-:S03]  /*4950*/  IMAD.MOV.U32 R2, RZ, RZ, R150 ;  /* 0x000000ffff027224 */ /* 0x000fc600078e0096 */
[----:B------:R-:W-:Y:S01]  /*4960*/  STL.64 [R1+0x38], R38 ;  /* 0x0000382601007387 */ /* 0x000fe20000100a00 */
[----:B------:R-:W-:-:S03]  /*4970*/  IMAD.MOV.U32 R0, RZ, RZ, R151 ;  /* 0x000000ffff007224 */ /* 0x000fc600078e0097 */
[----:B------:R-:W-:Y:S01]  /*4980*/  STL.64 [R1+0x40], R40 ;  /* 0x0000402801007387 */ /* 0x000fe20000100a00 */
[----:B------:R-:W-:-:S03]  /*4990*/  IMAD.MOV.U32 R4, RZ, RZ, R148 ;  /* 0x000000ffff047224 */ /* 0x000fc600078e0094 */
[----:B------:R-:W-:Y:S01]  /*49a0*/  STL.64 [R1+0x48], R42 ;  /* 0x0000482a01007387 */ /* 0x000fe20000100a00 */
[----:B------:R-:W-:Y:S01]  /*49b0*/  IMAD.MOV.U32 R3, RZ, RZ, R149 ;  /* 0x000000ffff037224 */ /* 0x000fe200078e0095 */
[----:B------:R-:W-:Y:S02]  /*49c0*/  MOV R6, R146 ;  /* 0x0000009200067202 */ /* 0x000fe40000000f00 */
[----:B------:R0:W-:Y:S01]  /*49d0*/  STL [R1+0x50], R44 ;  /* 0x0000502c01007387 */ /* 0x0001e20000100800 */
[----:B------:R-:W-:-:S03]  /*49e0*/  IMAD.MOV.U32 R5, RZ, RZ, R147 ;  /* 0x000000ffff057224 */ /* 0x000fc600078e0093 */
[----:B------:R-:W2:Y:S01]  /*49f0*/  LDL.LU.64 R150, [R1+0x12f0] ;  /* 0x0012f00001967983 */ /* 0x000ea20000300a00 */
[----:B------:R-:W-:Y:S02]  /*4a00*/  IMAD.MOV.U32 R8, RZ, RZ, R144 ;  /* 0x000000ffff087224 */ /* 0x000fe400078e0090 */
[----:B------:R-:W-:Y:S01]  /*4a10*/  IMAD.MOV.U32 R7, RZ, RZ, R145 ;  /* 0x000000ffff077224 */ /* 0x000fe200078e0091 */
[----:B------:R-:W2:Y:S01]  /*4a20*/  LDL.LU.64 R148, [R1+0x12e8] ;  /* 0x0012e80001947983 */ /* 0x000ea20000300a00 */
[----:B------:R-:W-:Y:S02]  /*4a30*/  IMAD.MOV.U32 R10, RZ, RZ, R142 ;  /* 0x000000ffff0a7224 */ /* 0x000fe400078e008e */
[----:B------:R-:W-:Y:S01]  /*4a40*/  IMAD.MOV.U32 R9, RZ, RZ, R143 ;  /* 0x000000ffff097224 */ /* 0x000fe200078e008f */
[----:B------:R-:W2:Y:S01]  /*4a50*/  LDL.LU.64 R146, [R1+0x12e0] ;  /* 0x0012e00001927983 */ /* 0x000ea20000300a00 */
[----:B------:R-:W-:Y:S01]  /*4a60*/  IMAD.MOV.U32 R12, RZ, RZ, R140 ;  /* 0x000000ffff0c7224 */ /* 0x000fe200078e008c */
[----:B------:R-:W-:Y:S01]  /*4a70*/  MOV R14, R138 ;  /* 0x0000008a000e7202 */ /* 0x000fe20000000f00 */
[----:B------:R-:W-:Y:S01]  /*4a80*/  IMAD.MOV.U32 R11, RZ, RZ, R141 ;  /* 0x000000ffff0b7224 */ /* 0x000fe200078e008d */
[----:B------:R-:W2:Y:S01]  /*4a90*/  LDL.LU.64 R144, [R1+0x12d8] ;  /* 0x0012d80001907983 */ /* 0x000ea20000300a00 */
        /* <DEDUP_REMOVED lines=14> */
[----:B-1----:R-:W-:Y:S02]  /*4b80*/  IMAD.MOV.U32 R152, RZ, RZ, R128 ;  /* 0x000000ffff987224 */ /* 0x002fe400078e0080 */
[----:B------:R-:W-:Y:S01]  /*4b90*/  IMAD.MOV.U32 R23, RZ, RZ, R129 ;  /* 0x000000ffff177224 */ /* 0x000fe200078e0081 */
[----:B------:R-:W2:Y:S01]  /*4ba0*/  LDL.LU.64 R132, [R1+0x12a8] ;  /* 0x0012a80001847983 */ /* 0x000ea20000300a00 */
[----:B------:R-:W-:Y:S02]  /*4bb0*/  IMAD.MOV.U32 R154, RZ, RZ, R126 ;  /* 0x000000ffff9a7224 */ /* 0x000fe400078e007e */
[----:B------:R-:W-:Y:S01]  /*4bc0*/  IMAD.MOV.U32 R153, RZ, RZ, R127 ;  /* 0x000000ffff997224 */ /* 0x000fe200078e007f */
[----:B------:R-:W2:Y:S01]  /*4bd0*/  LDL.LU.64 R130, [R1+0x12a0] ;  /* 0x0012a00001827983 */ /* 0x000ea20000300a00 */
[----:B---3--:R-:W-:Y:S01]  /*4be0*/  IMAD.MOV.U32 R156, RZ, RZ, R124 ;  /* 0x000000ffff9c7224 */ /* 0x008fe200078e007c */
[----:B----4-:R-:W-:Y:S01]  /*4bf0*/  MOV R158, R122 ;  /* 0x0000007a009e7202 */ /* 0x010fe20000000f00 */
        /* <DEDUP_REMOVED lines=118> */
[----:B------:R-:W-:-:S03]  /*5360*/  IMAD.MOV.U32 R235, RZ, RZ, R45 ;  /* 0x000000ffffeb7224 */ /* 0x000fc600078e002d */
[----:B------:R-:W2:Y:S04]  /*5370*/  LDL.LU.64 R48, [R1+0x1158] ;  /* 0x0011580001307983 */ /* 0x000ea80000300a00 */
[----:B------:R-:W2:Y:S04]  /*5380*/  LDL.LU.64 R46, [R1+0x1150] ;  /* 0x00115000012e7983 */ /* 0x000ea80000300a00 */
        /* <DEDUP_REMOVED lines=12> */
[----:B------:R-:W-:Y:S01]  /*5450*/  UMOV UR17, 0x40000040 ;  /* 0x4000004000117882 */ /* 0x000fe20000000000 */
[----:B--2---:R-:W-:-:S07]  /*5460*/  WARPGROUP.ARRIVE ;  /* 0x00000000000079c5 */ /* 0x004fce0000000000 */
        /* <DEDUP_REMOVED lines=193> */
[----:B------:R-:W2:Y:S01]  /*6080*/  LDL.LU R151, [R1+0x3fc] ;  /* 0x0003fc0001977983 */ /* 0x000ea20000300800 */
[----:B------:R-:W-:Y:S01]  /*6090*/  UMOV UR12, UR16 ;  /* 0x00000010000c7c82 */ /* 0x000fe20008000000 */
[----:B------:R-:W-:Y:S01]  /*60a0*/  UMOV UR13, UR17 ;  /* 0x00000011000d7c82 */ /* 0x000fe20008000000 */
[----:B--2---:R-:W-:-:S06]  /*60b0*/  WARPGROUP.ARRIVE ;  /* 0x00000000000079c5 */ /* 0x004fcc0000000000 */
[----:B------:R-:W-:Y:S03]  /*60c0*/  HGMMA.64x256x16.F32 R24, gdesc[UR12], R24, gsb0 ;  /* 0x03e000000c1879f0 */ /* 0x000fe60008000818 */
[----:B------:R-:W-:Y:S02]  /*60d0*/  WARPGROUP.DEPBAR.LE gsb0, 0x0 ;  /* 0x00008000000079c5 */ /* 0x000fe40000010000 */
        /* <DEDUP_REMOVED lines=64> */
[----:B0-----:R-:W4:Y:S04]  /*64e0*/  LDL.LU R24, [R1] ;  /* 0x0000000001187983 */ /* 0x001f280000300800 */
[----:B------:R-:W4:Y:S04]  /*64f0*/  LDL.LU R25, [R1+0x4] ;  /* 0x0000040001197983 */ /* 0x000f280000300800 */
[----:B-1----:R-:W4:Y:S04]  /*6500*/  LDL.LU R26, [R1+0x8] ;  /* 0x00000800011a7983 */ /* 0x002f280000300800 */
[----:B------:R-:W4:Y:S04]  /*6510*/  LDL.LU R27, [R1+0xc] ;  /* 0x00000c00011b7983 */ /* 0x000f280000300800 */
[----:B--2---:R-:W2:Y:S04]  /*6520*/  LDL.LU R28, [R1+0x10] ;  /* 0x00001000011c7983 */ /* 0x004ea80000300800 */
[----:B------:R-:W2:Y:S04]  /*6530*/  LDL.LU R29, [R1+0x14] ;  /* 0x00001400011d7983 */ /* 0x000ea80000300800 */
[----:B---3--:R-:W3:Y:S04]  /*6540*/  LDL.LU R30, [R1+0x18] ;  /* 0x00001800011e7983 */ /* 0x008ee80000300800 */
[----:B------:R-:W3:Y:S04]  /*6550*/  LDL.LU R31, [R1+0x1c] ;  /* 0x00001c00011f7983 */ /* 0x000ee80000300800 */
[----:B----4-:R-:W4:Y:S04]  /*6560*/  LDL.LU R32, [R1+0x20] ;  /* 0x0000200001207983 */ /* 0x010f280000300800 */
        /* <DEDUP_REMOVED lines=11> */
[----:B------:R-:W4:Y:S01]  /*6620*/  LDL.LU R44, [R1+0x50] ;  /* 0x00005000012c7983 */ /* 0x000f220000300800 */
[----:B------:R-:W-:Y:S01]  /*6630*/  IMAD.MOV.U32 R150, RZ, RZ, R2 ;  /* 0x000000ffff967224 */ /* 0x000fe200078e0002 */
[----:B------:R-:W-:Y:S01]  /*6640*/  MOV R151, R0 ;  /* 0x0000000000977202 */ /* 0x000fe20000000f00 */
[----:B------:R-:W-:-:S02]  /*6650*/  IMAD.MOV.U32 R148, RZ, RZ, R4 ;  /* 0x000000ffff947224 */ /* 0x000fc400078e0004 */
[----:B------:R-:W-:Y:S02]  /*6660*/  IMAD.MOV.U32 R149, RZ, RZ, R3 ;  /* 0x000000ffff957224 */ /* 0x000fe400078e0003 */
[----:B------:R-:W-:Y:S02]  /*6670*/  IMAD.MOV.U32 R146, RZ, RZ, R6 ;  /* 0x000000ffff927224 */ /* 0x000fe400078e0006 */
[----:B------:R-:W-:Y:S01]  /*6680*/  IMAD.MOV.U32 R147, RZ, RZ, R5 ;  /* 0x000000ffff937224 */ /* 0x000fe200078e0005 */
[----:B------:R-:W-:Y:S01]  /*6690*/  MOV R143, R9 ;  /* 0x00000009008f7202 */ /* 0x000fe20000000f00 */
[----:B------:R-:W-:Y:S02]  /*66a0*/  IMAD.MOV.U32 R144, RZ, RZ, R8 ;  /* 0x000000ffff907224 */ /* 0x000fe400078e0008 */
[----:B------:R-:W-:Y:S01]  /*66b0*/  IMAD.MOV.U32 R145, RZ, RZ, R7 ;  /* 0x000000ffff917224 */ /* 0x000fe200078e0007 */
[----:B------:R-:W-:Y:S01]  /*66c0*/  STL.64 [R1+0x10f0], R150 ;  /* 0x0010f09601007387 */ /* 0x000fe20000100a00 */
[----:B------:R-:W-:-:S02]  /*66d0*/  IMAD.MOV.U32 R142, RZ, RZ, R10 ;  /* 0x000000ffff8e7224 */ /* 0x000fc400078e000a */
[----:B------:R-:W-:Y:S01]  /*66e0*/  IMAD.MOV.U32 R140, RZ, RZ, R12 ;  /* 0x000000ffff8c7224 */ /* 0x000fe200078e000c */
[----:B------:R-:W-:Y:S01]  /*66f0*/  STL.64 [R1+0x10e8], R148 ;  /* 0x0010e89401007387 */ /* 0x000fe20000100a00 */
[----:B------:R-:W-:Y:S02]  /*6700*/  IMAD.MOV.U32 R141, RZ, RZ, R11 ;  /* 0x000000ffff8d7224 */ /* 0x000fe400078e000b */
[----:B------:R-:W-:Y:S01]  /*6710*/  IMAD.MOV.U32 R138, RZ, RZ, R14 ;  /* 0x000000ffff8a7224 */ /* 0x000fe200078e000e */
[----:B------:R-:W-:Y:S01]  /*6720*/  STL.64 [R1+0x10e0], R146 ;  /* 0x0010e09201007387 */ /* 0x000fe20000100a00 */
[----:B------:R-:W-:Y:S01]  /*6730*/  IMAD.MOV.U32 R139, RZ, RZ, R13 ;  /* 0x000000ffff8b7224 */ /* 0x000fe200078e000d */
[----:B------:R-:W-:Y:S01]  /*6740*/  MOV R135, R17 ;  /* 0x0000001100877202 */ /* 0x000fe20000000f00 */
        /* <DEDUP_REMOVED lines=61> */
[----:B------:R-:W-:-:S03]  /*6b20*/  IMAD.MOV.U32 R94, RZ, RZ, R186 ;  /* 0x000000ffff5e7224 */ /* 0x000fc600078e00ba */
        /* <DEDUP_REMOVED lines=73> */
[----:B------:R-:W-:-:S03]  /*6fc0*/  IMAD.MOV.U32 R45, RZ, RZ, R235 ;  /* 0x000000ffff2d7224 */ /* 0x000fc600078e00eb */
[----:B------:R-:W-:Y:S04]  /*6fd0*/  STL.64 [R1+0xf78], R56 ;  /* 0x000f783801007387 */ /* 0x000fe80000100a00 */
[----:B------:R-:W-:Y:S04]  /*6fe0*/  STL.64 [R1+0xf70], R54 ;  /* 0x000f703601007387 */ /* 0x000fe80000100a00 */
[----:B------:R-:W-:Y:S04]  /*6ff0*/  STL.64 [R1+0xf68], R52 ;  /* 0x000f683401007387 */ /* 0x000fe80000100a00 */
[----:B------:R-:W-:Y:S04]  /*7000*/  STL.64 [R1+0xf60], R50 ;  /* 0x000f603201007387 */ /* 0x000fe80000100a00 */
[----:B------:R-:W-:Y:S04]  /*7010*/  STL.64 [R1+0xf58], R48 ;  /* 0x000f583001007387 */ /* 0x000fe80000100a00 */
[----:B------:R-:W-:Y:S04]  /*7020*/  STL.64 [R1+0xf50], R46 ;  /* 0x000f502e01007387 */ /* 0x000fe80000100a00 */
[----:B----4-:R-:W-:Y:S04]  /*7030*/  STL.64 [R1+0xf48], R44 ;  /* 0x000f482c01007387 */ /* 0x010fe80000100a00 */
[----:B---3--:R-:W-:Y:S04]  /*7040*/  STL.64 [R1+0xf40], R42 ;  /* 0x000f402a01007387 */ /* 0x008fe80000100a00 */
[----:B--2---:R-:W-:Y:S04]  /*7050*/  STL.64 [R1+0xf38], R40 ;  /* 0x000f382801007387 */ /* 0x004fe80000100a00 */
        /* <DEDUP_REMOVED lines=72> */
[----:B------:R-:W-:-:S02]  /*74e0*/  UIADD3 UR12, UR8, 0x4, URZ ;  /* 0x00000004080c7890 */ /* 0x000fc4000fffe03f */
[----:B------:R-:W-:Y:S01]  /*74f0*/  UIADD3 UR14, UR6, 0x4, URZ ;  /* 0x00000004060e7890 */ /* 0x000fe2000fffe03f */
[----:B------:R-:W-:Y:S01]  /*7500*/  UMOV UR13, 0x40000040 ;  /* 0x40000040000d7882 */ /* 0x000fe20000000000 */
[----:B------:R-:W-:Y:S01]  /*7510*/  UMOV UR15, 0x40000040 ;  /* 0x40000040000f7882 */ /* 0x000fe20000000000 */
[----:B--2---:R-:W-:-:S06]  /*7520*/  WARPGROUP.ARRIVE ;  /* 0x00000000000079c5 */ /* 0x004fcc0000000000 */
        /* <DEDUP_REMOVED lines=13> */
[----:B------:R-:W-:Y:S01]  /*7600*/  MOV R4, R148 ;  /* 0x0000009400047202 */ /* 0x000fe20000000f00 */
[----:B------:R-:W-:Y:S02]  /*7610*/  IMAD.MOV.U32 R3, RZ, RZ, R149 ;  /* 0x000000ffff037224 */ /* 0x000fe400078e0095 */
[----:B------:R-:W-:Y:S01]  /*7620*/  STL.64 [R1+0x448], R42 ;  /* 0x0004482a01007387 */ /* 0x000fe20000100a00 */
[----:B------:R-:W-:-:S03]  /*7630*/  IMAD.MOV.U32 R6, RZ, RZ, R146 ;  /* 0x000000ffff067224 */ /* 0x000fc600078e0092 */
[----:B------:R0:W-:Y:S01]  /*7640*/  STL [R1+0x450], R44 ;  /* 0x0004502c01007387 */ /* 0x0001e20000100800 */
[----:B------:R-:W-:-:S03]  /*7650*/  IMAD.MOV.U32 R5, RZ, RZ, R147 ;  /* 0x000000ffff057224 */ /* 0x000fc600078e0093 */
        /* <DEDUP_REMOVED lines=369> */
[----:B0-----:R-:W2:Y:S04]  /*8d70*/  LDL.LU R24, [R1] ;  /* 0x0000000001187983 */ /* 0x001ea80000300800 */
        /* <DEDUP_REMOVED lines=212> */
[----:B------:R-:W-:-:S02]  /*9ac0*/  IMAD.MOV.U32 R150, RZ, RZ, R2 ;  /* 0x000000ffff967224 */ /* 0x000fc400078e0002 */
[----:B------:R-:W-:Y:S02]  /*9ad0*/  IMAD.MOV.U32 R151, RZ, RZ, R0 ;  /* 0x000000ffff977224 */ /* 0x000fe400078e0000 */
[----:B------:R-:W-:Y:S02]  /*9ae0*/  IMAD.MOV.U32 R148, RZ, RZ, R4 ;  /* 0x000000ffff947224 */ /* 0x000fe400078e0004 */
[----:B------:R-:W-:Y:S01]  /*9af0*/  IMAD.MOV.U32 R149, RZ, RZ, R3 ;  /* 0x000000ffff957224 */ /* 0x000fe200078e0003 */
[----:B------:R-:W-:Y:S01]  /*9b00*/  MOV R145, R7 ;  /* 0x0000000700917202 */ /* 0x000fe20000000f00 */
[----:B------:R-:W-:Y:S02]  /*9b10*/  IMAD.MOV.U32 R45, RZ, RZ, R165 ;  /* 0x000000ffff2d7224 */ /* 0x000fe400078e00a5 */
[----:B------:R-:W-:Y:S01]  /*9b20*/  IMAD.MOV.U32 R146, RZ, RZ, R6 ;  /* 0x000000ffff927224 */ /* 0x000fe200078e0006 */
[----:B------:R-:W4:Y:S01]  /*9b30*/  LDL.LU R165, [R1+0xcf4] ;  /* 0x000cf40001a57983 */ /* 0x000f220000300800 */
[----:B------:R-:W-:-:S02]  /*9b40*/  IMAD.MOV.U32 R147, RZ, RZ, R5 ;  /* 0x000000ffff937224 */ /* 0x000fc400078e0005 */
[----:B------:R-:W-:Y:S02]  /*9b50*/  IMAD.MOV.U32 R46, RZ, RZ, R160 ;  /* 0x000000ffff2e7224 */ /* 0x000fe400078e00a0 */
[----:B------:R-:W-:Y:S01]  /*9b60*/  IMAD.MOV.U32 R144, RZ, RZ, R8 ;  /* 0x000000ffff907224 */ /* 0x000fe200078e0008 */
[----:B------:R-:W4:Y:S01]  /*9b70*/  LDL.LU R160, [R1+0xcf0] ;  /* 0x000cf00001a07983 */ /* 0x000f220000300800 */
        /* <DEDUP_REMOVED lines=225> */
[----:B------:R-:W-:Y:S01]  /*a990*/  UMOV UR12, UR16 ;  /* 0x00000010000c7c82 */ /* 0x000fe20008000000 */
[----:B------:R-:W-:Y:S01]  /*a9a0*/  UMOV UR13, UR17 ;  /* 0x00000011000d7c82 */ /* 0x000fe20008000000 */
        /* <DEDUP_REMOVED lines=10> */
[----:B------:R-:W-:Y:S01]  /*aa50*/  STL.64 [R1+0x238], R38 ;  /* 0x0002382601007387 */ /* 0x000fe20000100a00 */
[----:B------:R-:W-:-:S03]  /*aa60*/  MOV R4, R150 ;  /* 0x0000009600047202 */ /* 0x000fc60000000f00 */
[----:B------:R-:W-:Y:S01]  /*aa70*/  STL.64 [R1+0x240], R40 ;  /* 0x0002402801007387 */ /* 0x000fe20000100a00 */
[----:B------:R-:W-:-:S03]  /*aa80*/  IMAD.MOV.U32 R3, RZ, RZ, R151 ;  /* 0x000000ffff037224 */ /* 0x000fc600078e0097 */
[----:B------:R-:W-:Y:S01]  /*aa90*/  STL.64 [R1+0x248], R42 ;  /* 0x0002482a01007387 */ /* 0x000fe20000100a00 */
[----:B------:R-:W-:-:S03]  /*aaa0*/  IMAD.MOV.U32 R7, RZ, RZ, R148 ;  /* 0x000000ffff077224 */ /* 0x000fc600078e0094 */
[----:B------:R-:W-:Y:S01]  /*aab0*/  STL.64 [R1+0x250], R44 ;  /* 0x0002502c01007387 */ /* 0x000fe20000100a00 */
[----:B------:R-:W-:-:S03]  /*aac0*/  IMAD.MOV.U32 R6, RZ, RZ, R149 ;  /* 0x000000ffff067224 */ /* 0x000fc600078e0095 */
[----:B------:R0:W-:Y:S01]  /*aad0*/  STL [R1+0x258], R46 ;  /* 0x0002582e01007387 */ /* 0x0001e20000100800 */
        /* <DEDUP_REMOVED lines=439> */
[----:B------:R-:W-:Y:S04]  /*c650*/  STL [R1+0x6c4], R165 ;  /* 0x0006c4a501007387 */ /* 0x000fe80000100800 */
[----:B------:R-:W-:Y:S01]  /*c660*/  STL [R1+0x6c0], R160 ;  /* 0x0006c0a001007387 */ /* 0x000fe20000100800 */
        /* <DEDUP_REMOVED lines=66> */
[----:B------:R-:W-:Y:S01]  /*ca90*/  IMAD.MOV.U32 R132, RZ, RZ, R23 ;  /* 0x000000ffff847224 */ /* 0x000fe200078e0017 */
[----:B------:R-:W-:Y:S01]  /*caa0*/  UMOV UR10, UR14 ;  /* 0x0000000e000a7c82 */ /* 0x000fe20008000000 */
[----:B------:R-:W-:Y:S01]  /*cab0*/  IMAD.MOV.U32 R133, RZ, RZ, R22 ;  /* 0x000000ffff857224 */ /* 0x000fe200078e0016 */
[----:B------:R-:W-:Y:S01]  /*cac0*/  UMOV UR11, UR15 ;  /* 0x0000000f000b7c82 */ /* 0x000fe20008000000 */
[----:B------:R-:W-:Y:S01]  /*cad0*/  IMAD.MOV.U32 R134, RZ, RZ, R19 ;  /* 0x000000ffff867224 */ /* 0x000fe200078e0013 */
[----:B------:R0:W5:Y:S01]  /*cae0*/  LDL.LU R0, [R1+0x6e8] ;  /* 0x0006e80001007983 */ /* 0x0001620000300800 */
[----:B------:R-:W-:Y:S02]  /*caf0*/  IMAD.MOV.U32 R135, RZ, RZ, R18 ;  /* 0x000000ffff877224 */ /* 0x000fe400078e0012 */
[----:B------:R-:W-:Y:S01]  /*cb00*/  IMAD.MOV.U32 R137, RZ, RZ, R16 ;  /* 0x000000ffff897224 */ /* 0x000fe200078e0010 */
[----:B------:R0:W5:Y:S01]  /*cb10*/  LDL.LU R23, [R1+0x6e4] ;  /* 0x0006e40001177983 */ /* 0x0001620000300800 */
[----:B------:R-:W-:-:S02]  /*cb20*/  IMAD.MOV.U32 R138, RZ, RZ, R5 ;  /* 0x000000ffff8a7224 */ /* 0x000fc400078e0005 */
[----:B------:R-:W-:Y:S01]  /*cb30*/  IMAD.MOV.U32 R139, RZ, RZ, R2 ;  /* 0x000000ffff8b7224 */ /* 0x000fe200078e0002 */
[----:B------:R0:W5:Y:S01]  /*cb40*/  LDL.LU R22, [R1+0x6e0] ;  /* 0x0006e00001167983 */ /* 0x0001620000300800 */
[----:B------:R-:W-:Y:S02]  /*cb50*/  IMAD.MOV.U32 R222, RZ, RZ, R21 ;  /* 0x000000ffffde7224 */ /* 0x000fe400078e0015 */
        /* <DEDUP_REMOVED lines=16> */
[----:B------:R0:W5:Y:S05]  /*cc60*/  LDL.LU R2, [R1+0x6c8] ;  /* 0x0006c80001027983 */ /* 0x00016a0000300800 */
        /* <DEDUP_REMOVED lines=67> */
[----:B-1----:R0:W5:Y:S04]  /*d0a0*/  LDL.LU R165, [R1+0x6c4] ;  /* 0x0006c40001a57983 */ /* 0x0021680000300800 */
[----:B------:R0:W5:Y:S04]  /*d0b0*/  LDL.LU R160, [R1+0x6c0] ;  /* 0x0006c00001a07983 */ /* 0x0001680000300800 */
[----:B------:R0:W5:Y:S04]  /*d0c0*/  LDL.LU.64 R150, [R1+0x6b8] ;  /* 0x0006b80001967983 */ /* 0x0001680000300a00 */
        /* <DEDUP_REMOVED lines=20> */
[----:B------:R0:W5:Y:S01]  /*d210*/  LDL.LU.64 R108, [R1+0x610] ;  /* 0x00061000016c7983 */ /* 0x0001620000300a00 */
[----:B------:R-:W-:Y:S05]  /*d220*/  @!P1 BRA `(.L_x_22) ;  /* 0x000000d800b89947 */ /* 0x000fea0003800000 */
[----:B------:R-:W-:Y:S02]  /*d230*/  UIADD3 UR6, UR39, 0x1, URZ ;  /* 0x0000000127067890 */ /* 0x000fe4000fffe03f */
[----:B------:R-:W-:Y:S02]  /*d240*/  IMAD.U32 R3, RZ, RZ, UR39 ;  /* 0x00000027ff037e24 */ /* 0x000fe4000f8e00ff */
[----:B------:R-:W-:-:S04]  /*d250*/  UISETP.NE.AND UP0, UPT, UR6, 0x2, UPT ;  /* 0x000000020600788c */ /* 0x000fc8000bf05270 */
[----:B------:R-:W-:Y:S02]  /*d260*/  USEL UR7, URZ, 0x1, UP0 ;  /* 0x000000013f077887 */ /* 0x000fe40008000000 */
[----:B------:R-:W-:Y:S02]  /*d270*/  USEL UR6, UR6, URZ, UP0 ;  /* 0x0000003f06067287 */ /* 0x000fe40008000000 */
[----:B------:R-:W-:-:S06]  /*d280*/  ULOP3.LUT UR7, UR38, UR7, URZ, 0x3c, !UPT ;  /* 0x0000000726077292 */ /* 0x000fcc000f8e3c3f */
[----:B------:R-:W-:-:S07]  /*d290*/  IMAD.U32 R4, RZ, RZ, UR7 ;  /* 0x00000007ff047e24 */ /* 0x000fce000f8e00ff */
.L_x_29:
[----:B------:R-:W-:Y:S05]  /*d2a0*/  @!P0 BRA `(.L_x_23) ;  /* 0x0000000000048947 */ /* 0x000fea0003800000 */
[----:B------:R-:W-:Y:S01]  /*d2b0*/  BPT.TRAP 0x1 ;  /* 0x000000040000795c */ /* 0x000fe20000300000 */
.L_x_23:
[----:B------:R-:W1:Y:S01]  /*d2c0*/  S2UR UR8, SR_CgaCtaId ;  /* 0x00000000000879c3 */ /* 0x000e620000008800 */
[----:B------:R-:W-:Y:S01]  /*d2d0*/  UMOV UR7, 0x400 ;  /* 0x0000040000077882 */ /* 0x000fe20000000000 */
[----:B------:R-:W-:Y:S01]  /*d2e0*/  IMAD.U32 R6, RZ, RZ, UR6 ;  /* 0x00000006ff067e24 */ /* 0x000fe2000f8e00ff */
[----:B------:R-:W-:Y:S01]  /*d2f0*/  SHF.L.U32 R7, R4, 0x1f, RZ ;  /* 0x0000001f04077819 */ /* 0x000fe200000006ff */
[----:B-1----:R-:W-:-:S06]  /*d300*/  ULEA UR7, UR8, UR7, 0x18 ;  /* 0x0000000708077291 */ /* 0x002fcc000f8ec03f */
[----:B-----5:R-:W-:-:S05]  /*d310*/  MOV R0, UR7 ;  /* 0x0000000700007c02 */ /* 0x020fca0008000f00 */
[----:B------:R-:W-:-:S04]  /*d320*/  IMAD R6, R6, 0x8, R0 ;  /* 0x0000000806067824 */ /* 0x000fc800078e0200 */
[----:B------:R1:W2:Y:S01]  /*d330*/  SYNCS.PHASECHK.TRANS64.TRYWAIT P1, [R6+URZ], R7 ;  /* 0x00000007060075a7 */ /* 0x0002a2000802017f */
[----:B------:R-:W-:Y:S05]  /*d340*/  @!P0 BRA `(.L_x_24) ;  /* 0x0000000000048947 */ /* 0x000fea0003800000 */
[----:B------:R-:W-:Y:S01]  /*d350*/  BPT.TRAP 0x1 ;  /* 0x000000040000795c */ /* 0x000fe20000300000 */
.L_x_24:
[----:B--2---:R-:W-:Y:S05]  /*d360*/  @P1 BRA `(.L_x_25) ;  /* 0x0000000000081947 */ /* 0x004fea0003800000 */
[----:B------:R-:W2:Y:S02]  /*d370*/  SYNCS.PHASECHK.TRANS64.TRYWAIT P1, [R6+URZ], R7 ;  /* 0x00000007060075a7 */ /* 0x000ea4000802017f */
[----:B--2---:R-:W-:Y:S05]  /*d380*/  @!P1 BRA `(.L_x_26) ;  /* 0x0000032c00b09947 */ /* 0x004fea0003800000 */
.L_x_25:
        /* <DEDUP_REMOVED lines=64> */
[----:B---3--:R-:W3:Y:S04]  /*d790*/  LDL.LU.64 R24, [R1] ;  /* 0x0000000001187983 */ /* 0x008ee80000300a00 */
        /* <DEDUP_REMOVED lines=127> */
[----:B--2---:R-:W2:Y:S04]  /*df90*/  LDL.LU.64 R24, [R1+0x400] ;  /* 0x0004000001187983 */ /* 0x004ea80000300a00 */
        /* <DEDUP_REMOVED lines=63> */
[----:B------:R-:W-:-:S02]  /*e390*/  UIMAD UR10, UR6, 0x600, UR4 ;  /* 0x00000600060a78a4 */ /* 0x000fc4000f8e0204 */
[----:B------:R-:W-:Y:S01]  /*e3a0*/  ULEA UR8, UR6, UR5, 0xc ;  /* 0x0000000506087291 */ /* 0x000fe2000f8e603f */
[----:B------:R-:W-:Y:S01]  /*e3b0*/  STL [R1+0xcfc], R165 ;  /* 0x000cfca501007387 */ /* 0x000fe20000100800 */
[----:B------:R-:W-:Y:S01]  /*e3c0*/  UMOV UR13, 0x40000040 ;  /* 0x40000040000d7882 */ /* 0x000fe20000000000 */
[----:B------:R-:W-:Y:S02]  /*e3d0*/  UMOV UR15, 0x40000040 ;  /* 0x40000040000f7882 */ /* 0x000fe40000000000 */
[----:B------:R-:W-:Y:S01]  /*e3e0*/  UMOV UR12, UR10 ;  /* 0x0000000a000c7c82 */ /* 0x000fe20008000000 */
[----:B------:R-:W-:Y:S01]  /*e3f0*/  STL [R1+0xcf8], R160 ;  /* 0x000cf8a001007387 */ /* 0x000fe20000100800 */
[----:B------:R-:W-:-:S03]  /*e400*/  UMOV UR14, UR8 ;  /* 0x00000008000e7c82 */ /* 0x000fc60008000000 */
[----:B------:R-:W-:Y:S04]  /*e410*/  STL [R1+0x6f0], R23 ;  /* 0x0006f01701007387 */ /* 0x000fe80000100800 */
        /* <DEDUP_REMOVED lines=8> */
[----:B------:R3:W-:Y:S04]  /*e4a0*/  STL [R1+0x6cc], R2 ;  /* 0x0006cc0201007387 */ /* 0x0007e80000100800 */
[----:B------:R4:W-:Y:S01]  /*e4b0*/  STL [R1+0x6c8], R0 ;  /* 0x0006c80001007387 */ /* 0x0009e20000100800 */
[----:B--2---:R-:W-:-:S06]  /*e4c0*/  WARPGROUP.ARRIVE ;  /* 0x00000000000079c5 */ /* 0x004fcc0000000000 */
[----:B------:R-:W-:Y:S03]  /*e4d0*/  HGMMA.64x256x16.F32 R24, gdesc[UR12], R24, gsb0 ;  /* 0x03e000000c1879f0 */ /* 0x000fe60008000818 */
[----:B------:R-:W-:Y:S02]  /*e4e0*/  WARPGROUP.DEPBAR.LE gsb0, 0x0 ;  /* 0x00008000000079c5 */ /* 0x000fe40000010000 */
[----:B------:R-:W-:Y:S01]  /*e4f0*/  STL.64 [R1+0x400], R24 ;  /* 0x0004001801007387 */ /* 0x000fe20000100a00 */
[----:B---3--:R-:W-:Y:S01]  /*e500*/  IMAD.MOV.U32 R2, RZ, RZ, R150 ;  /* 0x000000ffff027224 */ /* 0x008fe200078e0096 */
[----:B------:R-:W-:Y:S01]  /*e510*/  MOV R4, R148 ;  /* 0x0000009400047202 */ /* 0x000fe20000000f00 */
[----:B----4-:R-:W-:Y:S01]  /*e520*/  IMAD.MOV.U32 R0, RZ, RZ, R151 ;  /* 0x000000ffff007224 */ /* 0x010fe200078e0097 */
[----:B------:R-:W-:Y:S01]  /*e530*/  STL.64 [R1+0x408], R26 ;  /* 0x0004081a01007387 */ /* 0x000fe20000100a00 */
[----:B------:R-:W-:Y:S01]  /*e540*/  IMAD.MOV.U32 R3, RZ, RZ, R149 ;  /* 0x000000ffff037224 */ /* 0x000fe200078e0095 */
[----:B------:R-:W-:Y:S01]  /*e550*/  MOV R11, R141 ;  /* 0x0000008d000b7202 */ /* 0x000fe20000000f00 */
[----:B-1----:R-:W-:Y:S01]  /*e560*/  IMAD.MOV.U32 R6, RZ, RZ, R146 ;  /* 0x000000ffff067224 */ /* 0x002fe200078e0092 */
[----:B------:R-:W-:Y:S01]  /*e570*/  STL.64 [R1+0x410], R28 ;  /* 0x0004101c01007387 */ /* 0x000fe20000100a00 */
[----:B------:R-:W-:Y:S01]  /*e580*/  IMAD.MOV.U32 R5, RZ, RZ, R147 ;  /* 0x000000ffff057224 */ /* 0x000fe200078e0093 */
[----:B------:R-:W-:Y:S01]  /*e590*/  MOV R18, R134 ;  /* 0x0000008600127202 */ /* 0x000fe20000000f00 */
[----:B------:R-:W-:Y:S01]  /*e5a0*/  IMAD.MOV.U32 R8, RZ, RZ, R144 ;  /* 0x000000ffff087224 */ /* 0x000fe200078e0090 */
[----:B------:R-:W-:Y:S01]  /*e5b0*/  STL.64 [R1+0x418], R30 ;  /* 0x0004181e01007387 */ /* 0x000fe20000100a00 */
[----:B------:R-:W-:Y:S01]  /*e5c0*/  IMAD.MOV.U32 R7, RZ, RZ, R145 ;  /* 0x000000ffff077224 */ /* 0x000fe200078e0091 */
[----:B0-----:R-:W-:Y:S01]  /*e5d0*/  MOV R211, R127 ;  /* 0x0000007f00d37202 */ /* 0x001fe20000000f00 */
        /* <DEDUP_REMOVED lines=25> */
[----:B------:R0:W-:Y:S01]  /*e770*/  STL [R1+0x450], R44 ;  /* 0x0004502c01007387 */ /* 0x0001e20000100800 */
[----:B------:R-:W-:Y:S01]  /*e780*/  IMAD.MOV.U32 R23, RZ, RZ, R129 ;  /* 0x000000ffff177224 */ /* 0x000fe200078e0081 */
[----:B------:R-:W-:Y:S01]  /*e790*/  MOV R162, R78 ;  /* 0x0000004e00a27202 */ /* 0x000fe20000000f00 */
[----:B------:R-:W-:Y:S01]  /*e7a0*/  IMAD.MOV.U32 R210, RZ, RZ, R126 ;  /* 0x000000ffffd27224 */ /* 0x000fe200078e007e */
[----:B------:R-:W2:Y:S01]  /*e7b0*/  LDL.LU.64 R150, [R1+0x1af8] ;  /* 0x001af80001967983 */ /* 0x000ea20000300a00 */
        /* <DEDUP_REMOVED lines=16> */
[----:B------:R-:W-:-:S02]  /*e8c0*/  IMAD.MOV.U32 R201, RZ, RZ, R117 ;  /* 0x000000ffffc97224 */ /* 0x000fc400078e0075 */
        /* <DEDUP_REMOVED lines=442> */
[----:B------:R-:W-:Y:S01]  /*10470*/  IMAD.MOV.U32 R136, RZ, RZ, R228 ;  /* 0x000000ffff887224 */ /* 0x000fe200078e00e4 */
[----:B------:R-:W-:Y:S01]  /*10480*/  MOV R228, R8 ;  /* 0x0000000800e47202 */ /* 0x000fe20000000f00 */
[----:B------:R-:W-:Y:S02]  /*10490*/  IMAD.MOV.U32 R230, RZ, RZ, R6 ;  /* 0x000000ffffe67224 */ /* 0x000fe400078e0006 */
[----:B------:R-:W-:Y:S01]  /*104a0*/  IMAD.MOV.U32 R231, RZ, RZ, R5 ;  /* 0x000000ffffe77224 */ /* 0x000fe200078e0005 */
[----:B------:R-:W-:Y:S01]  /*104b0*/  MOV R139, R225 ;  /* 0x000000e1008b7202 */ /* 0x000fe20000000f00 */
        /* <DEDUP_REMOVED lines=12> */
[----:B------:R-:W-:Y:S01]  /*10580*/  MOV R146, R218 ;  /* 0x000000da00927202 */ /* 0x000fe20000000f00 */
        /* <DEDUP_REMOVED lines=11> */
[----:B------:R-:W-:Y:S02]  /*10640*/  IMAD.MOV.U32 R148, RZ, RZ, R216 ;  /* 0x000000ffff947224 */ /* 0x000fe400078e00d8 */
[----:B------:R-:W-:-:S02]  /*10650*/  IMAD.MOV.U32 R218, RZ, RZ, R18 ;  /* 0x000000ffffda7224 */ /* 0x000fc400078e0012 */
[----:B------:R-:W-:Y:S01]  /*10660*/  IMAD.MOV.U32 R219, RZ, RZ, R17 ;  /* 0x000000ffffdb7224 */ /* 0x000fe200078e0011 */
[----:B------:R-:W-:Y:S01]  /*10670*/  STL.64 [R1+0x16d0], R224 ;  /* 0x0016d0e001007387 */ /* 0x000fe20000100a00 */
        /* <DEDUP_REMOVED lines=131> */
[----:B------:R-:W-:-:S02]  /*10eb0*/  UMOV UR19, UR15 ;  /* 0x0000000f00137c82 */ /* 0x000fc40008000000 */
        /* <DEDUP_REMOVED lines=33> */
[----:B--2---:R-:W-:-:S06]  /*110d0*/  WARPGROUP.ARRIVE ;  /* 0x00000000000079c5 */ /* 0x004fcc0000000000 */
[----:B------:R-:W-:Y:S01]  /*110e0*/  HGMMA.64x256x16.F32 R108, gdesc[UR16], R108, gsb0 ;  /* 0x03e00000106c79f0 */ /* 0x000fe2000800086c */
        /* <DEDUP_REMOVED lines=9> */
[----:B------:R-:W-:-:S03]  /*11180*/  WARPGROUP.DEPBAR.LE gsb0, 0x0 ;  /* 0x00008000000079c5 */ /* 0x000fc60000010000 */
        /* <DEDUP_REMOVED lines=281> */
[----:B------:R-:W-:Y:S01]  /*12320*/  IMAD.MOV.U32 R4, RZ, RZ, R148 ;  /* 0x000000ffff047224 */ /* 0x000fe200078e0094 */
[----:B------:R-:W-:Y:S02]  /*12330*/  MOV R3, R149 ;  /* 0x0000009500037202 */ /* 0x000fe40000000f00 */
[----:B------:R-:W-:Y:S01]  /*12340*/  STL.64 [R1+0x48], R42 ;  /* 0x0000482a01007387 */ /* 0x000fe20000100a00 */
[----:B------:R-:W-:-:S03]  /*12350*/  IMAD.MOV.U32 R6, RZ, RZ, R146 ;  /* 0x000000ffff067224 */ /* 0x000fc600078e0092 */
[----:B------:R0:W-:Y:S01]  /*12360*/  STL [R1+0x50], R44 ;  /* 0x0000502c01007387 */ /* 0x0001e20000100800 */
[----:B------:R-:W-:-:S03]  /*12370*/  IMAD.MOV.U32 R5, RZ, RZ, R147 ;  /* 0x000000ffff057224 */ /* 0x000fc600078e0093 */
        /* <DEDUP_REMOVED lines=23> */
[----:B-1----:R-:W-:Y:S01]  /*124f0*/  MOV R152, R128 ;  /* 0x0000008000987202 */ /* 0x002fe20000000f00 */
[----:B------:R-:W-:Y:S01]  /*12500*/  IMAD.MOV.U32 R21, RZ, RZ, R131 ;  /* 0x000000ffff157224 */ /* 0x000fe200078e0083 */
[----:B------:R-:W2:Y:S01]  /*12510*/  LDL.LU.64 R134, [R1+0x12b8] ;  /* 0x0012b80001867983 */ /* 0x000ea20000300a00 */
[----:B------:R-:W-:-:S03]  /*12520*/  IMAD.MOV.U32 R23, RZ, RZ, R129 ;  /* 0x000000ffff177224 */ /* 0x000fc600078e0081 */
[----:B------:R-:W2:Y:S01]  /*12530*/  LDL.LU.64 R132, [R1+0x12b0] ;  /* 0x0012b00001847983 */ /* 0x000ea20000300a00 */
[----:B------:R-:W-:Y:S02]  /*12540*/  IMAD.MOV.U32 R154, RZ, RZ, R126 ;  /* 0x000000ffff9a7224 */ /* 0x000fe400078e007e */
[----:B------:R-:W-:Y:S01]  /*12550*/  IMAD.MOV.U32 R153, RZ, RZ, R127 ;  /* 0x000000ffff997224 */ /* 0x000fe200078e007f */
[----:B------:R-:W2:Y:S01]  /*12560*/  LDL.LU.64 R130, [R1+0x12a8] ;  /* 0x0012a80001827983 */ /* 0x000ea20000300a00 */
[----:B---3--:R-:W-:Y:S02]  /*12570*/  IMAD.MOV.U32 R156, RZ, RZ, R124 ;  /* 0x000000ffff9c7224 */ /* 0x008fe400078e007c */
[----:B------:R-:W-:Y:S01]  /*12580*/  IMAD.MOV.U32 R155, RZ, RZ, R125 ;  /* 0x000000ffff9b7224 */ /* 0x000fe200078e007d */
[----:B------:R-:W2:Y:S01]  /*12590*/  LDL.LU.64 R128, [R1+0x12a0] ;  /* 0x0012a00001807983 */ /* 0x000ea20000300a00 */
[----:B----4-:R-:W-:Y:S01]  /*125a0*/  IMAD.MOV.U32 R158, RZ, RZ, R122 ;  /* 0x000000ffff9e7224 */ /* 0x010fe200078e007a */
        /* <DEDUP_REMOVED lines=417> */
[----:B------:R-:W-:-:S02]  /*13fc0*/  IMAD.MOV.U32 R150, RZ, RZ, R2 ;  /* 0x000000ffff967224 */ /* 0x000fc400078e0002 */
[----:B------:R-:W-:Y:S01]  /*13fd0*/  IMAD.MOV.U32 R151, RZ, RZ, R0 ;  /* 0x000000ffff977224 */ /* 0x000fe200078e0000 */
[----:B------:R-:W-:Y:S01]  /*13fe0*/  MOV R147, R5 ;  /* 0x0000000500937202 */ /* 0x000fe20000000f00 */
[----:B------:R-:W-:Y:S02]  /*13ff0*/  IMAD.MOV.U32 R148, RZ, RZ, R4 ;  /* 0x000000ffff947224 */ /* 0x000fe400078e0004 */
[----:B------:R-:W-:Y:S02]  /*14000*/  IMAD.MOV.U32 R149, RZ, RZ, R3 ;  /* 0x000000ffff957224 */ /* 0x000fe400078e0003 */
[----:B------:R-:W-:Y:S02]  /*14010*/  IMAD.MOV.U32 R146, RZ, RZ, R6 ;  /* 0x000000ffff927224 */ /* 0x000fe400078e0006 */
[----:B------:R-:W-:Y:S02]  /*14020*/  IMAD.MOV.U32 R144, RZ, RZ, R8 ;  /* 0x000000ffff907224 */ /* 0x000fe400078e0008 */
        /* <DEDUP_REMOVED lines=20> */
[----:B------:R-:W-:Y:S01]  /*14170*/  IMAD.MOV.U32 R131, RZ, RZ, R21 ;  /* 0x000000ffff837224 */ /* 0x000fe200078e0015 */
[----:B------:R-:W-:Y:S01]  /*14180*/  MOV R126, R154 ;  /* 0x0000009a007e7202 */ /* 0x000fe20000000f00 */
[----:B------:R-:W-:Y:S01]  /*14190*/  IMAD.MOV.U32 R128, RZ, RZ, R152 ;  /* 0x000000ffff807224 */ /* 0x000fe200078e0098 */
[----:B------:R-:W-:Y:S01]  /*141a0*/  STL.64 [R1+0x10c8], R138 ;  /* 0x0010c88a01007387 */ /* 0x000fe20000100a00 */
        /* <DEDUP_REMOVED lines=224> */
[----:B------:R-:W-:-:S03]  /*14fb0*/  IMAD.MOV.U32 R3, RZ, RZ, R149 ;  /* 0x000000ffff037224 */ /* 0x000fc600078e0095 */
[----:B------:R0:W-:Y:S01]  /*14fc0*/  STL [R1+0x450], R44 ;  /* 0x0004502c01007387 */ /* 0x0001e20000100800 */
        /* <DEDUP_REMOVED lines=584> */
[----:B------:R-:W-:Y:S01]  /*17450*/  MOV R150, R2 ;  /* 0x0000000200967202 */ /* 0x000fe20000000f00 */
[----:B------:R-:W-:Y:S01]  /*17460*/  IMAD.MOV.U32 R151, RZ, RZ, R0 ;  /* 0x000000ffff977224 */ /* 0x000fe200078e0000 */
[----:B------:R-:W-:Y:S01]  /*17470*/  MOV R45, R165 ;  /* 0x000000a5002d7202 */ /* 0x000fe20000000f00 */
[----:B------:R-:W-:Y:S01]  /*17480*/  IMAD.MOV.U32 R148, RZ, RZ, R4 ;  /* 0x000000ffff947224 */ /* 0x000fe200078e0004 */
[----:B------:R-:W4:Y:S01]  /*17490*/  LDL.LU R165, [R1+0xcfc] ;  /* 0x000cfc0001a57983 */ /* 0x000f220000300800 */
[----:B------:R-:W-:-:S02]  /*174a0*/  IMAD.MOV.U32 R149, RZ, RZ, R3 ;  /* 0x000000ffff957224 */ /* 0x000fc400078e0003 */
[----:B------:R-:W-:Y:S02]  /*174b0*/  IMAD.MOV.U32 R146, RZ, RZ, R6 ;  /* 0x000000ffff927224 */ /* 0x000fe400078e0006 */
[----:B------:R-:W-:Y:S01]  /*174c0*/  IMAD.MOV.U32 R147, RZ, RZ, R5 ;  /* 0x000000ffff937224 */ /* 0x000fe200078e0005 */
[----:B------:R-:W-:Y:S01]  /*174d0*/  MOV R143, R9 ;  /* 0x00000009008f7202 */ /* 0x000fe20000000f00 */
[----:B------:R-:W-:Y:S02]  /*174e0*/  IMAD.MOV.U32 R46, RZ, RZ, R160 ;  /* 0x000000ffff2e7224 */ /* 0x000fe400078e00a0 */
[----:B------:R-:W-:Y:S01]  /*174f0*/  IMAD.MOV.U32 R144, RZ, RZ, R8 ;  /* 0x000000ffff907224 */ /* 0x000fe200078e0008 */
[----:B------:R-:W4:Y:S01]  /*17500*/  LDL.LU R160, [R1+0xcf8] ;  /* 0x000cf80001a07983 */ /* 0x000f220000300800 */
[----:B------:R-:W-:Y:S02]  /*17510*/  IMAD.MOV.U32 R145, RZ, RZ, R7 ;  /* 0x000000ffff917224 */ /* 0x000fe400078e0007 */
        /* <DEDUP_REMOVED lines=681> */
[----:B------:R-:W-:-:S02]  /*19fb0*/  UMOV UR11, UR19 ;  /* 0x00000013000b7c82 */ /* 0x000fc40008000000 */
        /* <DEDUP_REMOVED lines=68> */
[----:B------:R-:W-:Y:S01]  /*1a400*/  IMAD.MOV.U32 R132, RZ, RZ, R22 ;  /* 0x000000ffff847224 */ /* 0x000fe200078e0016 */
[----:B------:R-:W-:Y:S01]  /*1a410*/  UMOV UR10, UR14 ;  /* 0x0000000e000a7c82 */ /* 0x000fe20008000000 */
[----:B------:R-:W-:Y:S01]  /*1a420*/  IMAD.MOV.U32 R133, RZ, RZ, R19 ;  /* 0x000000ffff857224 */ /* 0x000fe200078e0013 */
[----:B------:R-:W-:Y:S01]  /*1a430*/  UMOV UR11, UR15 ;  /* 0x0000000f000b7c82 */ /* 0x000fe20008000000 */
        /* <DEDUP_REMOVED lines=25> */
[----:B------:R0:W5:Y:S04]  /*1a5d0*/  LDL.LU R3, [R1+0x6d0] ;  /* 0x0006d00001037983 */ /* 0x0001680000300800 */
[----:B------:R0:W5:Y:S04]  /*1a5e0*/  LDL.LU R2, [R1+0x6cc] ;  /* 0x0006cc0001027983 */ /* 0x0001680000300800 */
[----:B------:R0:W5:Y:S01]  /*1a5f0*/  LDL.LU R0, [R1+0x6c8] ;  /* 0x0006c80001007983 */ /* 0x0001620000300800 */
        /* <DEDUP_REMOVED lines=92> */
[----:B------:R-:W-:Y:S01]  /*1abc0*/  BPT.TRAP 0x1 ;  /* 0x000000040000795c */ /* 0x000fe20000300000 */
.L_x_27:
[----:B------:R-:W2:Y:S01]  /*1abd0*/  LDL R7, [R1+0x600] ;  /* 0x0006000001077983 */ /* 0x000ea20000100800 */
[----:B-----5:R-:W-:-:S13]  /*1abe0*/  ISETP.NE.AND P1, PT, R19, RZ, PT ;  /* 0x000000ff1300720c */ /* 0x020fda0003f25270 */
[----:B------:R-:W-:-:S04]  /*1abf0*/  @P1 IMAD R6, R3, 0x8, R0 ;  /* 0x0000000803061824 */ /* 0x000fc800078e0200 */
[----:B------:R-:W-:-:S05]  /*1ac00*/  @P1 VIADD R6, R6, 0x10 ;  /* 0x0000001006061836 */ /* 0x000fca0000000000 */
[----:B------:R-:W-:-:S04]  /*1ac10*/  @P1 PRMT R6, R165, 0x654, R6 ;  /* 0x00000654a5061816 */ /* 0x000fc80000000006 */
[----:B------:R1:W-:Y:S01]  /*1ac20*/  @P1 SYNCS.ARRIVE.TRANS64.RED.A1T0 RZ, [R6+URZ], RZ ;  /* 0x000000ff06ff19a7 */ /* 0x0003e2000810043f */
[----:B--2---:R-:W-:-:S13]  /*1ac30*/  ISETP.GT.U32.AND P1, PT, R7, 0x1, PT ;  /* 0x000000010700780c */ /* 0x004fda0003f24070 */
[----:B-1----:R-:W-:Y:S05]  /*1ac40*/  @P1 BRA `(.L_x_28) ;  /* 0x0000000000041947 */ /* 0x002fea0003800000 */
[----:B------:R-:W-:Y:S01]  /*1ac50*/  BPT.TRAP 0x1 ;  /* 0x000000040000795c */ /* 0x000fe20000300000 */
.L_x_28:
[----:B------:R-:W-:Y:S01]  /*1ac60*/  UIADD3 UR6, UR6, 0x1, URZ ;  /* 0x0000000106067890 */ /* 0x000fe2000fffe03f */
[----:B------:R-:W-:Y:S01]  /*1ac70*/  ISETP.GT.AND P2, PT, R5, 0x1, PT ;  /* 0x000000010500780c */ /* 0x000fe20003f44270 */
[----:B------:R-:W-:Y:S02]  /*1ac80*/  VIADD R3, R3, 0x1 ;  /* 0x0000000103037836 */ /* 0x000fe40000000000 */
[----:B------:R-:W-:Y:S01]  /*1ac90*/  UISETP.NE.AND UP0, UPT, UR6, 0x2, UPT ;  /* 0x000000020600788c */ /* 0x000fe2000bf05270 */
[----:B------:R-:W-:Y:S02]  /*1aca0*/  VIADD R5, R5, 0xffffffff ;  /* 0xffffffff05057836 */ /* 0x000fe40000000000 */
[C---:B------:R-:W-:Y:S01]  /*1acb0*/  ISETP.NE.AND P1, PT, R3.reuse, 0x2, PT ;  /* 0x000000020300780c */ /* 0x040fe20003f25270 */
[----:B------:R-:W-:Y:S02]  /*1acc0*/  USEL UR7, URZ, 0x1, UP0 ;  /* 0x000000013f077887 */ /* 0x000fe40008000000 */
[----:B------:R-:W-:Y:S01]  /*1acd0*/  USEL UR6, UR6, URZ, UP0 ;  /* 0x0000003f06067287 */ /* 0x000fe20008000000 */
[----:B------:R-:W-:-:S03]  /*1ace0*/  SEL R3, R3, RZ, P1 ;  /* 0x000000ff03037207 */ /* 0x000fc60000800000 */
[----:B------:R-:W-:Y:S01]  /*1acf0*/  LOP3.LUT R4, R4, UR7, RZ, 0x3c, !PT ;  /* 0x0000000704047c12 */ /* 0x000fe2000f8e3cff */
[----:B------:R-:W-:Y:S07]  /*1ad00*/  @P2 BRA `(.L_x_29) ;  /* 0xffffff2400642947 */ /* 0x000fee000383ffff */
.L_x_22:
[----:B------:R-:W1:Y:S02]  /*1ad10*/  LDC R3, c[0x0][0x28c] ;  /* 0x0000a300ff037b82 */ /* 0x000e640000000800 */
[----:B-1----:R-:W-:-:S13]  /*1ad20*/  ISETP.GE.AND P1, PT, R3, 0x1, PT ;  /* 0x000000010300780c */ /* 0x002fda0003f26270 */
[----:B------:R-:W-:Y:S05]  /*1ad30*/  @!P1 BRA `(.L_x_30) ;  /* 0x0000000000449947 */ /* 0x000fea0003800000 */
[----:B------:R-:W-:Y:S05]  /*1ad40*/  @!P0 BRA `(.L_x_31) ;  /* 0x0000000000048947 */ /* 0x000fea0003800000 */
[----:B------:R-:W-:Y:S01]  /*1ad50*/  BPT.TRAP 0x1 ;  /* 0x000000040000795c */ /* 0x000fe20000300000 */
.L_x_31:
[----:B------:R-:W2:Y:S01]  /*1ad60*/  LDL R4, [R1+0x600] ;  /* 0x0006000001047983 */ /* 0x000ea20000100800 */
[----:B-----5:R-:W-:Y:S01]  /*1ad70*/  ISETP.NE.AND P0, PT, R19, RZ, PT ;  /* 0x000000ff1300720c */ /* 0x020fe20003f05270 */
[----:B------:R-:W-:-:S12]  /*1ad80*/  UISETP.LT.AND UP1, UPT, UR40, 0x1, UPT ;  /* 0x000000012800788c */ /* 0x000fd8000bf21270 */
[----:B------:R-:W-:-:S05]  /*1ad90*/  VOTEU.ANY UP0, P0 ;  /* 0x00000000003f7886 */ /* 0x000fca0000000100 */
[----:B------:R-:W-:-:S04]  /*1ada0*/  @UP0 USEL UR4, UR40, 0x1, UP1 ;  /* 0x0000000128040887 */ /* 0x000fc80008800000 */
[----:B------:R-:W-:-:S06]  /*1adb0*/  @UP0 UIADD3 UR4, UR39, UR40, -UR4 ;  /* 0x0000002827040290 */ /* 0x000fcc000fffe804 */
[----:B------:R-:W-:-:S05]  /*1adc0*/  IMAD.U32 R3, RZ, RZ, UR4 ;  /* 0x00000004ff037e24 */ /* 0x000fca000f8e00ff */
[----:B------:R-:W-:-:S04]  /*1add0*/  @P0 SHF.L.U32 R3, R3, 0x3, RZ ;  /* 0x0000000303030819 */ /* 0x000fc800000006ff */
[----:B------:R-:W-:-:S04]  /*1ade0*/  @P0 LOP3.LUT R3, R3, 0x8, RZ, 0xc0, !PT ;  /* 0x0000000803030812 */ /* 0x000fc800078ec0ff */
[----:B------:R-:W-:-:S04]  /*1adf0*/  @P0 IADD3 R0, R0, 0x10, R3 ;  /* 0x0000001000000810 */ /* 0x000fc80007ffe003 */
[----:B------:R-:W-:-:S04]  /*1ae00*/  @P0 PRMT R0, R165, 0x654, R0 ;  /* 0x00000654a5000816 */ /* 0x000fc80000000000 */
[----:B------:R1:W-:Y:S01]  /*1ae10*/  @P0 SYNCS.ARRIVE.TRANS64.RED.A1T0 RZ, [R0+URZ], RZ ;  /* 0x000000ff00ff09a7 */ /* 0x0003e2000810043f */
[----:B--2---:R-:W-:-:S13]  /*1ae20*/  ISETP.GT.U32.AND P0, PT, R4, 0x1, PT ;  /* 0x000000010400780c */ /* 0x004fda0003f04070 */
[----:B-1----:R-:W-:Y:S05]  /*1ae30*/  @P0 BRA `(.L_x_30) ;  /* 0x0000000000040947 */ /* 0x002fea0003800000 */
[----:B------:R-:W-:Y:S01]  /*1ae40*/  BPT.TRAP 0x1 ;  /* 0x000000040000795c */ /* 0x000fe20000300000 */
.L_x_30:
[----:B------:R-:W1:Y:S01]  /*1ae50*/  S2R R6, SR_TID.X ;  /* 0x0000000000067919 */ /* 0x000e620000002100 */
[----:B-----5:R-:W2:Y:S01]  /*1ae60*/  LDC R5, c[0x0][0x288] ;  /* 0x0000a200ff057b82 */ /* 0x020ea20000000800 */
[----:B------:R-:W-:Y:S01]  /*1ae70*/  UIADD3 UR39, UR40, UR39, URZ ;  /* 0x0000002728277290 */ /* 0x000fe2000fffe03f */
[----:B0-----:R-:W-:Y:S01]  /*1ae80*/  MOV R172, 0xffffffff ;  /* 0xffffffff00ac7802 */ /* 0x001fe20000000f00 */
[----:B------:R-:W-:Y:S02]  /*1ae90*/  ULDC.64 UR4, c[0x0][0x5d0] ;  /* 0x0001740000047ab9 */ /* 0x000fe40000000a00 */
[----:B------:R-:W-:-:S04]  /*1aea0*/  UISETP.GT.U32.AND UP1, UPT, UR39, 0x1, UPT ;  /* 0x000000012700788c */ /* 0x000fc8000bf24070 */
[----:B------:R-:W-:Y:S01]  /*1aeb0*/  UISETP.LT.U32.AND UP1, UPT, UR40, 0x2, UP1 ;  /* 0x000000022800788c */ /* 0x000fe20008f21070 */
[--C-:B-1----:R-:W-:Y:S01]  /*1aec0*/  SHF.R.U32.HI R8, RZ, 0x7, R6.reuse ;  /* 0x00000007ff087819 */ /* 0x102fe20000011606 */
[----:B------:R-:W-:Y:S01]  /*1aed0*/  IMAD.SHL.U32 R152, R6, 0x2, RZ ;  /* 0x0000000206987824 */ /* 0x000fe200078e00ff */
[----:B------:R-:W-:Y:S02]  /*1aee0*/  SHF.R.U32.HI R3, RZ, 0x2, R6 ;  /* 0x00000002ff037819 */ /* 0x000fe40000011606 */
[----:B------:R-:W-:Y:S02]  /*1aef0*/  LOP3.LUT R8, R8, 0x1, RZ, 0xc0, !PT ;  /* 0x0000000108087812 */ /* 0x000fe400078ec0ff */
[----:B------:R-:W-:Y:S02]  /*1af00*/  LOP3.LUT R11, R6, 0x60, RZ, 0xc0, !PT ;  /* 0x00000060060b7812 */ /* 0x000fe400078ec0ff */
[----:B------:R-:W-:Y:S01]  /*1af10*/  LOP3.LUT R3, R3, 0x7, RZ, 0xc0, !PT ;  /* 0x0000000703037812 */ /* 0x000fe200078ec0ff */
[----:B------:R-:W-:Y:S01]  /*1af20*/  IMAD.SHL.U32 R10, R8, 0x40, RZ ;  /* 0x00000040080a7824 */ /* 0x000fe200078e00ff */
[----:B------:R-:W-:-:S02]  /*1af30*/  SHF.R.U32.HI R11, RZ, 0x1, R11 ;  /* 0x00000001ff0b7819 */ /* 0x000fc4000001160b */
[----:B------:R-:W-:Y:S02]  /*1af40*/  LOP3.LUT R4, R6, 0x3, RZ, 0xc0, !PT ;  /* 0x0000000306047812 */ /* 0x000fe400078ec0ff */
[-CC-:B------:R-:W-:Y:S02]  /*1af50*/  IADD3 R0, RZ, -R11.reuse, -R3.reuse ;  /* 0x8000000bff007210 */ /* 0x180fe40007ffe803 */
[----:B------:R-:W-:Y:S01]  /*1af60*/  LOP3.LUT R10, R10, 0x40, R3, 0xe2, !PT ;  /* 0x000000400a0a7812 */ /* 0x000fe200078ee203 */
[----:B------:R-:W-:Y:S02]  /*1af70*/  IMAD.SHL.U32 R3, R23, 0x200, RZ ;  /* 0x0000020017037824 */ /* 0x000fe400078e00ff */
[----:B--2---:R-:W-:Y:S01]  /*1af80*/  IMAD R4, R4, -0x2, R5 ;  /* 0xfffffffe04047824 */ /* 0x004fe200078e0205 */
[----:B------:R-:W-:Y:S01]  /*1af90*/  LOP3.LUT R10, R10, R11, RZ, 0xfc, !PT ;  /* 0x0000000b0a0a7212 */ /* 0x000fe200078efcff */
[----:B------:R-:W-:Y:S01]  /*1afa0*/  IMAD R8, R8, -0x40, R0 ;  /* 0xffffffc008087824 */ /* 0x000fe200078e0200 */
[C---:B------:R-:W-:Y:S01]  /*1afb0*/  LOP3.LUT R152, R3.reuse, 0x6, R152, 0xf8, !PT ;  /* 0x0000000603987812 */ /* 0x040fe200078ef898 */
[----:B------:R-:W-:Y:S01]  /*1afc0*/  IMAD.MOV.U32 R11, RZ, RZ, RZ ;  /* 0x000000ffff0b7224 */ /* 0x000fe200078e00ff */
[----:B------:R-:W-:Y:S01]  /*1afd0*/  ISETP.GE.AND P0, PT, R3, R5, PT ;  /* 0x000000050300720c */ /* 0x000fe20003f06270 */
[----:B------:R-:W-:Y:S01]  /*1afe0*/  IMAD.IADD R3, R4, 0x1, -R3 ;  /* 0x0000000104037824 */ /* 0x000fe200078e0a03 */
[----:B------:R-:W-:Y:S01]  /*1aff0*/  SHF.R.S32.HI R5, RZ, 0x1f, R160 ;  /* 0x0000001fff057819 */ /* 0x000fe200000114a0 */
[C---:B------:R-:W-:Y:S01]  /*1b000*/  IMAD R4, R22.reuse, 0xc0, RZ ;  /* 0x000000c016047824 */ /* 0x040fe200078e02ff */
[----:B------:R-:W-:Y:S01]  /*1b010*/  SHF.R.S32.HI R153, RZ, 0x1f, R152 ;  /* 0x0000001fff997819 */ /* 0x000fe20000011498 */
[----:B------:R-:W-:-:S04]  /*1b020*/  IMAD.WIDE R10, R22, 0xc0, R10 ;  /* 0x000000c0160a7825 */ /* 0x000fc800078e020a */
[----:B------:R-:W-:Y:S02]  /*1b030*/  IMAD R0, R5, UR4, RZ ;  /* 0x0000000405007c24 */ /* 0x000fe4000f8e02ff */
[C---:B------:R-:W-:Y:S01]  /*1b040*/  IMAD.WIDE.U32 R6, R160.reuse, UR4, R152 ;  /* 0x00000004a0067c25 */ /* 0x040fe2000f8e0098 */
[----:B------:R-:W-:Y:S02]  /*1b050*/  USHF.R.U32.HI UR4, URZ, 0x1, UR39 ;  /* 0x000000013f047899 */ /* 0x000fe40008011627 */
[----:B------:R-:W-:Y:S01]  /*1b060*/  ULOP3.LUT UR39, UR39, 0x1, URZ, 0xc0, !UPT ;  /* 0x0000000127277892 */ /* 0x000fe2000f8ec03f */
[----:B------:R-:W-:Y:S01]  /*1b070*/  IMAD R0, R160, UR5, R0 ;  /* 0x00000005a0007c24 */ /* 0x000fe2000f8e0200 */
[----:B------:R-:W-:Y:S01]  /*1b080*/  ULOP3.LUT UR4, UR4, 0x1, URZ, 0xc0, !UPT ;  /* 0x0000000104047892 */ /* 0x000fe2000f8ec03f */
[----:B------:R-:W-:Y:S02]  /*1b090*/  ULDC UR5, c[0x0][0x284] ;  /* 0x0000a10000057ab9 */ /* 0x000fe40000000800 */
[----:B------:R-:W-:Y:S01]  /*1b0a0*/  IMAD.IADD R7, R7, 0x1, R0 ;  /* 0x0000000107077824 */ /* 0x000fe200078e0200 */
[C---:B------:R-:W-:Y:S01]  /*1b0b0*/  ISETP.GE.OR P0, PT, R4.reuse, UR5, P0 ;  /* 0x0000000504007c0c */ /* 0x040fe20008706670 */
[----:B------:R-:W-:Y:S01]  /*1b0c0*/  UISETP.NE.U32.AND UP0, UPT, UR4, 0x1, UPT ;  /* 0x000000010400788c */ /* 0x000fe2000bf05070 */
[----:B------:R-:W-:Y:S01]  /*1b0d0*/  IADD3 R0, -R4, UR5, R8 ;  /* 0x0000000504007c10 */ /* 0x000fe2000fffe108 */
[----:B------:R-:W-:-:S02]  /*1b0e0*/  USEL UR5, URZ, 0x1, !UP1 ;  /* 0x000000013f057887 */ /* 0x000fc4000c800000 */
[----:B------:R-:W-:-:S04]  /*1b0f0*/  UISETP.GT.U32.AND UP0, UPT, UR40, 0x1, !UP0 ;  /* 0x000000012800788c */ /* 0x000fc8000c704070 */
[----:B------:R-:W-:-:S04]  /*1b100*/  USEL UR4, URZ, 0x1, !UP0 ;  /* 0x000000013f047887 */ /* 0x000fc8000c000000 */
[----:B------:R-:W-:Y:S01]  /*1b110*/  ULOP3.LUT UR38, UR4, UR38, UR5, 0x96, !UPT ;  /* 0x0000002604267292 */ /* 0x000fe2000f8e9605 */
[----:B------:R-:W-:Y:S11]  /*1b120*/  @P0 BRA `(.L_x_32) ;  /* 0x0000023400100947 */ /* 0x000ff60003800000 */
[----:B------:R-:W0:Y:S01]  /*1b130*/  LDC.64 R20, c[0x0][0x5c8] ;  /* 0x00017200ff147b82 */ /* 0x000e220000000a00 */
[----:B------:R-:W-:Y:S01]  /*1b140*/  FSETP.NEU.AND P0, PT, R16, RZ, PT ;  /* 0x000000ff1000720b */ /* 0x000fe20003f0d000 */
[----:B------:R-:W-:Y:S01]  /*1b150*/  BSSY B0, `(.L_x_32) ;  /* 0x0002341000007945 */ /* 0x000fe20003800000 */
[----:B------:R-:W-:-:S04]  /*1b160*/  ISETP.GT.AND P5, PT, R3, RZ, PT ;  /* 0x000000ff0300720c */ /* 0x000fc80003fa4270 */
[----:B------:R-:W-:Y:S01]  /*1b170*/  ISETP.GT.AND P1, PT, R0, RZ, P5 ;  /* 0x000000ff0000720c */ /* 0x000fe20002f24270 */
[-C--:B0-----:R-:W-:Y:S02]  /*1b180*/  IMAD R14, R11, R20.reuse, RZ ;  /* 0x000000140b0e7224 */ /* 0x081fe400078e02ff */
[----:B------:R-:W-:-:S04]  /*1b190*/  IMAD.WIDE.U32 R6, R10, R20, R6 ;  /* 0x000000140a067225 */ /* 0x000fc800078e0006 */
[----:B------:R-:W-:-:S04]  /*1b1a0*/  IMAD R14, R10, R21, R14 ;  /* 0x000000150a0e7224 */ /* 0x000fc800078e020e */
[----:B------:R-:W-:Y:S01]  /*1b1b0*/  IMAD.IADD R14, R7, 0x1, R14 ;  /* 0x00000001070e7824 */ /* 0x000fe200078e020e */
[----:B------:R-:W-:Y:S06]  /*1b1c0*/  @!P0 BRA `(.L_x_33) ;  /* 0x00000180000c8947 */ /* 0x000fec0003800000 */
[----:B------:R-:W0:Y:S01]  /*1b1d0*/  LDC.64 R156, c[0x0][0x5b8] ;  /* 0x00016e00ff9c7b82 */ /* 0x000e220000000a00 */
[----:B------:R-:W2:Y:S01]  /*1b1e0*/  LDL.LU R15, [R1+0x400] ;  /* 0x00040000010f7983 */ /* 0x000ea20000300800 */
[----:B------:R-:W-:-:S06]  /*1b1f0*/  ULDC.64 UR4, c[0x0][0x5c0] ;  /* 0x0001700000047ab9 */ /* 0x000fcc0000000a00 */
[----:B------:R-:W1:Y:S08]  /*1b200*/  LDC.64 R8, c[0x0][0x5b0] ;  /* 0x00016c00ff087b82 */ /* 0x000e700000000a00 */
[----:B------:R-:W3:Y:S01]  /*1b210*/  LDC.64 R22, c[0x0][0x5a8] ;  /* 0x00016a00ff167b82 */ /* 0x000ee20000000a00 */
[-C--:B0-----:R-:W-:Y:S02]  /*1b220*/  IMAD R161, R5, R156.reuse, RZ ;  /* 0x0000009c05a17224 */ /* 0x081fe400078e02ff */
[----:B------:R-:W-:-:S04]  /*1b230*/  IMAD.WIDE.U32 R158, R160, R156, R152 ;  /* 0x0000009ca09e7225 */ /* 0x000fc800078e0098 */
[----:B------:R-:W-:Y:S02]  /*1b240*/  IMAD R161, R160, R157, R161 ;  /* 0x0000009da0a17224 */ /* 0x000fe400078e02a1 */
[-C--:B-1----:R-:W-:Y:S02]  /*1b250*/  IMAD R164, R11, R8.reuse, RZ ;  /* 0x000000080ba47224 */ /* 0x082fe400078e02ff */
[----:B------:R-:W-:Y:S02]  /*1b260*/  IMAD.IADD R155, R159, 0x1, R161 ;  /* 0x000000019f9b7824 */ /* 0x000fe400078e02a1 */
[----:B------:R-:W-:Y:S02]  /*1b270*/  IMAD.MOV.U32 R154, RZ, RZ, R158 ;  /* 0x000000ffff9a7224 */ /* 0x000fe400078e009e */
[C---:B------:R-:W-:Y:S02]  /*1b280*/  IMAD R164, R10.reuse, R9, R164 ;  /* 0x000000090aa47224 */ /* 0x040fe400078e02a4 */
[----:B------:R-:W-:-:S04]  /*1b290*/  IMAD.WIDE.U32 R4, R10, R8, R154 ;  /* 0x000000080a047225 */ /* 0x000fc800078e009a */
[----:B------:R-:W-:Y:S01]  /*1b2a0*/  IMAD.IADD R5, R5, 0x1, R164 ;  /* 0x0000000105057824 */ /* 0x000fe200078e02a4 */
[----:B---3--:R-:W-:-:S04]  /*1b2b0*/  LEA R12, P0, R4, R22, 0x1 ;  /* 0x00000016040c7211 */ /* 0x008fc800078008ff */
[----:B------:R-:W-:-:S05]  /*1b2c0*/  LEA.HI.X R13, R4, R23, R5, 0x1, P0 ;  /* 0x00000017040d7211 */ /* 0x000fca00000f0c05 */
[----:B------:R-:W3:Y:S01]  /*1b2d0*/  @P1 LDG.E.LTC128B.U16 R157, desc[UR36][R12.64] ;  /* 0x000000240c9d1981 */ /* 0x000ee2000c1e1520 */
[----:B------:R-:W-:Y:S01]  /*1b2e0*/  ISETP.GT.AND P3, PT, R3, 0x1, PT ;  /* 0x000000010300780c */ /* 0x000fe20003f64270 */
[----:B------:R-:W-:Y:S01]  /*1b2f0*/  BSSY B1, `(.L_x_34) ;  /* 0x0000013000017945 */ /* 0x000fe20003800000 */
[----:B------:R-:W-:-:S11]  /*1b300*/  LOP3.LUT R17, R17, 0xfffffffd, RZ, 0xc0, !PT ;  /* 0xfffffffd11117812 */ /* 0x000fd600078ec0ff */
[----:B------:R-:W-:Y:S01]  /*1b310*/  @P3 LOP3.LUT R17, R17, 0x2, RZ, 0xfc, !PT ;  /* 0x0000000211113812 */ /* 0x000fe200078efcff */
[----:B---3--:R-:W-:-:S05]  /*1b320*/  HADD2.F32 R4, -RZ, R157.H0_H0 ;  /* 0x2000009dff047230 */ /* 0x008fca0000004100 */
[----:B------:R-:W-:-:S04]  /*1b330*/  FMUL R4, R4, R16 ;  /* 0x0000001004047220 */ /* 0x000fc80000400000 */
[----:B--2---:R-:W-:Y:S01]  /*1b340*/  FFMA R7, R15, R2, R4 ;  /* 0x000000020f077223 */ /* 0x004fe20000000004 */
[----:B------:R-:W-:-:S04]  /*1b350*/  LEA R4, P0, R6, UR4, 0x1 ;  /* 0x0000000406047c11 */ /* 0x000fc8000f8008ff */
[----:B------:R-:W-:Y:S02]  /*1b360*/  LEA.HI.X R5, R6, UR5, R14, 0x1, P0 ;  /* 0x0000000506057c11 */ /* 0x000fe400080f0c0e */
[----:B------:R-:W-:-:S05]  /*1b370*/  F2FP.F16.F32.PACK_AB R6, RZ, R7 ;  /* 0x00000007ff06723e */ /* 0x000fca00000000ff */
[----:B------:R0:W-:Y:S02]  /*1b380*/  @P1 STG.E.U16 desc[UR36][R4.64], R6 ;  /* 0x0000000604001986 */ /* 0x0001e4000c101524 */
[----:B0-----:R-:W-:-:S04]  /*1b390*/  IMAD.WIDE.U32 R6, R10, R8, R152 ;  /* 0x000000080a067225 */ /* 0x001fc800078e0098 */
[----:B------:R-:W-:Y:S02]  /*1b3a0*/  IMAD.IADD R7, R164, 0x1, R7 ;  /* 0x00000001a4077824 */ /* 0x000fe400078e0207 */
[----:B------:R-:W-:-:S04]  /*1b3b0*/  IMAD.WIDE.U32 R6, R160, R156, R6 ;  /* 0x0000009ca0067225 */ /* 0x000fc800078e0006 */
[----:B------:R-:W-:Y:S01]  /*1b3c0*/  IMAD.IADD R7, R161, 0x1, R7 ;  /* 0x00000001a1077824 */ /* 0x000fe200078e0207 */
[----:B------:R-:W-:-:S04]  /*1b3d0*/  LEA R14, P0, R6, R22, 0x1 ;  /* 0x00000016060e7211 */ /* 0x000fc800078008ff */
[----:B------:R-:W-:Y:S02]  /*1b3e0*/  LEA.HI.X R15, R6, R23, R7, 0x1, P0 ;  /* 0x00000017060f7211 */ /* 0x000fe400000f0c07 */
[----:B------:R-:W-:-:S13]  /*1b3f0*/  ISETP.GT.AND P0, PT, R0, RZ, P3 ;  /* 0x000000ff0000720c */ /* 0x000fda0001f04270 */
[----:B------:R-:W-:Y:S05]  /*1b400*/  @!P0 BRA `(.L_x_35) ;  /* 0x0000000000048947 */ /* 0x000fea0003800000 */
[----:B------:R0:W5:Y:S02]  /*1b410*/  LDG.E.LTC128B.U16 R157, desc[UR36][R14.64+0x2] ;  /* 0x000002240e9d7981 */ /* 0x000164000c1e1520 */
.L_x_35:
[----:B------:R-:W-:Y:S05]  /*1b420*/  BSYNC B1 ;  /* 0x0000000000017941 */ /* 0x000fea0003800000 */
.L_x_34:
[----:B------:R-:W2:Y:S01]  /*1b430*/  LDL.LU R7, [R1+0x404] ;  /* 0x0004040001077983 */ /* 0x000ea20000300800 */
[----:B-----5:R-:W-:Y:S01]  /*1b440*/  HADD2.F32 R6, -RZ, R157.H0_H0 ;  /* 0x2000009dff067230 */ /* 0x020fe20000004100 */
[C---:B------:R-:W-:Y:S02]  /*1b450*/  SHF.L.U64.HI R163, R8.reuse, 0x3, R9 ;  /* 0x0000000308a37819 */ /* 0x040fe40000010209 */
[----:B------:R-:W-:Y:S01]  /*1b460*/  SHF.L.U32 R162, R8, 0x3, RZ ;  /* 0x0000000308a27819 */ /* 0x000fe200000006ff */
[----:B------:R-:W3:Y:S01]  /*1b470*/  LDL.LU R166, [R1+0x408] ;  /* 0x0004080001a67983 */ /* 0x000ee20000300800 */
[----:B------:R-:W-:-:S04]  /*1b480*/  FMUL R6, R6, R16 ;  /* 0x0000001006067220 */ /* 0x000fc80000400000 */
[----:B--2---:R-:W-:-:S05]  /*1b490*/  FFMA R6, R7, R2, R6 ;  /* 0x0000000207067223 */ /* 0x004fca0000000006 */
[----:B------:R-:W-:-:S05]  /*1b4a0*/  F2FP.F16.F32.PACK_AB R6, RZ, R6 ;  /* 0x00000006ff06723e */ /* 0x000fca00000000ff */
[----:B------:R1:W-:Y:S01]  /*1b4b0*/  @P0 STG.E.U16 desc[UR36][R4.64+0x2], R6 ;  /* 0x0000020604000986 */ /* 0x0003e2000c101524 */
[----:B------:R-:W-:Y:S01]  /*1b4c0*/  ISETP.GT.AND P0, PT, R0, 0x8, P5 ;  /* 0x000000080000780c */ /* 0x000fe20002f04270 */
[----:B-1----:R-:W-:-:S04]  /*1b4d0*/  IMAD.WIDE.U32 R6, R10, R8, R162 ;  /* 0x000000080a067225 */ /* 0x002fc800078e00a2 */
[----:B------:R-:W-:Y:S01]  /*1b4e0*/  IMAD.IADD R164, R164, 0x1, R7 ;  /* 0x00000001a4a47824 */ /* 0x000fe200078e0207 */
[----:B------:R-:W-:-:S05]  /*1b4f0*/  IADD3 R7, P1, R158, R6, RZ ;  /* 0x000000069e077210 */ /* 0x000fca0007f3e0ff */
[----:B------:R-:W-:Y:S01]  /*1b500*/  IMAD.X R13, R164, 0x1, R155, P1 ;  /* 0x00000001a40d7824 */ /* 0x000fe200008e069b */
[----:B------:R-:W-:-:S04]  /*1b510*/  LEA R12, P1, R7, R22, 0x1 ;  /* 0x00000016070c7211 */ /* 0x000fc800078208ff */
[----:B------:R-:W-:-:S05]  /*1b520*/  LEA.HI.X R13, R7, R23, R13, 0x1, P1 ;  /* 0x00000017070d7211 */ /* 0x000fca00008f0c0d */
[----:B------:R-:W2:Y:S01]  /*1b530*/  @P0 LDG.E.LTC128B.U16 R157, desc[UR36][R12.64] ;  /* 0x000000240c9d0981 */ /* 0x000ea2000c1e1520 */
[----:B------:R-:W-:Y:S01]  /*1b540*/  IADD3 R6, P1, R152, R6, RZ ;  /* 0x0000000698067210 */ /* 0x000fe20007f3e0ff */
[C---:B------:R-:W-:Y:S01]  /*1b550*/  IMAD.SHL.U32 R170, R20.reuse, 0x10, RZ ;  /* 0x0000001014aa7824 */ /* 0x040fe200078e00ff */
[----:B------:R-:W-:Y:S01]  /*1b560*/  SHF.L.U64.HI R171, R20, 0x4, R21 ;  /* 0x0000000414ab7819 */ /* 0x000fe20000010215 */
[----:B------:R-:W-:Y:S02]  /*1b570*/  BSSY B1, `(.L_x_36) ;  /* 0x0000011000017945 */ /* 0x000fe40003800000 */
[----:B------:R-:W-:Y:S02]  /*1b580*/  IMAD.X R7, R153, 0x1, R164, P1 ;  /* 0x0000000199077824 */ /* 0x000fe400008e06a4 */
[----:B------:R-:W-:-:S04]  /*1b590*/  IMAD.WIDE.U32 R6, R160, R156, R6 ;  /* 0x0000009ca0067225 */ /* 0x000fc800078e0006 */
[----:B------:R-:W-:Y:S02]  /*1b5a0*/  IMAD.IADD R7, R161, 0x1, R7 ;  /* 0x00000001a1077824 */ /* 0x000fe400078e0207 */
[----:B--2---:R-:W-:-:S05]  /*1b5b0*/  HADD2.F32 R12, -RZ, R157.H0_H0 ;  /* 0x2000009dff0c7230 */ /* 0x004fca0000004100 */
[----:B------:R-:W-:-:S04]  /*1b5c0*/  FMUL R12, R12, R16 ;  /* 0x000000100c0c7220 */ /* 0x000fc80000400000 */
[----:B---3--:R-:W-:Y:S01]  /*1b5d0*/  FFMA R164, R166, R2, R12 ;  /* 0x00000002a6a47223 */ /* 0x008fe2000000000c */
[----:B------:R-:W-:-:S04]  /*1b5e0*/  LEA R12, P1, R6, R22, 0x1 ;  /* 0x00000016060c7211 */ /* 0x000fc800078208ff */
[----:B------:R-:W-:Y:S02]  /*1b5f0*/  LEA.HI.X R13, R6, R23, R7, 0x1, P1 ;  /* 0x00000017060d7211 */ /* 0x000fe400008f0c07 */
[----:B------:R-:W-:Y:S02]  /*1b600*/  F2FP.F16.F32.PACK_AB R7, RZ, R164 ;  /* 0x000000a4ff07723e */ /* 0x000fe400000000ff */
[----:B------:R-:W-:Y:S02]  /*1b610*/  IADD3 R6, P2, R170, R4, RZ ;  /* 0x00000004aa067210 */ /* 0x000fe40007f5e0ff */
[----:B------:R-:W-:Y:S02]  /*1b620*/  PRMT R164, R7, 0x7610, R164 ;  /* 0x0000761007a47816 */ /* 0x000fe400000000a4 */
[----:B------:R-:W-:Y:S01]  /*1b630*/  ISETP.GT.AND P1, PT, R0, 0x8, P3 ;  /* 0x000000080000780c */ /* 0x000fe20001f24270 */
[----:B------:R-:W-:-:S05]  /*1b640*/  IMAD.X R7, R171, 0x1, R5, P2 ;  /* 0x00000001ab077824 */ /* 0x000fca00010e0605 */
[----:B------:R1:W-:Y:S07]  /*1b650*/  @P0 STG.E.U16 desc[UR36][R6.64], R164 ;  /* 0x000000a406000986 */ /* 0x0003ee000c101524 */
[----:B------:R-:W-:Y:S05]  /*1b660*/  @!P1 BRA `(.L_x_37) ;  /* 0x0000000000049947 */ /* 0x000fea0003800000 */
[----:B------:R2:W5:Y:S02]  /*1b670*/  LDG.E.LTC128B.U16 R157, desc[UR36][R12.64+0x2] ;  /* 0x000002240c9d7981 */ /* 0x000564000c1e1520 */
.L_x_37:
[----:B------:R-:W-:Y:S05]  /*1b680*/  BSYNC B1 ;  /* 0x0000000000017941 */ /* 0x000fea0003800000 */
.L_x_36:
[----:B------:R-:W3:Y:S01]  /*1b690*/  LDL.LU R166, [R1+0x40c] ;  /* 0x00040c0001a67983 */ /* 0x000ee20000300800 */
[----:B-1---5:R-:W-:Y:S01]  /*1b6a0*/  HADD2.F32 R164, -RZ, R157.H0_H0 ;  /* 0x2000009dffa47230 */ /* 0x022fe20000004100 */
[----:B------:R-:W-:Y:S01]  /*1b6b0*/  ISETP.GT.AND P3, PT, R3, 0x8, PT ;  /* 0x000000080300780c */ /* 0x000fe20003f64270 */
[----:B------:R-:W-:Y:S01]  /*1b6c0*/  BSSY B1, `(.L_x_38) ;  /* 0x000000a000017945 */ /* 0x000fe20003800000 */
[----:B------:R-:W-:Y:S02]  /*1b6d0*/  LOP3.LUT R17, R17, 0xfffffffb, RZ, 0xc0, !PT ;  /* 0xfffffffb11117812 */ /* 0x000fe400078ec0ff */
[----:B------:R-:W-:Y:S01]  /*1b6e0*/  FMUL R164, R164, R16 ;  /* 0x00000010a4a47220 */ /* 0x000fe20000400000 */
[----:B------:R-:W-:-:S08]  /*1b6f0*/  ISETP.GT.AND P0, PT, R0, RZ, P3 ;  /* 0x000000ff0000720c */ /* 0x000fd00001f04270 */
[----:B------:R-:W-:Y:S01]  /*1b700*/  @P3 LOP3.LUT R17, R17, 0x4, RZ, 0xfc, !PT ;  /* 0x0000000411113812 */ /* 0x000fe200078efcff */
[----:B---3--:R-:W-:-:S05]  /*1b710*/  FFMA R164, R166, R2, R164 ;  /* 0x00000002a6a47223 */ /* 0x008fca00000000a4 */
[----:B------:R-:W-:-:S05]  /*1b720*/  F2FP.F16.F32.PACK_AB R164, RZ, R164 ;  /* 0x000000a4ffa4723e */ /* 0x000fca00000000ff */
[----:B------:R1:W-:Y:S01]  /*1b730*/  @P1 STG.E.U16 desc[UR36][R6.64+0x2], R164 ;  /* 0x000002a406001986 */ /* 0x0003e2000c101524 */
[----:B------:R-:W-:Y:S05]  /*1b740*/  @!P0 BRA `(.L_x_39) ;  /* 0x0000000000048947 */ /* 0x000fea0003800000 */
[----:B------:R3:W5:Y:S02]  /*1b750*/  LDG.E.LTC128B.U16 R157, desc[UR36][R14.64+0x10] ;  /* 0x000010240e9d7981 */ /* 0x000764000c1e1520 */
.L_x_39:
[----:B------:R-:W-:Y:S05]  /*1b760*/  BSYNC B1 ;  /* 0x0000000000017941 */ /* 0x000fea0003800000 */
.L_x_38:
[----:B------:R-:W4:Y:S01]  /*1b770*/  LDL.LU R166, [R1+0x410] ;  /* 0x0004100001a67983 */ /* 0x000f220000300800 */
[----:B-1---5:R-:W-:Y:S01]  /*1b780*/  HADD2.F32 R164, -RZ, R157.H0_H0 ;  /* 0x2000009dffa47230 */ /* 0x022fe20000004100 */
[----:B------:R-:W-:Y:S01]  /*1b790*/  ISETP.GT.AND P2, PT, R3, 0x9, PT ;  /* 0x000000090300780c */ /* 0x000fe20003f44270 */
[----:B------:R-:W-:Y:S01]  /*1b7a0*/  BSSY B1, `(.L_x_40) ;  /* 0x000000a000017945 */ /* 0x000fe20003800000 */
[----:B------:R-:W-:Y:S02]  /*1b7b0*/  LOP3.LUT R17, R17, 0xfffffff7, RZ, 0xc0, !PT ;  /* 0xfffffff711117812 */ /* 0x000fe400078ec0ff */
[----:B------:R-:W-:Y:S01]  /*1b7c0*/  FMUL R164, R164, R16 ;  /* 0x00000010a4a47220 */ /* 0x000fe20000400000 */
[----:B------:R-:W-:-:S08]  /*1b7d0*/  ISETP.GT.AND P1, PT, R0, RZ, P2 ;  /* 0x000000ff0000720c */ /* 0x000fd00001724270 */
[----:B------:R-:W-:Y:S01]  /*1b7e0*/  @P2 LOP3.LUT R17, R17, 0x8, RZ, 0xfc, !PT ;  /* 0x0000000811112812 */ /* 0x000fe200078efcff */
[----:B----4-:R-:W-:-:S05]  /*1b7f0*/  FFMA R164, R166, R2, R164 ;  /* 0x00000002a6a47223 */ /* 0x010fca00000000a4 */
[----:B------:R-:W-:-:S05]  /*1b800*/  F2FP.F16.F32.PACK_AB R164, RZ, R164 ;  /* 0x000000a4ffa4723e */ /* 0x000fca00000000ff */
[----:B------:R1:W-:Y:S01]  /*1b810*/  @P0 STG.E.U16 desc[UR36][R4.64+0x10], R164 ;  /* 0x000010a404000986 */ /* 0x0003e2000c101524 */
[----:B------:R-:W-:Y:S05]  /*1b820*/  @!P1 BRA `(.L_x_41) ;  /* 0x0000000000049947 */ /* 0x000fea0003800000 */
[----:B------:R4:W5:Y:S02]  /*1b830*/  LDG.E.LTC128B.U16 R157, desc[UR36][R14.64+0x12] ;  /* 0x000012240e9d7981 */ /* 0x000964000c1e1520 */
.L_x_41:
[----:B------:R-:W-:Y:S05]  /*1b840*/  BSYNC B1 ;  /* 0x0000000000017941 */ /* 0x000fea0003800000 */
.L_x_40:
[----:B------:R-:W2:Y:S01]  /*1b850*/  LDL.LU R166, [R1+0x414] ;  /* 0x0004140001a67983 */ /* 0x000ea20000300800 */
[----:B-1---5:R-:W-:Y:S01]  /*1b860*/  HADD2.F32 R164, -RZ, R157.H0_H0 ;  /* 0x2000009dffa47230 */ /* 0x022fe20000004100 */
[----:B------:R-:W-:Y:S01]  /*1b870*/  ISETP.GT.AND P0, PT, R0, 0x8, P3 ;  /* 0x000000080000780c */ /* 0x000fe20001f04270 */
[----:B------:R-:W-:Y:S03]  /*1b880*/  BSSY B1, `(.L_x_42) ;  /* 0x0000007000017945 */ /* 0x000fe60003800000 */
[----:B------:R-:W-:-:S04]  /*1b890*/  FMUL R164, R164, R16 ;  /* 0x00000010a4a47220 */ /* 0x000fc80000400000 */
[----:B--2---:R-:W-:-:S05]  /*1b8a0*/  FFMA R164, R166, R2, R164 ;  /* 0x00000002a6a47223 */ /* 0x004fca00000000a4 */
[----:B------:R-:W-:-:S05]  /*1b8b0*/  F2FP.F16.F32.PACK_AB R164, RZ, R164 ;  /* 0x000000a4ffa4723e */ /* 0x000fca00000000ff */
[----:B------:R1:W-:Y:S01]  /*1b8c0*/  @P1 STG.E.U16 desc[UR36][R4.64+0x12], R164 ;  /* 0x000012a404001986 */ /* 0x0003e2000c101524 */
[----:B------:R-:W-:Y:S05]  /*1b8d0*/  @!P0 BRA `(.L_x_43) ;  /* 0x0000000000048947 */ /* 0x000fea0003800000 */
[----:B------:R2:W5:Y:S02]  /*1b8e0*/  LDG.E.LTC128B.U16 R157, desc[UR36][R12.64+0x10] ;  /* 0x000010240c9d7981 */ /* 0x000564000c1e1520 */
.L_x_43:
[----:B------:R-:W-:Y:S05]  /*1b8f0*/  BSYNC B1 ;  /* 0x0000000000017941 */ /* 0x000fea0003800000 */
.L_x_42:
[----:B------:R-:W3:Y:S01]  /*1b900*/  LDL.LU R166, [R1+0x418] ;  /* 0x0004180001a67983 */ /* 0x000ee20000300800 */
[----:B-1---5:R-:W-:Y:S01]  /*1b910*/  HADD2.F32 R164, -RZ, R157.H0_H0 ;  /* 0x2000009dffa47230 */ /* 0x022fe20000004100 */
[----:B------:R-:W-:Y:S01]  /*1b920*/  ISETP.GT.AND P1, PT, R0, 0x8, P2 ;  /* 0x000000080000780c */ /* 0x000fe20001724270 */
[----:B------:R-:W-:Y:S03]  /*1b930*/  BSSY B1, `(.L_x_44) ;  /* 0x0000007000017945 */ /* 0x000fe60003800000 */
[----:B------:R-:W-:-:S04]  /*1b940*/  FMUL R164, R164, R16 ;  /* 0x00000010a4a47220 */ /* 0x000fc80000400000 */
[----:B---3--:R-:W-:-:S05]  /*1b950*/  FFMA R164, R166, R2, R164 ;  /* 0x00000002a6a47223 */ /* 0x008fca00000000a4 */
[----:B------:R-:W-:-:S05]  /*1b960*/  F2FP.F16.F32.PACK_AB R164, RZ, R164 ;  /* 0x000000a4ffa4723e */ /* 0x000fca00000000ff */
[----:B------:R1:W-:Y:S01]  /*1b970*/  @P0 STG.E.U16 desc[UR36][R6.64+0x10], R164 ;  /* 0x000010a406000986 */ /* 0x0003e2000c101524 */
[----:B------:R-:W-:Y:S05]  /*1b980*/  @!P1 BRA `(.L_x_45) ;  /* 0x0000000000049947 */ /* 0x000fea0003800000 */
[----:B------:R3:W5:Y:S02]  /*1b990*/  LDG.E.LTC128B.U16 R157, desc[UR36][R12.64+0x12] ;  /* 0x000012240c9d7981 */ /* 0x000764000c1e1520 */
.L_x_45:
[----:B------:R-:W-:Y:S05]  /*1b9a0*/  BSYNC B1 ;  /* 0x0000000000017941 */ /* 0x000fea0003800000 */
.L_x_44:
[----:B------:R-:W2:Y:S01]  /*1b9b0*/  LDL.LU R166, [R1+0x41c] ;  /* 0x00041c0001a67983 */ /* 0x000ea20000300800 */
[----:B-1---5:R-:W-:Y:S01]  /*1b9c0*/  HADD2.F32 R164, -RZ, R157.H0_H0 ;  /* 0x2000009dffa47230 */ /* 0x022fe20000004100 */
[----:B------:R-:W-:Y:S01]  /*1b9d0*/  ISETP.GT.AND P2, PT, R3, 0x10, PT ;  /* 0x000000100300780c */ /* 0x000fe20003f44270 */
[----:B------:R-:W-:Y:S01]  /*1b9e0*/  BSSY B1, `(.L_x_46) ;  /* 0x000000a000017945 */ /* 0x000fe20003800000 */
[----:B------:R-:W-:Y:S02]  /*1b9f0*/  LOP3.LUT R17, R17, 0xffffffef, RZ, 0xc0, !PT ;  /* 0xffffffef11117812 */ /* 0x000fe400078ec0ff */
[----:B------:R-:W-:Y:S01]  /*1ba00*/  FMUL R164, R164, R16 ;  /* 0x00000010a4a47220 */ /* 0x000fe20000400000 */
[----:B------:R-:W-:-:S08]  /*1ba10*/  ISETP.GT.AND P0, PT, R0, RZ, P2 ;  /* 0x000000ff0000720c */ /* 0x000fd00001704270 */
[----:B------:R-:W-:Y:S01]  /*1ba20*/  @P2 LOP3.LUT R17, R17, 0x10, RZ, 0xfc, !PT ;  /* 0x0000001011112812 */ /* 0x000fe200078efcff */
[----:B--2---:R-:W-:-:S05]  /*1ba30*/  FFMA R164, R166, R2, R164 ;  /* 0x00000002a6a47223 */ /* 0x004fca00000000a4 */
[----:B------:R-:W-:-:S05]  /*1ba40*/  F2FP.F16.F32.PACK_AB R164, RZ, R164 ;  /* 0x000000a4ffa4723e */ /* 0x000fca00000000ff */
[----:B------:R1:W-:Y:S01]  /*1ba50*/  @P1 STG.E.U16 desc[UR36][R6.64+0x12], R164 ;  /* 0x000012a406001986 */ /* 0x0003e2000c101524 */
[----:B------:R-:W-:Y:S05]  /*1ba60*/  @!P0 BRA `(.L_x_47) ;  /* 0x0000000000048947 */ /* 0x000fea0003800000 */
[----:B------:R2:W5:Y:S02]  /*1ba70*/  LDG.E.LTC128B.U16 R157, desc[UR36][R14.64+0x20] ;  /* 0x000020240e9d7981 */ /* 0x000564000c1e1520 */
.L_x_47:
[----:B------:R-:W-:Y:S05]  /*1ba80*/  BSYNC B1 ;  /* 0x0000000000017941 */ /* 0x000fea0003800000 */
.L_x_46:
[----:B------:R-:W3:Y:S01]  /*1ba90*/  LDL.LU R166, [R1+0x420] ;  /* 0x0004200001a67983 */ /* 0x000ee20000300800 */
[----:B-1---5:R-:W-:Y:S01]  /*1baa0*/  HADD2.F32 R164, -RZ, R157.H0_H0 ;  /* 0x2000009dffa47230 */ /* 0x022fe20000004100 */
[----:B------:R-:W-:Y:S01]  /*1bab0*/  ISETP.GT.AND P1, PT, R3, 0x11, PT ;  /* 0x000000110300780c */ /* 0x000fe20003f24270 */
[----:B------:R-:W-:Y:S01]  /*1bac0*/  BSSY B1, `(.L_x_48) ;  /* 0x000000a000017945 */ /* 0x000fe20003800000 */
[----:B------:R-:W-:Y:S02]  /*1bad0*/  LOP3.LUT R18, R18, 0xfbffffff, RZ, 0xc0, !PT ;  /* 0xfbffffff12127812 */ /* 0x000fe400078ec0ff */
[----:B------:R-:W-:-:S09]  /*1bae0*/  FMUL R164, R164, R16 ;  /* 0x00000010a4a47220 */ /* 0x000fd20000400000 */
[----:B------:R-:W-:Y:S01]  /*1baf0*/  @P1 LOP3.LUT R18, R18, 0x4000000, RZ, 0xfc, !PT ;  /* 0x0400000012121812 */ /* 0x000fe200078efcff */
[----:B---3--:R-:W-:-:S05]  /*1bb00*/  FFMA R164, R166, R2, R164 ;  /* 0x00000002a6a47223 */ /* 0x008fca00000000a4 */
[----:B------:R-:W-:-:S05]  /*1bb10*/  F2FP.F16.F32.PACK_AB R164, RZ, R164 ;  /* 0x000000a4ffa4723e */ /* 0x000fca00000000ff */
[----:B------:R1:W-:Y:S01]  /*1bb20*/  @P0 STG.E.U16 desc[UR36][R4.64+0x20], R164 ;  /* 0x000020a404000986 */ /* 0x0003e2000c101524 */
[----:B------:R-:W-:-:S13]  /*1bb30*/  ISETP.GT.AND P0, PT, R0, RZ, P1 ;  /* 0x000000ff0000720c */ /* 0x000fda0000f04270 */
[----:B-1----:R-:W-:Y:S05]  /*1bb40*/  @!P0 BRA `(.L_x_49) ;  /* 0x0000000000048947 */ /* 0x002fea0003800000 */
[----:B------:R1:W5:Y:S02]  /*1bb50*/  LDG.E.LTC128B.U16 R157, desc[UR36][R14.64+0x22] ;  /* 0x000022240e9d7981 */ /* 0x000364000c1e1520 */
.L_x_49:
[----:B------:R-:W-:Y:S05]  /*1bb60*/  BSYNC B1 ;  /* 0x0000000000017941 */ /* 0x000fea0003800000 */
.L_x_48:
[----:B------:R-:W3:Y:S01]  /*1bb70*/  LDL.LU R166, [R1+0x424] ;  /* 0x0004240001a67983 */ /* 0x000ee20000300800 */
[----:B-----5:R-:W-:Y:S01]  /*1bb80*/  HADD2.F32 R164, -RZ, R157.H0_H0 ;  /* 0x2000009dffa47230 */ /* 0x020fe20000004100 */
[----:B------:R-:W-:Y:S04]  /*1bb90*/  BSSY B1, `(.L_x_50) ;  /* 0x0000008000017945 */ /* 0x000fe80003800000 */
[----:B------:R-:W-:-:S04]  /*1bba0*/  FMUL R164, R164, R16 ;  /* 0x00000010a4a47220 */ /* 0x000fc80000400000 */
[----:B---3--:R-:W-:-:S05]  /*1bbb0*/  FFMA R164, R166, R2, R164 ;  /* 0x00000002a6a47223 */ /* 0x008fca00000000a4 */
[----:B------:R-:W-:-:S05]  /*1bbc0*/  F2FP.F16.F32.PACK_AB R164, RZ, R164 ;  /* 0x000000a4ffa4723e */ /* 0x000fca00000000ff */
[----:B------:R3:W-:Y:S01]  /*1bbd0*/  @P0 STG.E.U16 desc[UR36][R4.64+0x22], R164 ;  /* 0x000022a404000986 */ /* 0x0007e2000c101524 */
[----:B------:R-:W-:-:S13]  /*1bbe0*/  ISETP.GT.AND P0, PT, R0, 0x8, P2 ;  /* 0x000000080000780c */ /* 0x000fda0001704270 */
[----:B---3--:R-:W-:Y:S05]  /*1bbf0*/  @!P0 BRA `(.L_x_51) ;  /* 0x0000000000048947 */ /* 0x008fea0003800000 */
[----:B------:R3:W5:Y:S02]  /*1bc00*/  LDG.E.LTC128B.U16 R157, desc[UR36][R12.64+0x20] ;  /* 0x000020240c9d7981 */ /* 0x000764000c1e1520 */
.L_x_51:
[----:B------:R-:W-:Y:S05]  /*1bc10*/  BSYNC B1 ;  /* 0x0000000000017941 */ /* 0x000fea0003800000 */
.L_x_50:
[----:B------:R-:W2:Y:S01]  /*1bc20*/  LDL.LU R166, [R1+0x428] ;  /* 0x0004280001a67983 */ /* 0x000ea20000300800 */
[----:B-----5:R-:W-:Y:S01]  /*1bc30*/  HADD2.F32 R164, -RZ, R157.H0_H0 ;  /* 0x2000009dffa47230 */ /* 0x020fe20000004100 */
[----:B------:R-:W-:Y:S04]  /*1bc40*/  BSSY B1, `(.L_x_52) ;  /* 0x0000008000017945 */ /* 0x000fe80003800000 */
[----:B------:R-:W-:-:S04]  /*1bc50*/  FMUL R164, R164, R16 ;  /* 0x00000010a4a47220 */ /* 0x000fc80000400000 */
[----:B--2---:R-:W-:-:S05]  /*1bc60*/  FFMA R164, R166, R2, R164 ;  /* 0x00000002a6a47223 */ /* 0x004fca00000000a4 */
[----:B------:R-:W-:-:S05]  /*1bc70*/  F2FP.F16.F32.PACK_AB R164, RZ, R164 ;  /* 0x000000a4ffa4723e */ /* 0x000fca00000000ff */
[----:B------:R2:W-:Y:S01]  /*1bc80*/  @P0 STG.E.U16 desc[UR36][R6.64+0x20], R164 ;  /* 0x000020a406000986 */ /* 0x0005e2000c101524 */
[----:B------:R-:W-:-:S13]  /*1bc90*/  ISETP.GT.AND P0, PT, R0, 0x8, P1 ;  /* 0x000000080000780c */ /* 0x000fda0000f04270 */
[----:B--2---:R-:W-:Y:S05]  /*1bca0*/  @!P0 BRA `(.L_x_53) ;  /* 0x0000000000048947 */ /* 0x004fea0003800000 */
[----:B------:R2:W5:Y:S02]  /*1bcb0*/  LDG.E.LTC128B.U16 R157, desc[UR36][R12.64+0x22] ;  /* 0x000022240c9d7981 */ /* 0x000564000c1e1520 */
.L_x_53:
[----:B------:R-:W-:Y:S05]  /*1bcc0*/  BSYNC B1 ;  /* 0x0000000000017941 */ /* 0x000fea0003800000 */
.L_x_52:
[----:B------:R-:W3:Y:S01]  /*1bcd0*/  LDL.LU R166, [R1+0x42c] ;  /* 0x00042c0001a67983 */ /* 0x000ee20000300800 */
[----:B-----5:R-:W-:Y:S01]  /*1bce0*/  HADD2.F32 R164, -RZ, R157.H0_H0 ;  /* 0x2000009dffa47230 */ /* 0x020fe20000004100 */
        /* <DEDUP_REMOVED lines=9> */
[----:B---3--:R-:W-:Y:S05]  /*1bd80*/  @!P0 BRA `(.L_x_55) ;  /* 0x0000000000048947 */ /* 0x008fea0003800000 */
[----:B------:R3:W5:Y:S02]  /*1bd90*/  LDG.E.LTC128B.U16 R157, desc[UR36][R14.64+0x30] ;  /* 0x000030240e9d7981 */ /* 0x000764000c1e1520 */
.L_x_55:
[----:B------:R-:W-:Y:S05]  /*1bda0*/  BSYNC B1 ;  /* 0x0000000000017941 */ /* 0x000fea0003800000 */
.L_x_54:
[----:B------:R-:W2:Y:S01]  /*1bdb0*/  LDL.LU R166, [R1+0x430] ;  /* 0x0004300001a67983 */ /* 0x000ea20000300800 */
[----:B-----5:R-:W-:Y:S01]  /*1bdc0*/  HADD2.F32 R164, -RZ, R157.H0_H0 ;  /* 0x2000009dffa47230 */ /* 0x020fe20000004100 */
[----:B------:R-:W-:Y:S01]  /*1bdd0*/  ISETP.GT.AND P1, PT, R3, 0x19, PT ;  /* 0x000000190300780c */ /* 0x000fe20003f24270 */
[----:B------:R-:W-:Y:S01]  /*1bde0*/  BSSY B1, `(.L_x_56) ;  /* 0x000000a000017945 */ /* 0x000fe20003800000 */
[----:B------:R-:W-:Y:S02]  /*1bdf0*/  LOP3.LUT R18, R18, 0xfeffffff, RZ, 0xc0, !PT ;  /* 0xfeffffff12127812 */ /* 0x000fe400078ec0ff */
[----:B------:R-:W-:-:S09]  /*1be00*/  FMUL R164, R164, R16 ;  /* 0x00000010a4a47220 */ /* 0x000fd20000400000 */
[----:B------:R-:W-:Y:S01]  /*1be10*/  @P1 LOP3.LUT R18, R18, 0x1000000, RZ, 0xfc, !PT ;  /* 0x0100000012121812 */ /* 0x000fe200078efcff */
[----:B--2---:R-:W-:-:S05]  /*1be20*/  FFMA R164, R166, R2, R164 ;  /* 0x00000002a6a47223 */ /* 0x004fca00000000a4 */
[----:B------:R-:W-:-:S05]  /*1be30*/  F2FP.F16.F32.PACK_AB R164, RZ, R164 ;  /* 0x000000a4ffa4723e */ /* 0x000fca00000000ff */
[----:B------:R2:W-:Y:S01]  /*1be40*/  @P0 STG.E.U16 desc[UR36][R4.64+0x30], R164 ;  /* 0x000030a404000986 */ /* 0x0005e2000c101524 */
[----:B------:R-:W-:-:S13]  /*1be50*/  ISETP.GT.AND P0, PT, R0, RZ, P1 ;  /* 0x000000ff0000720c */ /* 0x000fda0000f04270 */
[----:B--2---:R-:W-:Y:S05]  /*1be60*/  @!P0 BRA `(.L_x_57) ;  /* 0x0000000000048947 */ /* 0x004fea0003800000 */
[----:B------:R2:W5:Y:S02]  /*1be70*/  LDG.E.LTC128B.U16 R157, desc[UR36][R14.64+0x32] ;  /* 0x000032240e9d7981 */ /* 0x000564000c1e1520 */
.L_x_57:
[----:B------:R-:W-:Y:S05]  /*1be80*/  BSYNC B1 ;  /* 0x0000000000017941 */ /* 0x000fea0003800000 */
.L_x_56:
        /* <DEDUP_REMOVED lines=10> */
.L_x_59:
[----:B------:R-:W-:Y:S05]  /*1bf30*/  BSYNC B1 ;  /* 0x0000000000017941 */ /* 0x000fea0003800000 */
.L_x_58:
        /* <DEDUP_REMOVED lines=10> */
.L_x_61:
[----:B------:R-:W-:Y:S05]  /*1bfe0*/  BSYNC B1 ;  /* 0x0000000000017941 */ /* 0x000fea0003800000 */
.L_x_60:
        /* <DEDUP_REMOVED lines=13> */
.L_x_63:
[----:B------:R-:W-:Y:S05]  /*1c0c0*/  BSYNC B1 ;  /* 0x0000000000017941 */ /* 0x000fea0003800000 */
.L_x_62:
        /* <DEDUP_REMOVED lines=13> */
.L_x_65:
[----:B------:R-:W-:Y:S05]  /*1c1a0*/  BSYNC B1 ;  /* 0x0000000000017941 */ /* 0x000fea0003800000 */
.L_x_64:
        /* <DEDUP_REMOVED lines=10> */
.L_x_67:
[----:B------:R-:W-:Y:S05]  /*1c250*/  BSYNC B1 ;  /* 0x0000000000017941 */ /* 0x000fea0003800000 */
.L_x_66:
        /* <DEDUP_REMOVED lines=10> */
.L_x_69:
[----:B------:R-:W-:Y:S05]  /*1c300*/  BSYNC B1 ;  /* 0x0000000000017941 */ /* 0x000fea0003800000 */
.L_x_68:
        /* <DEDUP_REMOVED lines=13> */
.L_x_71:
[----:B------:R-:W-:Y:S05]  /*1c3e0*/  BSYNC B1 ;  /* 0x0000000000017941 */ /* 0x000fea0003800000 */
.L_x_70:
        /* <DEDUP_REMOVED lines=13> */
.L_x_73:
[----:B------:R-:W-:Y:S05]  /*1c4c0*/  BSYNC B1 ;  /* 0x0000000000017941 */ /* 0x000fea0003800000 */
.L_x_72:
        /* <DEDUP_REMOVED lines=10> */
.L_x_75:
[----:B------:R-:W-:Y:S05]  /*1c570*/  BSYNC B1 ;  /* 0x0000000000017941 */ /* 0x000fea0003800000 */
.L_x_74:
        /* <DEDUP_REMOVED lines=10> */
.L_x_77:
[----:B------:R-:W-:Y:S05]  /*1c620*/  BSYNC B1 ;  /* 0x0000000000017941 */ /* 0x000fea0003800000 */
.L_x_76:
        /* <DEDUP_REMOVED lines=10> */
[----:B------:R-:W-:Y:S02]  /*1c6d0*/  ISETP.GT.AND P0, PT, R0, RZ, P2 ;  /* 0x000000ff0000720c */ /* 0x000fe40001704270 */
[----:B---3--:R-:W-:-:S11]  /*1c6e0*/  PRMT R164, R157, 0x7610, R164 ;  /* 0x000076109da47816 */ /* 0x008fd600000000a4 */
[----:B------:R-:W-:Y:S05]  /*1c6f0*/  @!P0 BRA `(.L_x_79) ;  /* 0x0000000000048947 */ /* 0x000fea0003800000 */
[----:B------:R3:W5:Y:S02]  /*1c700*/  LDG.E.LTC128B.U16 R164, desc[UR36][R14.64+0x60] ;  /* 0x000060240ea47981 */ /* 0x000764000c1e1520 */
.L_x_79:
[----:B------:R-:W-:Y:S05]  /*1c710*/  BSYNC B1 ;  /* 0x0000000000017941 */ /* 0x000fea0003800000 */
.L_x_78:
        /* <DEDUP_REMOVED lines=9> */
[----:B------:R2:W-:Y:S02]  /*1c7b0*/  @P0 STG.E.U16 desc[UR36][R4.64+0x60], R157 ;  /* 0x0000609d04000986 */ /* 0x0005e4000c101524 */
[----:B--2---:R-:W-:-:S04]  /*1c7c0*/  IADD3 R157, P0, R10, 0x80, RZ ;  /* 0x000000800a9d7810 */ /* 0x004fc80007f1e0ff */
[----:B------:R-:W-:Y:S01]  /*1c7d0*/  IADD3.X R10, RZ, R11, RZ, P0, !PT ;  /* 0x0000000bff0a7210 */ /* 0x000fe200007fe4ff */
[----:B------:R-:W-:-:S04]  /*1c7e0*/  IMAD.WIDE.U32 R166, R157, R8, R162 ;  /* 0x000000089da67225 */ /* 0x000fc800078e00a2 */
[----:B------:R-:W-:-:S04]  /*1c7f0*/  IMAD R10, R10, R8, RZ ;  /* 0x000000080a0a7224 */ /* 0x000fc800078e02ff */
[C---:B------:R-:W-:Y:S02]  /*1c800*/  IMAD R159, R157.reuse, R9, R10 ;  /* 0x000000099d9f7224 */ /* 0x040fe400078e020a */
[----:B------:R-:W-:-:S04]  /*1c810*/  IMAD.WIDE.U32 R10, R157, R8, R154 ;  /* 0x000000089d0a7225 */ /* 0x000fc800078e009a */
[----:B------:R-:W-:Y:S01]  /*1c820*/  IMAD.IADD R9, R11, 0x1, R159 ;  /* 0x000000010b097824 */ /* 0x000fe200078e029f */
[----:B------:R-:W-:Y:S01]  /*1c830*/  LEA R168, P0, R10, R22, 0x1 ;  /* 0x000000160aa87211 */ /* 0x000fe200078008ff */
[----:B------:R-:W-:-:S03]  /*1c840*/  IMAD.IADD R154, R159, 0x1, R167 ;  /* 0x000000019f9a7824 */ /* 0x000fc600078e02a7 */
[----:B------:R-:W-:Y:S01]  /*1c850*/  LEA.HI.X R169, R10, R23, R9, 0x1, P0 ;  /* 0x000000170aa97211 */ /* 0x000fe200000f0c09 */
[----:B------:R-:W-:Y:S01]  /*1c860*/  IMAD.WIDE.U32 R8, R157, R8, R152 ;  /* 0x000000089d087225 */ /* 0x000fe200078e0098 */
[----:B------:R-:W-:-:S03]  /*1c870*/  IADD3 R162, P0, R152, R166, RZ ;  /* 0x000000a698a27210 */ /* 0x000fc60007f1e0ff */
[----:B------:R-:W-:Y:S02]  /*1c880*/  IMAD.IADD R9, R159, 0x1, R9 ;  /* 0x000000019f097824 */ /* 0x000fe400078e0209 */
[----:B------:R-:W-:Y:S02]  /*1c890*/  IMAD.X R163, R153, 0x1, R154, P0 ;  /* 0x0000000199a37824 */ /* 0x000fe400000e069a */
[----:B------:R-:W-:-:S04]  /*1c8a0*/  IMAD.WIDE.U32 R8, R160, R156, R8 ;  /* 0x0000009ca0087225 */ /* 0x000fc800078e0008 */
[----:B------:R-:W-:Y:S01]  /*1c8b0*/  IMAD.IADD R9, R161, 0x1, R9 ;  /* 0x00000001a1097824 */ /* 0x000fe200078e0209 */
[----:B------:R-:W-:Y:S01]  /*1c8c0*/  LEA R10, P0, R8, R22, 0x1 ;  /* 0x00000016080a7211 */ /* 0x000fe200078008ff */
[----:B------:R-:W-:-:S03]  /*1c8d0*/  IMAD.WIDE.U32 R156, R160, R156, R162 ;  /* 0x0000009ca09c7225 */ /* 0x000fc600078e00a2 */
[----:B------:R-:W-:Y:S01]  /*1c8e0*/  LEA.HI.X R11, R8, R23, R9, 0x1, P0 ;  /* 0x00000017080b7211 */ /* 0x000fe200000f0c09 */
[----:B------:R-:W-:Y:S01]  /*1c8f0*/  IMAD.IADD R161, R161, 0x1, R157 ;  /* 0x00000001a1a17824 */ /* 0x000fe200078e029d */
[----:B------:R-:W-:-:S04]  /*1c900*/  LEA R8, P0, R156, R22, 0x1 ;  /* 0x000000169c087211 */ /* 0x000fc800078008ff */
[----:B------:R-:W-:Y:S02]  /*1c910*/  LEA.HI.X R9, R156, R23, R161, 0x1, P0 ;  /* 0x000000179c097211 */ /* 0x000fe400000f0ca1 */
[----:B------:R-:W-:-:S04]  /*1c920*/  IADD3 R158, P0, R158, R166, RZ ;  /* 0x000000a69e9e7210 */ /* 0x000fc80007f1e0ff */
[----:B------:R-:W-:Y:S02]  /*1c930*/  IADD3.X R154, R154, R155, RZ, P0, !PT ;  /* 0x0000009b9a9a7210 */ /* 0x000fe400007fe4ff */
[----:B------:R-:W-:Y:S02]  /*1c940*/  LEA R156, P0, R158, R22, 0x1 ;  /* 0x000000169e9c7211 */ /* 0x000fe400078008ff */
[----:B------:R-:W-:Y:S02]  /*1c950*/  PRMT R22, R164, 0x7610, R22 ;  /* 0x00007610a4167816 */ /* 0x000fe40000000016 */
[----:B------:R-:W-:Y:S02]  /*1c960*/  LEA.HI.X R157, R158, R23, R154, 0x1, P0 ;  /* 0x000000179e9d7211 */ /* 0x000fe400000f0c9a */
[----:B------:R-:W-:-:S13]  /*1c970*/  ISETP.GT.AND P0, PT, R0, RZ, P1 ;  /* 0x000000ff0000720c */ /* 0x000fda0000f04270 */
[----:B------:R-:W-:Y:S05]  /*1c980*/  @!P0 BRA `(.L_x_81) ;  /* 0x0000000000048947 */ /* 0x000fea0003800000 */
[----:B------:R2:W5:Y:S02]  /*1c990*/  LDG.E.LTC128B.U16 R22, desc[UR36][R14.64+0x62] ;  /* 0x000062240e167981 */ /* 0x000564000c1e1520 */
.L_x_81:
[----:B------:R-:W-:Y:S05]  /*1c9a0*/  BSYNC B1 ;  /* 0x0000000000017941 */ /* 0x000fea0003800000 */
.L_x_80:
        /* <DEDUP_REMOVED lines=10> */
.L_x_83:
[----:B------:R-:W-:Y:S05]  /*1ca50*/  BSYNC B1 ;  /* 0x0000000000017941 */ /* 0x000fea0003800000 */
.L_x_82:
        /* <DEDUP_REMOVED lines=10> */
.L_x_85:
[----:B------:R-:W-:Y:S05]  /*1cb00*/  BSYNC B1 ;  /* 0x0000000000017941 */ /* 0x000fea0003800000 */
.L_x_84:
        /* <DEDUP_REMOVED lines=13> */
.L_x_87:
[----:B------:R-:W-:Y:S05]  /*1cbe0*/  BSYNC B1 ;  /* 0x0000000000017941 */ /* 0x000fea0003800000 */
.L_x_86:
        /* <DEDUP_REMOVED lines=13> */
.L_x_89:
[----:B------:R-:W-:Y:S05]  /*1ccc0*/  BSYNC B1 ;  /* 0x0000000000017941 */ /* 0x000fea0003800000 */
.L_x_88:
        /* <DEDUP_REMOVED lines=10> */
.L_x_91:
[----:B------:R-:W-:Y:S05]  /*1cd70*/  BSYNC B1 ;  /* 0x0000000000017941 */ /* 0x000fea0003800000 */
.L_x_90:
        /* <DEDUP_REMOVED lines=10> */
.L_x_93:
[----:B------:R-:W-:Y:S05]  /*1ce20*/  BSYNC B1 ;  /* 0x0000000000017941 */ /* 0x000fea0003800000 */
.L_x_92:
        /* <DEDUP_REMOVED lines=13> */
.L_x_95:
[----:B------:R-:W-:Y:S05]  /*1cf00*/  BSYNC B1 ;  /* 0x0000000000017941 */ /* 0x000fea0003800000 */
.L_x_94:
        /* <DEDUP_REMOVED lines=13> */
.L_x_97:
[----:B------:R-:W-:Y:S05]  /*1cfe0*/  BSYNC B1 ;  /* 0x0000000000017941 */ /* 0x000fea0003800000 */
.L_x_96:
        /* <DEDUP_REMOVED lines=10> */
.L_x_99:
[----:B------:R-:W-:Y:S05]  /*1d090*/  BSYNC B1 ;  /* 0x0000000000017941 */ /* 0x000fea0003800000 */
.L_x_98:
        /* <DEDUP_REMOVED lines=10> */
.L_x_101:
[----:B------:R-:W-:Y:S05]  /*1d140*/  BSYNC B1 ;  /* 0x0000000000017941 */ /* 0x000fea0003800000 */
.L_x_100:
        /* <DEDUP_REMOVED lines=13> */
.L_x_103:
[----:B------:R-:W-:Y:S05]  /*1d220*/  BSYNC B1 ;  /* 0x0000000000017941 */ /* 0x000fea0003800000 */
.L_x_102:
        /* <DEDUP_REMOVED lines=13> */
.L_x_105:
[----:B------:R-:W-:Y:S05]  /*1d300*/  BSYNC B1 ;  /* 0x0000000000017941 */ /* 0x000fea0003800000 */
.L_x_104:
        /* <DEDUP_REMOVED lines=10> */
.L_x_107:
[----:B------:R-:W-:Y:S05]  /*1d3b0*/  BSYNC B1 ;  /* 0x0000000000017941 */ /* 0x000fea0003800000 */
.L_x_106:
        /* <DEDUP_REMOVED lines=10> */
.L_x_109:
[----:B------:R-:W-:Y:S05]  /*1d460*/  BSYNC B1 ;  /* 0x0000000000017941 */ /* 0x000fea0003800000 */
.L_x_108:
        /* <DEDUP_REMOVED lines=13> */
.L_x_111:
[----:B------:R-:W-:Y:S05]  /*1d540*/  BSYNC B1 ;  /* 0x0000000000017941 */ /* 0x000fea0003800000 */
.L_x_110:
        /* <DEDUP_REMOVED lines=13> */
.L_x_113:
[----:B------:R-:W-:Y:S05]  /*1d620*/  BSYNC B1 ;  /* 0x0000000000017941 */ /* 0x000fea0003800000 */
.L_x_112:
        /* <DEDUP_REMOVED lines=10> */
.L_x_115:
[----:B------:R-:W-:Y:S05]  /*1d6d0*/  BSYNC B1 ;  /* 0x0000000000017941 */ /* 0x000fea0003800000 */
.L_x_114:
        /* <DEDUP_REMOVED lines=10> */
.L_x_117:
[----:B------:R-:W-:Y:S05]  /*1d780*/  BSYNC B1 ;  /* 0x0000000000017941 */ /* 0x000fea0003800000 */
.L_x_116:
        /* <DEDUP_REMOVED lines=13> */
.L_x_119:
[----:B------:R-:W-:Y:S05]  /*1d860*/  BSYNC B1 ;  /* 0x0000000000017941 */ /* 0x000fea0003800000 */
.L_x_118:
        /* <DEDUP_REMOVED lines=13> */
.L_x_121:
[----:B------:R-:W-:Y:S05]  /*1d940*/  BSYNC B1 ;  /* 0x0000000000017941 */ /* 0x000fea0003800000 */
.L_x_120:
        /* <DEDUP_REMOVED lines=10> */
.L_x_123:
[----:B------:R-:W-:Y:S05]  /*1d9f0*/  BSYNC B1 ;  /* 0x0000000000017941 */ /* 0x000fea0003800000 */
.L_x_122:
        /* <DEDUP_REMOVED lines=10> */
.L_x_125:
[----:B------:R-:W-:Y:S05]  /*1daa0*/  BSYNC B1 ;  /* 0x0000000000017941 */ /* 0x000fea0003800000 */
.L_x_124:
        /* <DEDUP_REMOVED lines=13> */
.L_x_127:
[----:B------:R-:W-:Y:S05]  /*1db80*/  BSYNC B1 ;  /* 0x0000000000017941 */ /* 0x000fea0003800000 */
.L_x_126:
        /* <DEDUP_REMOVED lines=13> */
.L_x_129:
[----:B------:R-:W-:Y:S05]  /*1dc60*/  BSYNC B1 ;  /* 0x0000000000017941 */ /* 0x000fea0003800000 */
.L_x_128:
        /* <DEDUP_REMOVED lines=10> */
.L_x_131:
[----:B------:R-:W-:Y:S05]  /*1dd10*/  BSYNC B1 ;  /* 0x0000000000017941 */ /* 0x000fea0003800000 */
.L_x_130:
        /* <DEDUP_REMOVED lines=10> */
.L_x_133:
[----:B------:R-:W-:Y:S05]  /*1ddc0*/  BSYNC B1 ;  /* 0x0000000000017941 */ /* 0x000fea0003800000 */
.L_x_132:
        /* <DEDUP_REMOVED lines=13> */
.L_x_135:
[----:B------:R-:W-:Y:S05]  /*1dea0*/  BSYNC B1 ;  /* 0x0000000000017941 */ /* 0x000fea0003800000 */
.L_x_134:
        /* <DEDUP_REMOVED lines=13> */
.L_x_137:
[----:B------:R-:W-:Y:S05]  /*1df80*/  BSYNC B1 ;  /* 0x0000000000017941 */ /* 0x000fea0003800000 */
.L_x_136:
        /* <DEDUP_REMOVED lines=10> */
.L_x_139:
[----:B------:R-:W-:Y:S05]  /*1e030*/  BSYNC B1 ;  /* 0x0000000000017941 */ /* 0x000fea0003800000 */
.L_x_138:
        /* <DEDUP_REMOVED lines=10> */
.L_x_141:
[----:B------:R-:W-:Y:S05]  /*1e0e0*/  BSYNC B1 ;  /* 0x0000000000017941 */ /* 0x000fea0003800000 */
.L_x_140:
        /* <DEDUP_REMOVED lines=13> */
.L_x_143:
[----:B------:R-:W-:Y:S05]  /*1e1c0*/  BSYNC B1 ;  /* 0x0000000000017941 */ /* 0x000fea0003800000 */
.L_x_142:
        /* <DEDUP_REMOVED lines=13> */
.L_x_145:
[----:B------:R-:W-:Y:S05]  /*1e2a0*/  BSYNC B1 ;  /* 0x0000000000017941 */ /* 0x000fea0003800000 */
.L_x_144:
        /* <DEDUP_REMOVED lines=10> */
.L_x_147:
[----:B------:R-:W-:Y:S05]  /*1e350*/  BSYNC B1 ;  /* 0x0000000000017941 */ /* 0x000fea0003800000 */
.L_x_146:
        /* <DEDUP_REMOVED lines=10> */
.L_x_149:
[----:B------:R-:W-:Y:S05]  /*1e400*/  BSYNC B1 ;  /* 0x0000000000017941 */ /* 0x000fea0003800000 */
.L_x_148:
        /* <DEDUP_REMOVED lines=13> */
.L_x_151:
[----:B------:R-:W-:Y:S05]  /*1e4e0*/  BSYNC B1 ;  /* 0x0000000000017941 */ /* 0x000fea0003800000 */
.L_x_150:
        /* <DEDUP_REMOVED lines=13> */
.L_x_153:
[----:B------:R-:W-:Y:S05]  /*1e5c0*/  BSYNC B1 ;  /* 0x0000000000017941 */ /* 0x000fea0003800000 */
.L_x_152:
        /* <DEDUP_REMOVED lines=10> */
.L_x_155:
[----:B------:R-:W-:Y:S05]  /*1e670*/  BSYNC B1 ;  /* 0x0000000000017941 */ /* 0x000fea0003800000 */
.L_x_154:
        /* <DEDUP_REMOVED lines=10> */
.L_x_157:
[----:B------:R-:W-:Y:S05]  /*1e720*/  BSYNC B1 ;  /* 0x0000000000017941 */ /* 0x000fea0003800000 */
.L_x_156:
        /* <DEDUP_REMOVED lines=13> */
.L_x_159:
[----:B------:R-:W-:Y:S05]  /*1e800*/  BSYNC B1 ;  /* 0x0000000000017941 */ /* 0x000fea0003800000 */
.L_x_158:
        /* <DEDUP_REMOVED lines=13> */
.L_x_161:
[----:B------:R-:W-:Y:S05]  /*1e8e0*/  BSYNC B1 ;  /* 0x0000000000017941 */ /* 0x000fea0003800000 */
.L_x_160:
        /* <DEDUP_REMOVED lines=10> */
.L_x_163:
[----:B------:R-:W-:Y:S05]  /*1e990*/  BSYNC B1 ;  /* 0x0000000000017941 */ /* 0x000fea0003800000 */
.L_x_162:
        /* <DEDUP_REMOVED lines=10> */
.L_x_165:
[----:B------:R-:W-:Y:S05]  /*1ea40*/  BSYNC B1 ;  /* 0x0000000000017941 */ /* 0x000fea0003800000 */
.L_x_164:
        /* <DEDUP_REMOVED lines=13> */
.L_x_167:
[----:B------:R-:W-:Y:S05]  /*1eb20*/  BSYNC B1 ;  /* 0x0000000000017941 */ /* 0x000fea0003800000 */
.L_x_166:
        /* <DEDUP_REMOVED lines=13> */
.L_x_169:
[----:B------:R-:W-:Y:S05]  /*1ec00*/  BSYNC B1 ;  /* 0x0000000000017941 */ /* 0x000fea0003800000 */
.L_x_168:
        /* <DEDUP_REMOVED lines=10> */
.L_x_171:
[----:B------:R-:W-:Y:S05]  /*1ecb0*/  BSYNC B1 ;  /* 0x0000000000017941 */ /* 0x000fea0003800000 */
.L_x_170:
        /* <DEDUP_REMOVED lines=10> */
.L_x_173:
[----:B------:R-:W-:Y:S05]  /*1ed60*/  BSYNC B1 ;  /* 0x0000000000017941 */ /* 0x000fea0003800000 */
.L_x_172:
        /* <DEDUP_REMOVED lines=13> */
.L_x_175:
[----:B------:R-:W-:Y:S05]  /*1ee40*/  BSYNC B1 ;  /* 0x0000000000017941 */ /* 0x000fea0003800000 */
.L_x_174:
        /* <DEDUP_REMOVED lines=13> */
.L_x_177:
[----:B------:R-:W-:Y:S05]  /*1ef20*/  BSYNC B1 ;  /* 0x0000000000017941 */ /* 0x000fea0003800000 */
.L_x_176:
        /* <DEDUP_REMOVED lines=10> */
.L_x_179:
[----:B------:R-:W-:Y:S05]  /*1efd0*/  BSYNC B1 ;  /* 0x0000000000017941 */ /* 0x000fea0003800000 */
.L_x_178:
        /* <DEDUP_REMOVED lines=10> */
.L_x_181:
[----:B------:R-:W-:Y:S05]  /*1f080*/  BSYNC B1 ;  /* 0x0000000000017941 */ /* 0x000fea0003800000 */
.L_x_180:
        /* <DEDUP_REMOVED lines=13> */
.L_x_183:
[----:B------:R-:W-:Y:S05]  /*1f160*/  BSYNC B1 ;  /* 0x0000000000017941 */ /* 0x000fea0003800000 */
.L_x_182:
        /* <DEDUP_REMOVED lines=13> */
.L_x_185:
[----:B------:R-:W-:Y:S05]  /*1f240*/  BSYNC B1 ;  /* 0x0000000000017941 */ /* 0x000fea0003800000 */
.L_x_184:
        /* <DEDUP_REMOVED lines=10> */
.L_x_187:
[----:B------:R-:W-:Y:S05]  /*1f2f0*/  BSYNC B1 ;  /* 0x0000000000017941 */ /* 0x000fea0003800000 */
.L_x_186:
        /* <DEDUP_REMOVED lines=10> */
.L_x_189:
[----:B------:R-:W-:Y:S05]  /*1f3a0*/  BSYNC B1 ;  /* 0x0000000000017941 */ /* 0x000fea0003800000 */
.L_x_188:
        /* <DEDUP_REMOVED lines=13> */
.L_x_191:
[----:B------:R-:W-:Y:S05]  /*1f480*/  BSYNC B1 ;  /* 0x0000000000017941 */ /* 0x000fea0003800000 */
.L_x_190:
        /* <DEDUP_REMOVED lines=13> */
.L_x_193:
[----:B------:R-:W-:Y:S05]  /*1f560*/  BSYNC B1 ;  /* 0x0000000000017941 */ /* 0x000fea0003800000 */
.L_x_192:
        /* <DEDUP_REMOVED lines=10> */
.L_x_195:
[----:B------:R-:W-:Y:S05]  /*1f610*/  BSYNC B1 ;  /* 0x0000000000017941 */ /* 0x000fea0003800000 */
.L_x_194:
        /* <DEDUP_REMOVED lines=10> */
.L_x_197:
[----:B------:R-:W-:Y:S05]  /*1f6c0*/  BSYNC B1 ;  /* 0x0000000000017941 */ /* 0x000fea0003800000 */
.L_x_196:
        /* <DEDUP_REMOVED lines=13> */
.L_x_199:
[----:B------:R-:W-:Y:S05]  /*1f7a0*/  BSYNC B1 ;  /* 0x0000000000017941 */ /* 0x000fea0003800000 */
.L_x_198:
        /* <DEDUP_REMOVED lines=13> */
.L_x_201:
[----:B------:R-:W-:Y:S05]  /*1f880*/  BSYNC B1 ;  /* 0x0000000000017941 */ /* 0x000fea0003800000 */
.L_x_200:
        /* <DEDUP_REMOVED lines=10> */
.L_x_203:
[----:B------:R-:W-:Y:S05]  /*1f930*/  BSYNC B1 ;  /* 0x0000000000017941 */ /* 0x000fea0003800000 */
.L_x_202:
        /* <DEDUP_REMOVED lines=10> */
.L_x_205:
[----:B------:R-:W-:Y:S05]  /*1f9e0*/  BSYNC B1 ;  /* 0x0000000000017941 */ /* 0x000fea0003800000 */
.L_x_204:
        /* <DEDUP_REMOVED lines=13> */
.L_x_207:
[----:B------:R-:W-:Y:S05]  /*1fac0*/  BSYNC B1 ;  /* 0x0000000000017941 */ /* 0x000fea0003800000 */
.L_x_206:
        /* <DEDUP_REMOVED lines=13> */
.L_x_209:
[----:B------:R-:W-:Y:S05]  /*1fba0*/  BSYNC B1 ;  /* 0x0000000000017941 */ /* 0x000fea0003800000 */
.L_x_208:
        /* <DEDUP_REMOVED lines=10> */
.L_x_211:
[----:B------:R-:W-:Y:S05]  /*1fc50*/  BSYNC B1 ;  /* 0x0000000000017941 */ /* 0x000fea0003800000 */
.L_x_210:
        /* <DEDUP_REMOVED lines=10> */
.L_x_213:
[----:B------:R-:W-:Y:S05]  /*1fd00*/  BSYNC B1 ;  /* 0x0000000000017941 */ /* 0x000fea0003800000 */
.L_x_212:
        /* <DEDUP_REMOVED lines=13> */
.L_x_215:
[----:B------:R-:W-:Y:S05]  /*1fde0*/  BSYNC B1 ;  /* 0x0000000000017941 */ /* 0x000fea0003800000 */
.L_x_214:
        /* <DEDUP_REMOVED lines=13> */
.L_x_217:
[----:B------:R-:W-:Y:S05]  /*1fec0*/  BSYNC B1 ;  /* 0x0000000000017941 */ /* 0x000fea0003800000 */
.L_x_216:
        /* <DEDUP_REMOVED lines=10> */
.L_x_219:
[----:B------:R-:W-:Y:S05]  /*1ff70*/  BSYNC B1 ;  /* 0x0000000000017941 */ /* 0x000fea0003800000 */
.L_x_218:
        /* <DEDUP_REMOVED lines=10> */
.L_x_221:
[----:B------:R-:W-:Y:S05]  /*20020*/  BSYNC B1 ;  /* 0x0000000000017941 */ /* 0x000fea0003800000 */
.L_x_220:
        /* <DEDUP_REMOVED lines=13> */
.L_x_223:
[----:B------:R-:W-:Y:S05]  /*20100*/  BSYNC B1 ;  /* 0x0000000000017941 */ /* 0x000fea0003800000 */
.L_x_222:
        /* <DEDUP_REMOVED lines=13> */
.L_x_225:
[----:B------:R-:W-:Y:S05]  /*201e0*/  BSYNC B1 ;  /* 0x0000000000017941 */ /* 0x000fea0003800000 */
.L_x_224:
        /* <DEDUP_REMOVED lines=10> */
.L_x_227:
[----:B------:R-:W-:Y:S05]  /*20290*/  BSYNC B1 ;  /* 0x0000000000017941 */ /* 0x000fea0003800000 */
.L_x_226:
        /* <DEDUP_REMOVED lines=10> */
.L_x_229:
[----:B------:R-:W-:Y:S05]  /*20340*/  BSYNC B1 ;  /* 0x0000000000017941 */ /* 0x000fea0003800000 */
.L_x_228:
        /* <DEDUP_REMOVED lines=13> */
.L_x_231:
[----:B------:R-:W-:Y:S05]  /*20420*/  BSYNC B1 ;  /* 0x0000000000017941 */ /* 0x000fea0003800000 */
.L_x_230:
        /* <DEDUP_REMOVED lines=13> */
.L_x_233:
[----:B------:R-:W-:Y:S05]  /*20500*/  BSYNC B1 ;  /* 0x0000000000017941 */ /* 0x000fea0003800000 */
.L_x_232:
        /* <DEDUP_REMOVED lines=10> */
.L_x_235:
[----:B------:R-:W-:Y:S05]  /*205b0*/  BSYNC B1 ;  /* 0x0000000000017941 */ /* 0x000fea0003800000 */
.L_x_234:
        /* <DEDUP_REMOVED lines=10> */
.L_x_237:
[----:B------:R-:W-:Y:S05]  /*20660*/  BSYNC B1 ;  /* 0x0000000000017941 */ /* 0x000fea0003800000 */
.L_x_236:
        /* <DEDUP_REMOVED lines=13> */
.L_x_239:
[----:B------:R-:W-:Y:S05]  /*20740*/  BSYNC B1 ;  /* 0x0000000000017941 */ /* 0x000fea0003800000 */
.L_x_238:
        /* <DEDUP_REMOVED lines=13> */
.L_x_241:
[----:B------:R-:W-:Y:S05]  /*20820*/  BSYNC B1 ;  /* 0x0000000000017941 */ /* 0x000fea0003800000 */
.L_x_240:
        /* <DEDUP_REMOVED lines=10> */
.L_x_243:
[----:B------:R-:W-:Y:S05]  /*208d0*/  BSYNC B1 ;  /* 0x0000000000017941 */ /* 0x000fea0003800000 */
.L_x_242:
        /* <DEDUP_REMOVED lines=10> */
.L_x_245:
[----:B------:R-:W-:Y:S05]  /*20980*/  BSYNC B1 ;  /* 0x0000000000017941 */ /* 0x000fea0003800000 */
.L_x_244:
        /* <DEDUP_REMOVED lines=13> */
.L_x_247:
[----:B------:R-:W-:Y:S05]  /*20a60*/  BSYNC B1 ;  /* 0x0000000000017941 */ /* 0x000fea0003800000 */
.L_x_246:
        /* <DEDUP_REMOVED lines=13> */
.L_x_249:
[----:B------:R-:W-:Y:S05]  /*20b40*/  BSYNC B1 ;  /* 0x0000000000017941 */ /* 0x000fea0003800000 */
.L_x_248:
        /* <DEDUP_REMOVED lines=10> */
.L_x_251:
[----:B------:R-:W-:Y:S05]  /*20bf0*/  BSYNC B1 ;  /* 0x0000000000017941 */ /* 0x000fea0003800000 */
.L_x_250:
        /* <DEDUP_REMOVED lines=10> */
.L_x_253:
[----:B------:R-:W-:Y:S05]  /*20ca0*/  BSYNC B1 ;  /* 0x0000000000017941 */ /* 0x000fea0003800000 */
.L_x_252:
        /* <DEDUP_REMOVED lines=13> */
.L_x_255:
[----:B------:R-:W-:Y:S05]  /*20d80*/  BSYNC B1 ;  /* 0x0000000000017941 */ /* 0x000fea0003800000 */
.L_x_254:
        /* <DEDUP_REMOVED lines=13> */
.L_x_257:
[----:B------:R-:W-:Y:S05]  /*20e60*/  BSYNC B1 ;  /* 0x0000000000017941 */ /* 0x000fea0003800000 */
.L_x_256:
        /* <DEDUP_REMOVED lines=10> */
.L_x_259:
[----:B------:R-:W-:Y:S05]  /*20f10*/  BSYNC B1 ;  /* 0x0000000000017941 */ /* 0x000fea0003800000 */
.L_x_258:
        /* <DEDUP_REMOVED lines=10> */
.L_x_261:
[----:B------:R-:W-:Y:S05]  /*20fc0*/  BSYNC B1 ;  /* 0x0000000000017941 */ /* 0x000fea0003800000 */
.L_x_260:
        /* <DEDUP_REMOVED lines=13> */
.L_x_263:
[----:B------:R-:W-:Y:S05]  /*210a0*/  BSYNC B1 ;  /* 0x0000000000017941 */ /* 0x000fea0003800000 */
.L_x_262:
        /* <DEDUP_REMOVED lines=13> */
.L_x_265:
[----:B------:R-:W-:Y:S05]  /*21180*/  BSYNC B1 ;  /* 0x0000000000017941 */ /* 0x000fea0003800000 */
.L_x_264:
        /* <DEDUP_REMOVED lines=10> */
.L_x_267:
[----:B------:R-:W-:Y:S05]  /*21230*/  BSYNC B1 ;  /* 0x0000000000017941 */ /* 0x000fea0003800000 */
.L_x_266:
        /* <DEDUP_REMOVED lines=10> */
.L_x_269:
[----:B------:R-:W-:Y:S05]  /*212e0*/  BSYNC B1 ;  /* 0x0000000000017941 */ /* 0x000fea0003800000 */
.L_x_268:
[----:B------:R-:W3:Y:S01]  /*212f0*/  LDL.LU R152, [R1+0x5dc] ;  /* 0x0005dc0001987983 */ /* 0x000ee20000300800 */
[----:B-----5:R-:W-:Y:S01]  /*21300*/  HADD2.F32 R23, -RZ, R22.H0_H0 ;  /* 0x20000016ff177230 */ /* 0x020fe20000004100 */
[----:B------:R-:W-:Y:S01]  /*21310*/  ISETP.GT.AND P3, PT, R3, 0xf0, PT ;  /* 0x000000f00300780c */ /* 0x000fe20003f64270 */
[----:B------:R-:W-:Y:S03]  /*21320*/  BSSY B1, `(.L_x_270) ;  /* 0x0000008000017945 */ /* 0x000fe60003800000 */
[----:B------:R-:W-:-:S04]  /*21330*/  FMUL R23, R23, R16 ;  /* 0x0000001017177220 */ /* 0x000fc80000400000 */
[----:B---3--:R-:W-:-:S05]  /*21340*/  FFMA R23, R152, R2, R23 ;  /* 0x0000000298177223 */ /* 0x008fca0000000017 */
[----:B------:R-:W-:-:S05]  /*21350*/  F2FP.F16.F32.PACK_AB R23, RZ, R23 ;  /* 0x00000017ff17723e */ /* 0x000fca00000000ff */
[----:B------:R3:W-:Y:S01]  /*21360*/  @P0 STG.E.U16 desc[UR36][R6.64+0x1d2], R23 ;  /* 0x0001d21706000986 */ /* 0x0007e2000c101524 */
[----:B------:R-:W-:-:S13]  /*21370*/  ISETP.GT.AND P0, PT, R0, RZ, P3 ;  /* 0x000000ff0000720c */ /* 0x000fda0001f04270 */
[----:B---3--:R-:W-:Y:S05]  /*21380*/  @!P0 BRA `(.L_x_271) ;  /* 0x0000000000048947 */ /* 0x008fea0003800000 */
[----:B------:R3:W5:Y:S02]  /*21390*/  LDG.E.LTC128B.U16 R22, desc[UR36][R14.64+0x1e0] ;  /* 0x0001e0240e167981 */ /* 0x000764000c1e1520 */
.L_x_271:
[----:B------:R-:W-:Y:S05]  /*213a0*/  BSYNC B1 ;  /* 0x0000000000017941 */ /* 0x000fea0003800000 */
.L_x_270:
[----:B------:R-:W2:Y:S01]  /*213b0*/  LDL.LU R152, [R1+0x5e0] ;  /* 0x0005e00001987983 */ /* 0x000ea20000300800 */
[----:B-----5:R-:W-:Y:S01]  /*213c0*/  HADD2.F32 R23, -RZ, R22.H0_H0 ;  /* 0x20000016ff177230 */ /* 0x020fe20000004100 */
[----:B------:R-:W-:Y:S01]  /*213d0*/  ISETP.GT.AND P2, PT, R3, 0xf1, PT ;  /* 0x000000f10300780c */ /* 0x000fe20003f44270 */
[----:B------:R-:W-:Y:S03]  /*213e0*/  BSSY B1, `(.L_x_272) ;  /* 0x0000008000017945 */ /* 0x000fe60003800000 */
[----:B------:R-:W-:-:S04]  /*213f0*/  FMUL R23, R23, R16 ;  /* 0x0000001017177220 */ /* 0x000fc80000400000 */
[----:B--2---:R-:W-:-:S05]  /*21400*/  FFMA R23, R152, R2, R23 ;  /* 0x0000000298177223 */ /* 0x004fca0000000017 */
[----:B------:R-:W-:-:S05]  /*21410*/  F2FP.F16.F32.PACK_AB R23, RZ, R23 ;  /* 0x00000017ff17723e */ /* 0x000fca00000000ff */
[----:B------:R2:W-:Y:S01]  /*21420*/  @P0 STG.E.U16 desc[UR36][R4.64+0x1e0], R23 ;  /* 0x0001e01704000986 */ /* 0x0005e2000c101524 */
[----:B------:R-:W-:-:S13]  /*21430*/  ISETP.GT.AND P0, PT, R0, RZ, P2 ;  /* 0x000000ff0000720c */ /* 0x000fda0001704270 */
[----:B--2---:R-:W-:Y:S05]  /*21440*/  @!P0 BRA `(.L_x_273) ;  /* 0x0000000000048947 */ /* 0x004fea0003800000 */
[----:B------:R2:W5:Y:S02]  /*21450*/  LDG.E.LTC128B.U16 R22, desc[UR36][R14.64+0x1e2] ;  /* 0x0001e2240e167981 */ /* 0x000564000c1e1520 */
.L_x_273:
[----:B------:R-:W-:Y:S05]  /*21460*/  BSYNC B1 ;  /* 0x0000000000017941 */ /* 0x000fea0003800000 */
.L_x_272:
        /* <DEDUP_REMOVED lines=10> */
.L_x_275:
[----:B------:R-:W-:Y:S05]  /*21510*/  BSYNC B1 ;  /* 0x0000000000017941 */ /* 0x000fea0003800000 */
.L_x_274:
        /* <DEDUP_REMOVED lines=10> */
.L_x_277:
[----:B------:R-:W-:Y:S05]  /*215c0*/  BSYNC B1 ;  /* 0x0000000000017941 */ /* 0x000fea0003800000 */
.L_x_276:
        /* <DEDUP_REMOVED lines=11> */
.L_x_279:
[----:B------:R-:W-:Y:S05]  /*21680*/  BSYNC B1 ;  /* 0x0000000000017941 */ /* 0x000fea0003800000 */
.L_x_278:
[----:B------:R-:W2:Y:S01]  /*21690*/  LDL.LU R152, [R1+0x5f0] ;  /* 0x0005f00001987983 */ /* 0x000ea20000300800 */
[----:B-----5:R-:W-:Y:S01]  /*216a0*/  HADD2.F32 R23, -RZ, R22.H0_H0 ;  /* 0x20000016ff177230 */ /* 0x020fe20000004100 */
[----:B------:R-:W-:Y:S04]  /*216b0*/  BSSY B1, `(.L_x_280) ;  /* 0x0000009000017945 */ /* 0x000fe80003800000 */
[----:B------:R-:W-:-:S04]  /*216c0*/  FMUL R23, R23, R16 ;  /* 0x0000001017177220 */ /* 0x000fc80000400000 */
[----:B--2---:R-:W-:-:S05]  /*216d0*/  FFMA R23, R152, R2, R23 ;  /* 0x0000000298177223 */ /* 0x004fca0000000017 */
[----:B------:R-:W-:-:S05]  /*216e0*/  F2FP.F16.F32.PACK_AB R23, RZ, R23 ;  /* 0x00000017ff17723e */ /* 0x000fca00000000ff */
[----:B------:R2:W-:Y:S01]  /*216f0*/  @P0 STG.E.U16 desc[UR36][R4.64+0x1f0], R23 ;  /* 0x0001f01704000986 */ /* 0x0005e2000c101524 */
[----:B------:R-:W-:-:S04]  /*21700*/  ISETP.GT.AND P0, PT, R3, 0xf9, PT ;  /* 0x000000f90300780c */ /* 0x000fc80003f04270 */
[----:B------:R-:W-:-:S13]  /*21710*/  ISETP.GT.AND P4, PT, R0, RZ, P0 ;  /* 0x000000ff0000720c */ /* 0x000fda0000784270 */
[----:B--2---:R-:W-:Y:S05]  /*21720*/  @!P4 BRA `(.L_x_281) ;  /* 0x000000000004c947 */ /* 0x004fea0003800000 */
[----:B------:R2:W5:Y:S02]  /*21730*/  LDG.E.LTC128B.U16 R22, desc[UR36][R14.64+0x1f2] ;  /* 0x0001f2240e167981 */ /* 0x000564000c1e1520 */
.L_x_281:
[----:B------:R-:W-:Y:S05]  /*21740*/  BSYNC B1 ;  /* 0x0000000000017941 */ /* 0x000fea0003800000 */
.L_x_280:
        /* <DEDUP_REMOVED lines=10> */
.L_x_283:
[----:B------:R-:W-:Y:S05]  /*217f0*/  BSYNC B1 ;  /* 0x0000000000017941 */ /* 0x000fea0003800000 */
.L_x_282:
        /* <DEDUP_REMOVED lines=10> */
.L_x_285:
[----:B------:R-:W-:Y:S05]  /*218a0*/  BSYNC B1 ;  /* 0x0000000000017941 */ /* 0x000fea0003800000 */
.L_x_284:
[----:B------:R-:W3:Y:S01]  /*218b0*/  LDL.LU R154, [R1+0x5fc] ;  /* 0x0005fc00019a7983 */ /* 0x000ee20000300800 */
[----:B-----5:R-:W-:Y:S02]  /*218c0*/  HADD2.F32 R23, -RZ, R22.H0_H0 ;  /* 0x20000016ff177230 */ /* 0x020fe40000004100 */
[C---:B------:R-:W-:Y:S01]  /*218d0*/  IMAD.SHL.U32 R158, R20.reuse, 0x100, RZ ;  /* 0x00000100149e7824 */ /* 0x040fe200078e00ff */
[----:B------:R-:W-:Y:S01]  /*218e0*/  SHF.L.U64.HI R159, R20, 0x8, R21 ;  /* 0x00000008149f7819 */ /* 0x000fe20000010215 */
[----:B------:R-:W4:Y:S01]  /*218f0*/  LDL.LU R153, [R1+0x200] ;  /* 0x0002000001997983 */ /* 0x000f220000300800 */
[----:B------:R-:W-:Y:S01]  /*21900*/  FMUL R23, R23, R16 ;  /* 0x0000001017177220 */ /* 0x000fe20000400000 */
[----:B------:R-:W-:-:S03]  /*21910*/  PRMT R152, R22, 0x7610, R152 ;  /* 0x0000761016987816 */ /* 0x000fc60000000098 */
[----:B---3--:R-:W-:-:S05]  /*21920*/  FFMA R23, R154, R2, R23 ;  /* 0x000000029a177223 */ /* 0x008fca0000000017 */
[----:B------:R-:W-:-:S05]  /*21930*/  F2FP.F16.F32.PACK_AB R23, RZ, R23 ;  /* 0x00000017ff17723e */ /* 0x000fca00000000ff */
[----:B------:R3:W-:Y:S01]  /*21940*/  @P4 STG.E.U16 desc[UR36][R6.64+0x1f2], R23 ;  /* 0x0001f21706004986 */ /* 0x0007e2000c101524 */
[----:B------:R-:W-:-:S05]  /*21950*/  IADD3 R20, P4, R158, R4, RZ ;  /* 0x000000049e147210 */ /* 0x000fca0007f9e0ff */
[----:B------:R-:W-:Y:S01]  /*21960*/  IMAD.X R21, R159, 0x1, R5, P4 ;  /* 0x000000019f157824 */ /* 0x000fe200020e0605 */
[----:B------:R-:W-:-:S13]  /*21970*/  ISETP.GT.AND P4, PT, R0, 0x80, P5 ;  /* 0x000000800000780c */ /* 0x000fda0002f84270 */
[----:B------:R-:W2:Y:S01]  /*21980*/  @P4 LDG.E.LTC128B.U16 R152, desc[UR36][R168.64] ;  /* 0x00000024a8984981 */ /* 0x000ea2000c1e1520 */
[----:B------:R-:W-:Y:S01]  /*21990*/  BSSY B1, `(.L_x_286) ;  /* 0x000000a000017945 */ /* 0x000fe20003800000 */
[----:B--2---:R-:W-:-:S05]  /*219a0*/  HADD2.F32 R22, -RZ, R152.H0_H0 ;  /* 0x20000098ff167230 */ /* 0x004fca0000004100 */
[----:B------:R-:W-:-:S04]  /*219b0*/  FMUL R22, R22, R16 ;  /* 0x0000001016167220 */ /* 0x000fc80000400000 */
[----:B----4-:R-:W-:-:S05]  /*219c0*/  FFMA R22, R153, R2, R22 ;  /* 0x0000000299167223 */ /* 0x010fca0000000016 */
[----:B------:R-:W-:-:S05]  /*219d0*/  F2FP.F16.F32.PACK_AB R22, RZ, R22 ;  /* 0x00000016ff16723e */ /* 0x000fca00000000ff */
[----:B------:R3:W-:Y:S01]  /*219e0*/  @P4 STG.E.U16 desc[UR36][R20.64], R22 ;  /* 0x0000001614004986 */ /* 0x0007e2000c101524 */
[----:B------:R-:W-:-:S04]  /*219f0*/  LOP3.LUT P4, RZ, R17, 0x2, RZ, 0xc0, !PT ;  /* 0x0000000211ff7812 */ /* 0x000fc8000788c0ff */
[----:B------:R-:W-:-:S13]  /*21a00*/  ISETP.GT.AND P4, PT, R0, 0x80, P4 ;  /* 0x000000800000780c */ /* 0x000fda0002784270 */
[----:B---3--:R-:W-:Y:S05]  /*21a10*/  @!P4 BRA `(.L_x_287) ;  /* 0x000000000004c947 */ /* 0x008fea0003800000 */
[----:B------:R2:W5:Y:S02]  /*21a20*/  LDG.E.LTC128B.U16 R152, desc[UR36][R10.64+0x2] ;  /* 0x000002240a987981 */ /* 0x000564000c1e1520 */
.L_x_287:
[----:B------:R-:W-:Y:S05]  /*21a30*/  BSYNC B1 ;  /* 0x0000000000017941 */ /* 0x000fea0003800000 */
.L_x_286:
[----:B------:R-:W3:Y:S01]  /*21a40*/  LDL.LU R23, [R1+0x204] ;  /* 0x0002040001177983 */ /* 0x000ee20000300800 */
[----:B-----5:R-:W-:Y:S01]  /*21a50*/  HADD2.F32 R22, -RZ, R152.H0_H0 ;  /* 0x20000098ff167230 */ /* 0x020fe20000004100 */
[----:B------:R-:W-:Y:S01]  /*21a60*/  ISETP.GT.AND P5, PT, R0, 0x88, P5 ;  /* 0x000000880000780c */ /* 0x000fe20002fa4270 */
[----:B------:R-:W-:Y:S03]  /*21a70*/  BSSY B1, `(.L_x_288) ;  /* 0x0000009000017945 */ /* 0x000fe60003800000 */
[----:B------:R-:W-:-:S04]  /*21a80*/  FMUL R22, R22, R16 ;  /* 0x0000001016167220 */ /* 0x000fc80000400000 */
[----:B---3--:R-:W-:-:S05]  /*21a90*/  FFMA R22, R23, R2, R22 ;  /* 0x0000000217167223 */ /* 0x008fca0000000016 */
[----:B------:R-:W-:-:S05]  /*21aa0*/  F2FP.F16.F32.PACK_AB R22, RZ, R22 ;  /* 0x00000016ff16723e */ /* 0x000fca00000000ff */
[----:B------:R3:W-:Y:S02]  /*21ab0*/  @P4 STG.E.U16 desc[UR36][R20.64+0x2], R22 ;  /* 0x0000021614004986 */ /* 0x0007e4000c101524 */
[----:B---3--:R-:W-:-:S05]  /*21ac0*/  IADD3 R22, P4, R20, R170, RZ ;  /* 0x000000aa14167210 */ /* 0x008fca0007f9e0ff */
[----:B------:R-:W-:Y:S01]  /*21ad0*/  IMAD.X R23, R21, 0x1, R171, P4 ;  /* 0x0000000115177824 */ /* 0x000fe200020e06ab */
[----:B------:R-:W-:Y:S07]  /*21ae0*/  @!P5 BRA `(.L_x_289) ;  /* 0x000000000004d947 */ /* 0x000fee0003800000 */
[----:B------:R3:W5:Y:S02]  /*21af0*/  LDG.E.LTC128B.U16 R152, desc[UR36][R156.64] ;  /* 0x000000249c987981 */ /* 0x000764000c1e1520 */
.L_x_289:
[----:B------:R-:W-:Y:S05]  /*21b00*/  BSYNC B1 ;  /* 0x0000000000017941 */ /* 0x000fea0003800000 */
.L_x_288:
[----:B------:R-:W4:Y:S01]  /*21b10*/  LDL.LU R154, [R1+0x208] ;  /* 0x00020800019a7983 */ /* 0x000f220000300800 */
[----:B-----5:R-:W-:Y:S01]  /*21b20*/  HADD2.F32 R153, -RZ, R152.H0_H0 ;  /* 0x20000098ff997230 */ /* 0x020fe20000004100 */
[----:B------:R-:W-:Y:S01]  /*21b30*/  LOP3.LUT P4, RZ, R17, 0x2, RZ, 0xc0, !PT ;  /* 0x0000000211ff7812 */ /* 0x000fe2000788c0ff */
[----:B------:R-:W-:Y:S03]  /*21b40*/  BSSY B1, `(.L_x_290) ;  /* 0x0000008000017945 */ /* 0x000fe60003800000 */
[----:B------:R-:W-:Y:S01]  /*21b50*/  FMUL R153, R153, R16 ;  /* 0x0000001099997220 */ /* 0x000fe20000400000 */
[----:B------:R-:W-:-:S03]  /*21b60*/  ISETP.GT.AND P4, PT, R0, 0x88, P4 ;  /* 0x000000880000780c */ /* 0x000fc60002784270 */
[----:B----4-:R-:W-:-:S05]  /*21b70*/  FFMA R153, R154, R2, R153 ;  /* 0x000000029a997223 */ /* 0x010fca0000000099 */
[----:B------:R-:W-:-:S05]  /*21b80*/  F2FP.F16.F32.PACK_AB R153, RZ, R153 ;  /* 0x00000099ff99723e */ /* 0x000fca00000000ff */
[----:B------:R4:W-:Y:S01]  /*21b90*/  @P5 STG.E.U16 desc[UR36][R22.64], R153 ;  /* 0x0000009916005986 */ /* 0x0009e2000c101524 */
[----:B------:R-:W-:Y:S05]  /*21ba0*/  @!P4 BRA `(.L_x_291) ;  /* 0x000000000004c947 */ /* 0x000fea0003800000 */
[----:B------:R0:W5:Y:S02]  /*21bb0*/  LDG.E.LTC128B.U16 R152, desc[UR36][R8.64+0x2] ;  /* 0x0000022408987981 */ /* 0x000164000c1e1520 */
.L_x_291:
[----:B------:R-:W-:Y:S05]  /*21bc0*/  BSYNC B1 ;  /* 0x0000000000017941 */ /* 0x000fea0003800000 */
.L_x_290:
[----:B------:R-:W2:Y:S01]  /*21bd0*/  LDL.LU R154, [R1+0x20c] ;  /* 0x00020c00019a7983 */ /* 0x000ea20000300800 */
[----:B----45:R-:W-:Y:S01]  /*21be0*/  HADD2.F32 R153, -RZ, R152.H0_H0 ;  /* 0x20000098ff997230 */ /* 0x030fe20000004100 */
[----:B------:R-:W-:Y:S01]  /*21bf0*/  LOP3.LUT P5, RZ, R17, 0x4, RZ, 0xc0, !PT ;  /* 0x0000000411ff7812 */ /* 0x000fe200078ac0ff */
[----:B------:R-:W-:Y:S03]  /*21c00*/  BSSY B1, `(.L_x_292) ;  /* 0x0000008000017945 */ /* 0x000fe60003800000 */
[----:B------:R-:W-:-:S04]  /*21c10*/  FMUL R153, R153, R16 ;  /* 0x0000001099997220 */ /* 0x000fc80000400000 */
[----:B--2---:R-:W-:-:S05]  /*21c20*/  FFMA R153, R154, R2, R153 ;  /* 0x000000029a997223 */ /* 0x004fca0000000099 */
[----:B------:R-:W-:-:S05]  /*21c30*/  F2FP.F16.F32.PACK_AB R153, RZ, R153 ;  /* 0x00000099ff99723e */ /* 0x000fca00000000ff */
[----:B------:R2:W-:Y:S01]  /*21c40*/  @P4 STG.E.U16 desc[UR36][R22.64+0x2], R153 ;  /* 0x0000029916004986 */ /* 0x0005e2000c101524 */
[----:B------:R-:W-:-:S13]  /*21c50*/  ISETP.GT.AND P4, PT, R0, 0x80, P5 ;  /* 0x000000800000780c */ /* 0x000fda0002f84270 */
[----:B--2---:R-:W-:Y:S05]  /*21c60*/  @!P4 BRA `(.L_x_293) ;  /* 0x000000000004c947 */ /* 0x004fea0003800000 */
[----:B------:R2:W5:Y:S02]  /*21c70*/  LDG.E.LTC128B.U16 R152, desc[UR36][R10.64+0x10] ;  /* 0x000010240a987981 */ /* 0x000564000c1e1520 */
.L_x_293:
[----:B------:R-:W-:Y:S05]  /*21c80*/  BSYNC B1 ;  /* 0x0000000000017941 */ /* 0x000fea0003800000 */
.L_x_292:
[----:B------:R-:W4:Y:S01]  /*21c90*/  LDL.LU R154, [R1+0x210] ;  /* 0x00021000019a7983 */ /* 0x000f220000300800 */
[----:B-----5:R-:W-:Y:S01]  /*21ca0*/  HADD2.F32 R153, -RZ, R152.H0_H0 ;  /* 0x20000098ff997230 */ /* 0x020fe20000004100 */
[----:B------:R-:W-:Y:S01]  /*21cb0*/  LOP3.LUT P5, RZ, R17, 0x8, RZ, 0xc0, !PT ;  /* 0x0000000811ff7812 */ /* 0x000fe200078ac0ff */
[----:B------:R-:W-:Y:S03]  /*21cc0*/  BSSY B1, `(.L_x_294) ;  /* 0x0000008000017945 */ /* 0x000fe60003800000 */
[----:B------:R-:W-:-:S04]  /*21cd0*/  FMUL R153, R153, R16 ;  /* 0x0000001099997220 */ /* 0x000fc80000400000 */
[----:B----4-:R-:W-:-:S05]  /*21ce0*/  FFMA R153, R154, R2, R153 ;  /* 0x000000029a997223 */ /* 0x010fca0000000099 */
[----:B------:R-:W-:-:S05]  /*21cf0*/  F2FP.F16.F32.PACK_AB R153, RZ, R153 ;  /* 0x00000099ff99723e */ /* 0x000fca00000000ff */
[----:B------:R4:W-:Y:S01]  /*21d00*/  @P4 STG.E.U16 desc[UR36][R20.64+0x10], R153 ;  /* 0x0000109914004986 */ /* 0x0009e2000c101524 */
[----:B------:R-:W-:-:S13]  /*21d10*/  ISETP.GT.AND P4, PT, R0, 0x80, P5 ;  /* 0x000000800000780c */ /* 0x000fda0002f84270 */
[----:B----4-:R-:W-:Y:S05]  /*21d20*/  @!P4 BRA `(.L_x_295) ;  /* 0x000000000004c947 */ /* 0x010fea0003800000 */
[----:B------:R4:W5:Y:S02]  /*21d30*/  LDG.E.LTC128B.U16 R152, desc[UR36][R10.64+0x12] ;  /* 0x000012240a987981 */ /* 0x000964000c1e1520 */
.L_x_295:
[----:B------:R-:W-:Y:S05]  /*21d40*/  BSYNC B1 ;  /* 0x0000000000017941 */ /* 0x000fea0003800000 */
.L_x_294:
[----:B------:R-:W2:Y:S01]  /*21d50*/  LDL.LU R154, [R1+0x214] ;  /* 0x00021400019a7983 */ /* 0x000ea20000300800 */
[----:B-----5:R-:W-:Y:S01]  /*21d60*/  HADD2.F32 R153, -RZ, R152.H0_H0 ;  /* 0x20000098ff997230 */ /* 0x020fe20000004100 */
[----:B------:R-:W-:Y:S04]  /*21d70*/  BSSY B1, `(.L_x_296) ;  /* 0x0000009000017945 */ /* 0x000fe80003800000 */
[----:B------:R-:W-:-:S04]  /*21d80*/  FMUL R153, R153, R16 ;  /* 0x0000001099997220 */ /* 0x000fc80000400000 */
[----:B--2---:R-:W-:-:S05]  /*21d90*/  FFMA R153, R154, R2, R153 ;  /* 0x000000029a997223 */ /* 0x004fca0000000099 */
[----:B------:R-:W-:-:S05]  /*21da0*/  F2FP.F16.F32.PACK_AB R153, RZ, R153 ;  /* 0x00000099ff99723e */ /* 0x000fca00000000ff */
[----:B------:R2:W-:Y:S01]  /*21db0*/  @P4 STG.E.U16 desc[UR36][R20.64+0x12], R153 ;  /* 0x0000129914004986 */ /* 0x0005e2000c101524 */
[----:B------:R-:W-:-:S04]  /*21dc0*/  LOP3.LUT P4, RZ, R17, 0x4, RZ, 0xc0, !PT ;  /* 0x0000000411ff7812 */ /* 0x000fc8000788c0ff */
[----:B------:R-:W-:-:S13]  /*21dd0*/  ISETP.GT.AND P4, PT, R0, 0x88, P4 ;  /* 0x000000880000780c */ /* 0x000fda0002784270 */
[----:B--2---:R-:W-:Y:S05]  /*21de0*/  @!P4 BRA `(.L_x_297) ;  /* 0x000000000004c947 */ /* 0x004fea0003800000 */
[----:B------:R2:W5:Y:S02]  /*21df0*/  LDG.E.LTC128B.U16 R152, desc[UR36][R8.64+0x10] ;  /* 0x0000102408987981 */ /* 0x000564000c1e1520 */
.L_x_297:
[----:B------:R-:W-:Y:S05]  /*21e00*/  BSYNC B1 ;  /* 0x0000000000017941 */ /* 0x000fea0003800000 */
.L_x_296:
        /* <DEDUP_REMOVED lines=10> */
.L_x_299:
[----:B------:R-:W-:Y:S05]  /*21eb0*/  BSYNC B1 ;  /* 0x0000000000017941 */ /* 0x000fea0003800000 */
.L_x_298:
[----:B------:R-:W2:Y:S01]  /*21ec0*/  LDL.LU R154, [R1+0x21c] ;  /* 0x00021c00019a7983 */ /* 0x000ea20000300800 */
[----:B-----5:R-:W-:Y:S01]  /*21ed0*/  HADD2.F32 R153, -RZ, R152.H0_H0 ;  /* 0x20000098ff997230 */ /* 0x020fe20000004100 */
        /* <DEDUP_REMOVED lines=9> */
.L_x_301:
[----:B------:R-:W-:Y:S05]  /*21f70*/  BSYNC B1 ;  /* 0x0000000000017941 */ /* 0x000fea0003800000 */
.L_x_300:
[----:B------:R-:W3:Y:S01]  /*21f80*/  LDL.LU R154, [R1+0x220] ;  /* 0x00022000019a7983 */ /* 0x000ee20000300800 */
[----:B-----5:R-:W-:Y:S01]  /*21f90*/  HADD2.F32 R153, -RZ, R152.H0_H0 ;  /* 0x20000098ff997230 */ /* 0x020fe20000004100 */
[----:B------:R-:W-:Y:S01]  /*21fa0*/  LOP3.LUT P5, RZ, R18, 0x4000000, RZ, 0xc0, !PT ;  /* 0x0400000012ff7812 */ /* 0x000fe200078ac0ff */
[----:B------:R-:W-:Y:S03]  /*21fb0*/  BSSY B1, `(.L_x_302) ;  /* 0x0000008000017945 */ /* 0x000fe60003800000 */
[----:B------:R-:W-:-:S04]  /*21fc0*/  FMUL R153, R153, R16 ;  /* 0x0000001099997220 */ /* 0x000fc80000400000 */
[----:B---3--:R-:W-:-:S05]  /*21fd0*/  FFMA R153, R154, R2, R153 ;  /* 0x000000029a997223 */ /* 0x008fca0000000099 */
[----:B------:R-:W-:-:S05]  /*21fe0*/  F2FP.F16.F32.PACK_AB R153, RZ, R153 ;  /* 0x00000099ff99723e */ /* 0x000fca00000000ff */
[----:B------:R3:W-:Y:S01]  /*21ff0*/  @P4 STG.E.U16 desc[UR36][R20.64+0x20], R153 ;  /* 0x0000209914004986 */ /* 0x0007e2000c101524 */
[----:B------:R-:W-:-:S13]  /*22000*/  ISETP.GT.AND P4, PT, R0, 0x80, P5 ;  /* 0x000000800000780c */ /* 0x000fda0002f84270 */
[----:B---3--:R-:W-:Y:S05]  /*22010*/  @!P4 BRA `(.L_x_303) ;  /* 0x000000000004c947 */ /* 0x008fea0003800000 */
[----:B------:R3:W5:Y:S02]  /*22020*/  LDG.E.LTC128B.U16 R152, desc[UR36][R10.64+0x22] ;  /* 0x000022240a987981 */ /* 0x000764000c1e1520 */
.L_x_303:
[----:B------:R-:W-:Y:S05]  /*22030*/  BSYNC B1 ;  /* 0x0000000000017941 */ /* 0x000fea0003800000 */
.L_x_302:
        /* <DEDUP_REMOVED lines=11> */
.L_x_305:
[----:B------:R-:W-:Y:S05]  /*220f0*/  BSYNC B1 ;  /* 0x0000000000017941 */ /* 0x000fea0003800000 */
.L_x_304:
        /* <DEDUP_REMOVED lines=10> */
.L_x_307:
[----:B------:R-:W-:Y:S05]  /*221a0*/  BSYNC B1 ;  /* 0x0000000000017941 */ /* 0x000fea0003800000 */
.L_x_306:
        /* <DEDUP_REMOVED lines=11> */
.L_x_309:
[----:B------:R-:W-:Y:S05]  /*22260*/  BSYNC B1 ;  /* 0x0000000000017941 */ /* 0x000fea0003800000 */
.L_x_308:
        /* <DEDUP_REMOVED lines=11> */
.L_x_311:
[----:B------:R-:W-:Y:S05]  /*22320*/  BSYNC B1 ;  /* 0x0000000000017941 */ /* 0x000fea0003800000 */
.L_x_310:
        /* <DEDUP_REMOVED lines=11> */
.L_x_313:
[----:B------:R-:W-:Y:S05]  /*223e0*/  BSYNC B1 ;  /* 0x0000000000017941 */ /* 0x000fea0003800000 */
.L_x_312:
        /* <DEDUP_REMOVED lines=10> */
.L_x_315:
[----:B------:R-:W-:Y:S05]  /*22490*/  BSYNC B1 ;  /* 0x0000000000017941 */ /* 0x000fea0003800000 */
.L_x_314:
        /* <DEDUP_REMOVED lines=11> */
.L_x_317:
[----:B------:R-:W-:Y:S05]  /*22550*/  BSYNC B1 ;  /* 0x0000000000017941 */ /* 0x000fea0003800000 */
.L_x_316:
        /* <DEDUP_REMOVED lines=11> */
.L_x_319:
[----:B------:R-:W-:Y:S05]  /*22610*/  BSYNC B1 ;  /* 0x0000000000017941 */ /* 0x000fea0003800000 */
.L_x_318:
        /* <DEDUP_REMOVED lines=11> */
.L_x_321:
[----:B------:R-:W-:Y:S05]  /*226d0*/  BSYNC B1 ;  /* 0x0000000000017941 */ /* 0x000fea0003800000 */
.L_x_320:
        /* <DEDUP_REMOVED lines=10> */
.L_x_323:
[----:B------:R-:W-:Y:S05]  /*22780*/  BSYNC B1 ;  /* 0x0000000000017941 */ /* 0x000fea0003800000 */
.L_x_322:
        /* <DEDUP_REMOVED lines=11> */
.L_x_325:
[----:B------:R-:W-:Y:S05]  /*22840*/  BSYNC B1 ;  /* 0x0000000000017941 */ /* 0x000fea0003800000 */
.L_x_324:
        /* <DEDUP_REMOVED lines=11> */
.L_x_327:
[----:B------:R-:W-:Y:S05]  /*22900*/  BSYNC B1 ;  /* 0x0000000000017941 */ /* 0x000fea0003800000 */
.L_x_326:
        /* <DEDUP_REMOVED lines=11> */
.L_x_329:
[----:B------:R-:W-:Y:S05]  /*229c0*/  BSYNC B1 ;  /* 0x0000000000017941 */ /* 0x000fea0003800000 */
.L_x_328:
        /* <DEDUP_REMOVED lines=10> */
.L_x_331:
[----:B------:R-:W-:Y:S05]  /*22a70*/  BSYNC B1 ;  /* 0x0000000000017941 */ /* 0x000fea0003800000 */
.L_x_330:
        /* <DEDUP_REMOVED lines=11> */
.L_x_333:
[----:B------:R-:W-:Y:S05]  /*22b30*/  BSYNC B1 ;  /* 0x0000000000017941 */ /* 0x000fea0003800000 */
.L_x_332:
        /* <DEDUP_REMOVED lines=11> */
.L_x_335:
[----:B------:R-:W-:Y:S05]  /*22bf0*/  BSYNC B1 ;  /* 0x0000000000017941 */ /* 0x000fea0003800000 */
.L_x_334:
        /* <DEDUP_REMOVED lines=11> */
.L_x_337:
[----:B------:R-:W-:Y:S05]  /*22cb0*/  BSYNC B1 ;  /* 0x0000000000017941 */ /* 0x000fea0003800000 */
.L_x_336:
        /* <DEDUP_REMOVED lines=10> */
.L_x_339:
[----:B------:R-:W-:Y:S05]  /*22d60*/  BSYNC B1 ;  /* 0x0000000000017941 */ /* 0x000fea0003800000 */
.L_x_338:
        /* <DEDUP_REMOVED lines=11> */
.L_x_341:
[----:B------:R-:W-:Y:S05]  /*22e20*/  BSYNC B1 ;  /* 0x0000000000017941 */ /* 0x000fea0003800000 */
.L_x_340:
        /* <DEDUP_REMOVED lines=11> */
.L_x_343:
[----:B------:R-:W-:Y:S05]  /*22ee0*/  BSYNC B1 ;  /* 0x0000000000017941 */ /* 0x000fea0003800000 */
.L_x_342:
        /* <DEDUP_REMOVED lines=11> */
.L_x_345:
[----:B------:R-:W-:Y:S05]  /*22fa0*/  BSYNC B1 ;  /* 0x0000000000017941 */ /* 0x000fea0003800000 */
.L_x_344:
        /* <DEDUP_REMOVED lines=10> */
.L_x_347:
[----:B------:R-:W-:Y:S05]  /*23050*/  BSYNC B1 ;  /* 0x0000000000017941 */ /* 0x000fea0003800000 */
.L_x_346:
        /* <DEDUP_REMOVED lines=11> */
.L_x_349:
[----:B------:R-:W-:Y:S05]  /*23110*/  BSYNC B1 ;  /* 0x0000000000017941 */ /* 0x000fea0003800000 */
.L_x_348:
        /* <DEDUP_REMOVED lines=11> */
.L_x_351:
[----:B------:R-:W-:Y:S05]  /*231d0*/  BSYNC B1 ;  /* 0x0000000000017941 */ /* 0x000fea0003800000 */
.L_x_350:
        /* <DEDUP_REMOVED lines=11> */
.L_x_353:
[----:B------:R-:W-:Y:S05]  /*23290*/  BSYNC B1 ;  /* 0x0000000000017941 */ /* 0x000fea0003800000 */
.L_x_352:
        /* <DEDUP_REMOVED lines=10> */
.L_x_355:
[----:B------:R-:W-:Y:S05]  /*23340*/  BSYNC B1 ;  /* 0x0000000000017941 */ /* 0x000fea0003800000 */
.L_x_354:
        /* <DEDUP_REMOVED lines=11> */
.L_x_357:
[----:B------:R-:W-:Y:S05]  /*23400*/  BSYNC B1 ;  /* 0x0000000000017941 */ /* 0x000fea0003800000 */
.L_x_356:
        /* <DEDUP_REMOVED lines=11> */
.L_x_359:
[----:B------:R-:W-:Y:S05]  /*234c0*/  BSYNC B1 ;  /* 0x0000000000017941 */ /* 0x000fea0003800000 */
.L_x_358:
        /* <DEDUP_REMOVED lines=11> */
.L_x_361:
[----:B------:R-:W-:Y:S05]  /*23580*/  BSYNC B1 ;  /* 0x0000000000017941 */ /* 0x000fea0003800000 */
.L_x_360:
        /* <DEDUP_REMOVED lines=10> */
.L_x_363:
[----:B------:R-:W-:Y:S05]  /*23630*/  BSYNC B1 ;  /* 0x0000000000017941 */ /* 0x000fea0003800000 */
.L_x_362:
        /* <DEDUP_REMOVED lines=11> */
.L_x_365:
[----:B------:R-:W-:Y:S05]  /*236f0*/  BSYNC B1 ;  /* 0x0000000000017941 */ /* 0x000fea0003800000 */
.L_x_364:
        /* <DEDUP_REMOVED lines=11> */
.L_x_367:
[----:B------:R-:W-:Y:S05]  /*237b0*/  BSYNC B1 ;  /* 0x0000000000017941 */ /* 0x000fea0003800000 */
.L_x_366:
        /* <DEDUP_REMOVED lines=11> */
.L_x_369:
[----:B------:R-:W-:Y:S05]  /*23870*/  BSYNC B1 ;  /* 0x0000000000017941 */ /* 0x000fea0003800000 */
.L_x_368:
        /* <DEDUP_REMOVED lines=10> */
.L_x_371:
[----:B------:R-:W-:Y:S05]  /*23920*/  BSYNC B1 ;  /* 0x0000000000017941 */ /* 0x000fea0003800000 */
.L_x_370:
        /* <DEDUP_REMOVED lines=11> */
.L_x_373:
[----:B------:R-:W-:Y:S05]  /*239e0*/  BSYNC B1 ;  /* 0x0000000000017941 */ /* 0x000fea0003800000 */
.L_x_372:
        /* <DEDUP_REMOVED lines=11> */
.L_x_375:
[----:B------:R-:W-:Y:S05]  /*23aa0*/  BSYNC B1 ;  /* 0x0000000000017941 */ /* 0x000fea0003800000 */
.L_x_374:
        /* <DEDUP_REMOVED lines=11> */
.L_x_377:
[----:B------:R-:W-:Y:S05]  /*23b60*/  BSYNC B1 ;  /* 0x0000000000017941 */ /* 0x000fea0003800000 */
.L_x_376:
        /* <DEDUP_REMOVED lines=10> */
.L_x_379:
[----:B------:R-:W-:Y:S05]  /*23c10*/  BSYNC B1 ;  /* 0x0000000000017941 */ /* 0x000fea0003800000 */
.L_x_378:
        /* <DEDUP_REMOVED lines=11> */
.L_x_381:
[----:B------:R-:W-:Y:S05]  /*23cd0*/  BSYNC B1 ;  /* 0x0000000000017941 */ /* 0x000fea0003800000 */
.L_x_380:
        /* <DEDUP_REMOVED lines=11> */
.L_x_383:
[----:B------:R-:W-:Y:S05]  /*23d90*/  BSYNC B1 ;  /* 0x0000000000017941 */ /* 0x000fea0003800000 */
.L_x_382:
        /* <DEDUP_REMOVED lines=11> */
.L_x_385:
[----:B------:R-:W-:Y:S05]  /*23e50*/  BSYNC B1 ;  /* 0x0000000000017941 */ /* 0x000fea0003800000 */
.L_x_384:
        /* <DEDUP_REMOVED lines=10> */
.L_x_387:
[----:B------:R-:W-:Y:S05]  /*23f00*/  BSYNC B1 ;  /* 0x0000000000017941 */ /* 0x000fea0003800000 */
.L_x_386:
        /* <DEDUP_REMOVED lines=11> */
.L_x_389:
[----:B------:R-:W-:Y:S05]  /*23fc0*/  BSYNC B1 ;  /* 0x0000000000017941 */ /* 0x000fea0003800000 */
.L_x_388:
        /* <DEDUP_REMOVED lines=11> */
.L_x_391:
[----:B------:R-:W-:Y:S05]  /*24080*/  BSYNC B1 ;  /* 0x0000000000017941 */ /* 0x000fea0003800000 */
.L_x_390:
        /* <DEDUP_REMOVED lines=11> */
.L_x_393:
[----:B------:R-:W-:Y:S05]  /*24140*/  BSYNC B1 ;  /* 0x0000000000017941 */ /* 0x000fea0003800000 */
.L_x_392:
        /* <DEDUP_REMOVED lines=10> */
.L_x_395:
[----:B------:R-:W-:Y:S05]  /*241f0*/  BSYNC B1 ;  /* 0x0000000000017941 */ /* 0x000fea0003800000 */
.L_x_394:
        /* <DEDUP_REMOVED lines=11> */
.L_x_397:
[----:B------:R-:W-:Y:S05]  /*242b0*/  BSYNC B1 ;  /* 0x0000000000017941 */ /* 0x000fea0003800000 */
.L_x_396:
        /* <DEDUP_REMOVED lines=11> */
.L_x_399:
[----:B------:R-:W-:Y:S05]  /*24370*/  BSYNC B1 ;  /* 0x0000000000017941 */ /* 0x000fea0003800000 */
.L_x_398:
        /* <DEDUP_REMOVED lines=11> */
.L_x_401:
[----:B------:R-:W-:Y:S05]  /*24430*/  BSYNC B1 ;  /* 0x0000000000017941 */ /* 0x000fea0003800000 */
.L_x_400:
        /* <DEDUP_REMOVED lines=10> */
.L_x_403:
[----:B------:R-:W-:Y:S05]  /*244e0*/  BSYNC B1 ;  /* 0x0000000000017941 */ /* 0x000fea0003800000 */
.L_x_402:
        /* <DEDUP_REMOVED lines=11> */
.L_x_405:
[----:B------:R-:W-:Y:S05]  /*245a0*/  BSYNC B1 ;  /* 0x0000000000017941 */ /* 0x000fea0003800000 */
.L_x_404:
        /* <DEDUP_REMOVED lines=11> */
.L_x_407:
[----:B------:R-:W-:Y:S05]  /*24660*/  BSYNC B1 ;  /* 0x0000000000017941 */ /* 0x000fea0003800000 */
.L_x_406:
        /* <DEDUP_REMOVED lines=11> */
.L_x_409:
[----:B------:R-:W-:Y:S05]  /*24720*/  BSYNC B1 ;  /* 0x0000000000017941 */ /* 0x000fea0003800000 */
.L_x_408:
        /* <DEDUP_REMOVED lines=10> */
.L_x_411:
[----:B------:R-:W-:Y:S05]  /*247d0*/  BSYNC B1 ;  /* 0x0000000000017941 */ /* 0x000fea0003800000 */
.L_x_410:
        /* <DEDUP_REMOVED lines=11> */
.L_x_413:
[----:B------:R-:W-:Y:S05]  /*24890*/  BSYNC B1 ;  /* 0x0000000000017941 */ /* 0x000fea0003800000 */
.L_x_412:
        /* <DEDUP_REMOVED lines=11> */
.L_x_415:
[----:B------:R-:W-:Y:S05]  /*24950*/  BSYNC B1 ;  /* 0x0000000000017941 */ /* 0x000fea0003800000 */
.L_x_414:
        /* <DEDUP_REMOVED lines=11> */
.L_x_417:
[----:B------:R-:W-:Y:S05]  /*24a10*/  BSYNC B1 ;  /* 0x0000000000017941 */ /* 0x000fea0003800000 */
.L_x_416:
        /* <DEDUP_REMOVED lines=10> */
.L_x_419:
[----:B------:R-:W-:Y:S05]  /*24ac0*/  BSYNC B1 ;  /* 0x0000000000017941 */ /* 0x000fea0003800000 */
.L_x_418:
        /* <DEDUP_REMOVED lines=11> */
.L_x_421:
[----:B------:R-:W-:Y:S05]  /*24b80*/  BSYNC B1 ;  /* 0x0000000000017941 */ /* 0x000fea0003800000 */
.L_x_420:
        /* <DEDUP_REMOVED lines=11> */
.L_x_423:
[----:B------:R-:W-:Y:S05]  /*24c40*/  BSYNC B1 ;  /* 0x0000000000017941 */ /* 0x000fea0003800000 */
.L_x_422:
        /* <DEDUP_REMOVED lines=11> */
.L_x_425:
[----:B------:R-:W-:Y:S05]  /*24d00*/  BSYNC B1 ;  /* 0x0000000000017941 */ /* 0x000fea0003800000 */
.L_x_424:
        /* <DEDUP_REMOVED lines=10> */
.L_x_427:
[----:B------:R-:W-:Y:S05]  /*24db0*/  BSYNC B1 ;  /* 0x0000000000017941 */ /* 0x000fea0003800000 */
.L_x_426:
        /* <DEDUP_REMOVED lines=11> */
.L_x_429:
[----:B------:R-:W-:Y:S05]  /*24e70*/  BSYNC B1 ;  /* 0x0000000000017941 */ /* 0x000fea0003800000 */
.L_x_428:
        /* <DEDUP_REMOVED lines=11> */
.L_x_431:
[----:B------:R-:W-:Y:S05]  /*24f30*/  BSYNC B1 ;  /* 0x0000000000017941 */ /* 0x000fea0003800000 */
.L_x_430:
        /* <DEDUP_REMOVED lines=11> */
.L_x_433:
[----:B------:R-:W-:Y:S05]  /*24ff0*/  BSYNC B1 ;  /* 0x0000000000017941 */ /* 0x000fea0003800000 */
.L_x_432:
        /* <DEDUP_REMOVED lines=10> */
.L_x_435:
[----:B------:R-:W-:Y:S05]  /*250a0*/  BSYNC B1 ;  /* 0x0000000000017941 */ /* 0x000fea0003800000 */
.L_x_434:
        /* <DEDUP_REMOVED lines=11> */
.L_x_437:
[----:B------:R-:W-:Y:S05]  /*25160*/  BSYNC B1 ;  /* 0x0000000000017941 */ /* 0x000fea0003800000 */
.L_x_436:
        /* <DEDUP_REMOVED lines=11> */
.L_x_439:
[----:B------:R-:W-:Y:S05]  /*25220*/  BSYNC B1 ;  /* 0x0000000000017941 */ /* 0x000fea0003800000 */
.L_x_438:
        /* <DEDUP_REMOVED lines=11> */
.L_x_441:
[----:B------:R-:W-:Y:S05]  /*252e0*/  BSYNC B1 ;  /* 0x0000000000017941 */ /* 0x000fea0003800000 */
.L_x_440:
        /* <DEDUP_REMOVED lines=10> */
.L_x_443:
[----:B------:R-:W-:Y:S05]  /*25390*/  BSYNC B1 ;  /* 0x0000000000017941 */ /* 0x000fea0003800000 */
.L_x_442:
        /* <DEDUP_REMOVED lines=11> */
.L_x_445:
[----:B------:R-:W-:Y:S05]  /*25450*/  BSYNC B1 ;  /* 0x0000000000017941 */ /* 0x000fea0003800000 */
.L_x_444:
        /* <DEDUP_REMOVED lines=11> */
.L_x_447:
[----:B------:R-:W-:Y:S05]  /*25510*/  BSYNC B1 ;  /* 0x0000000000017941 */ /* 0x000fea0003800000 */
.L_x_446:
        /* <DEDUP_REMOVED lines=11> */
.L_x_449:
[----:B------:R-:W-:Y:S05]  /*255d0*/  BSYNC B1 ;  /* 0x0000000000017941 */ /* 0x000fea0003800000 */
.L_x_448:
        /* <DEDUP_REMOVED lines=10> */
.L_x_451:
[----:B------:R-:W-:Y:S05]  /*25680*/  BSYNC B1 ;  /* 0x0000000000017941 */ /* 0x000fea0003800000 */
.L_x_450:
        /* <DEDUP_REMOVED lines=11> */
.L_x_453:
[----:B------:R-:W-:Y:S05]  /*25740*/  BSYNC B1 ;  /* 0x0000000000017941 */ /* 0x000fea0003800000 */
.L_x_452:
        /* <DEDUP_REMOVED lines=11> */
.L_x_455:
[----:B------:R-:W-:Y:S05]  /*25800*/  BSYNC B1 ;  /* 0x0000000000017941 */ /* 0x000fea0003800000 */
.L_x_454:
        /* <DEDUP_REMOVED lines=11> */
.L_x_457:
[----:B------:R-:W-:Y:S05]  /*258c0*/  BSYNC B1 ;  /* 0x0000000000017941 */ /* 0x000fea0003800000 */
.L_x_456:
        /* <DEDUP_REMOVED lines=10> */
.L_x_459:
[----:B------:R-:W-:Y:S05]  /*25970*/  BSYNC B1 ;  /* 0x0000000000017941 */ /* 0x000fea0003800000 */
.L_x_458:
        /* <DEDUP_REMOVED lines=11> */
.L_x_461:
[----:B------:R-:W-:Y:S05]  /*25a30*/  BSYNC B1 ;  /* 0x0000000000017941 */ /* 0x000fea0003800000 */
.L_x_460:
        /* <DEDUP_REMOVED lines=11> */
.L_x_463:
[----:B------:R-:W-:Y:S05]  /*25af0*/  BSYNC B1 ;  /* 0x0000000000017941 */ /* 0x000fea0003800000 */
.L_x_462:
        /* <DEDUP_REMOVED lines=11> */
.L_x_465:
[----:B------:R-:W-:Y:S05]  /*25bb0*/  BSYNC B1 ;  /* 0x0000000000017941 */ /* 0x000fea0003800000 */
.L_x_464:
        /* <DEDUP_REMOVED lines=10> */
.L_x_467:
[----:B------:R-:W-:Y:S05]  /*25c60*/  BSYNC B1 ;  /* 0x0000000000017941 */ /* 0x000fea0003800000 */
.L_x_466:
        /* <DEDUP_REMOVED lines=11> */
.L_x_469:
[----:B------:R-:W-:Y:S05]  /*25d20*/  BSYNC B1 ;  /* 0x0000000000017941 */ /* 0x000fea0003800000 */
.L_x_468:
        /* <DEDUP_REMOVED lines=11> */
.L_x_471:
[----:B------:R-:W-:Y:S05]  /*25de0*/  BSYNC B1 ;  /* 0x0000000000017941 */ /* 0x000fea0003800000 */
.L_x_470:
        /* <DEDUP_REMOVED lines=11> */
.L_x_473:
[----:B------:R-:W-:Y:S05]  /*25ea0*/  BSYNC B1 ;  /* 0x0000000000017941 */ /* 0x000fea0003800000 */
.L_x_472:
        /* <DEDUP_REMOVED lines=10> */
.L_x_475:
[----:B------:R-:W-:Y:S05]  /*25f50*/  BSYNC B1 ;  /* 0x0000000000017941 */ /* 0x000fea0003800000 */
.L_x_474:
        /* <DEDUP_REMOVED lines=11> */
.L_x_477:
[----:B------:R-:W-:Y:S05]  /*26010*/  BSYNC B1 ;  /* 0x0000000000017941 */ /* 0x000fea0003800000 */
.L_x_476:
        /* <DEDUP_REMOVED lines=11> */
.L_x_479:
[----:B------:R-:W-:Y:S05]  /*260d0*/  BSYNC B1 ;  /* 0x0000000000017941 */ /* 0x000fea0003800000 */
.L_x_478:
        /* <DEDUP_REMOVED lines=11> */
.L_x_481:
[----:B------:R-:W-:Y:S05]  /*26190*/  BSYNC B1 ;  /* 0x0000000000017941 */ /* 0x000fea0003800000 */
.L_x_480:
        /* <DEDUP_REMOVED lines=10> */
.L_x_483:
[----:B------:R-:W-:Y:S05]  /*26240*/  BSYNC B1 ;  /* 0x0000000000017941 */ /* 0x000fea0003800000 */
.L_x_482:
        /* <DEDUP_REMOVED lines=11> */
.L_x_485:
[----:B------:R-:W-:Y:S05]  /*26300*/  BSYNC B1 ;  /* 0x0000000000017941 */ /* 0x000fea0003800000 */
.L_x_484:
        /* <DEDUP_REMOVED lines=11> */
.L_x_487:
[----:B------:R-:W-:Y:S05]  /*263c0*/  BSYNC B1 ;  /* 0x0000000000017941 */ /* 0x000fea0003800000 */
.L_x_486:
        /* <DEDUP_REMOVED lines=11> */
.L_x_489:
[----:B------:R-:W-:Y:S05]  /*26480*/  BSYNC B1 ;  /* 0x0000000000017941 */ /* 0x000fea0003800000 */
.L_x_488:
        /* <DEDUP_REMOVED lines=10> */
.L_x_491:
[----:B------:R-:W-:Y:S05]  /*26530*/  BSYNC B1 ;  /* 0x0000000000017941 */ /* 0x000fea0003800000 */
.L_x_490:
        /* <DEDUP_REMOVED lines=11> */
.L_x_493:
[----:B------:R-:W-:Y:S05]  /*265f0*/  BSYNC B1 ;  /* 0x0000000000017941 */ /* 0x000fea0003800000 */
.L_x_492:
        /* <DEDUP_REMOVED lines=11> */
.L_x_495:
[----:B------:R-:W-:Y:S05]  /*266b0*/  BSYNC B1 ;  /* 0x0000000000017941 */ /* 0x000fea0003800000 */
.L_x_494:
        /* <DEDUP_REMOVED lines=11> */
.L_x_497:
[----:B------:R-:W-:Y:S05]  /*26770*/  BSYNC B1 ;  /* 0x0000000000017941 */ /* 0x000fea0003800000 */
.L_x_496:
        /* <DEDUP_REMOVED lines=10> */
.L_x_499:
[----:B------:R-:W-:Y:S05]  /*26820*/  BSYNC B1 ;  /* 0x0000000000017941 */ /* 0x000fea0003800000 */
.L_x_498:
        /* <DEDUP_REMOVED lines=11> */
.L_x_501:
[----:B------:R-:W-:Y:S05]  /*268e0*/  BSYNC B1 ;  /* 0x0000000000017941 */ /* 0x000fea0003800000 */
.L_x_500:
        /* <DEDUP_REMOVED lines=11> */
.L_x_503:
[----:B------:R-:W-:Y:S05]  /*269a0*/  BSYNC B1 ;  /* 0x0000000000017941 */ /* 0x000fea0003800000 */
.L_x_502:
        /* <DEDUP_REMOVED lines=11> */
.L_x_505:
[----:B------:R-:W-:Y:S05]  /*26a60*/  BSYNC B1 ;  /* 0x0000000000017941 */ /* 0x000fea0003800000 */
.L_x_504:
        /* <DEDUP_REMOVED lines=10> */
.L_x_507:
[----:B------:R-:W-:Y:S05]  /*26b10*/  BSYNC B1 ;  /* 0x0000000000017941 */ /* 0x000fea0003800000 */
.L_x_506:
        /* <DEDUP_REMOVED lines=11> */
.L_x_509:
[----:B------:R-:W-:Y:S05]  /*26bd0*/  BSYNC B1 ;  /* 0x0000000000017941 */ /* 0x000fea0003800000 */
.L_x_508:
        /* <DEDUP_REMOVED lines=11> */
.L_x_511:
[----:B------:R-:W-:Y:S05]  /*26c90*/  BSYNC B1 ;  /* 0x0000000000017941 */ /* 0x000fea0003800000 */
.L_x_510:
        /* <DEDUP_REMOVED lines=11> */
.L_x_513:
[----:B------:R-:W-:Y:S05]  /*26d50*/  BSYNC B1 ;  /* 0x0000000000017941 */ /* 0x000fea0003800000 */
.L_x_512:
        /* <DEDUP_REMOVED lines=10> */
.L_x_515:
[----:B------:R-:W-:Y:S05]  /*26e00*/  BSYNC B1 ;  /* 0x0000000000017941 */ /* 0x000fea0003800000 */
.L_x_514:
        /* <DEDUP_REMOVED lines=11> */
.L_x_517:
[----:B------:R-:W-:Y:S05]  /*26ec0*/  BSYNC B1 ;  /* 0x0000000000017941 */ /* 0x000fea0003800000 */
.L_x_516:
        /* <DEDUP_REMOVED lines=10> */
.L_x_519:
[----:B------:R-:W-:Y:S05]  /*26f70*/  BSYNC B1 ;  /* 0x0000000000017941 */ /* 0x000fea0003800000 */
.L_x_518:
        /* <DEDUP_REMOVED lines=10> */
.L_x_521:
[----:B------:R-:W-:Y:S05]  /*27020*/  BSYNC B1 ;  /* 0x0000000000017941 */ /* 0x000fea0003800000 */
.L_x_520:
[----:B------:R-:W3:Y:S01]  /*27030*/  LDL.LU R154, [R1+0x3d8] ;  /* 0x0003d800019a7983 */ /* 0x000ee20000300800 */
[----:B-----5:R-:W-:Y:S01]  /*27040*/  HADD2.F32 R153, -RZ, R152.H0_H0 ;  /* 0x20000098ff997230 */ /* 0x020fe20000004100 */
        /* <DEDUP_REMOVED lines=8> */
.L_x_523:
[----:B------:R-:W-:Y:S05]  /*270d0*/  BSYNC B1 ;  /* 0x0000000000017941 */ /* 0x000fea0003800000 */
.L_x_522:
[----:B------:R-:W2:Y:S01]  /*270e0*/  LDL.LU R154, [R1+0x3dc] ;  /* 0x0003dc00019a7983 */ /* 0x000ea20000300800 */
[----:B---3-5:R-:W-:Y:S01]  /*270f0*/  HADD2.F32 R153, -RZ, R152.H0_H0 ;  /* 0x20000098ff997230 */ /* 0x028fe20000004100 */
        /* <DEDUP_REMOVED lines=8> */
.L_x_525:
[----:B------:R-:W-:Y:S05]  /*27180*/  BSYNC B1 ;  /* 0x0000000000017941 */ /* 0x000fea0003800000 */
.L_x_524:
[----:B------:R-:W4:Y:S01]  /*27190*/  LDL.LU R154, [R1+0x3e0] ;  /* 0x0003e000019a7983 */ /* 0x000f220000300800 */
[----:B--2--5:R-:W-:Y:S01]  /*271a0*/  HADD2.F32 R153, -RZ, R152.H0_H0 ;  /* 0x20000098ff997230 */ /* 0x024fe20000004100 */
[----:B------:R-:W-:Y:S01]  /*271b0*/  ISETP.GT.AND P5, PT, R0, 0x80, P2 ;  /* 0x000000800000780c */ /* 0x000fe200017a4270 */
[----:B------:R-:W-:Y:S03]  /*271c0*/  BSSY B1, `(.L_x_526) ;  /* 0x0000007000017945 */ /* 0x000fe60003800000 */
[----:B------:R-:W-:-:S04]  /*271d0*/  FMUL R153, R153, R16 ;  /* 0x0000001099997220 */ /* 0x000fc80000400000 */
[----:B----4-:R-:W-:-:S05]  /*271e0*/  FFMA R153, R154, R2, R153 ;  /* 0x000000029a997223 */ /* 0x010fca0000000099 */
[----:B------:R-:W-:-:S05]  /*271f0*/  F2FP.F16.F32.PACK_AB R153, RZ, R153 ;  /* 0x00000099ff99723e */ /* 0x000fca00000000ff */
[----:B------:R2:W-:Y:S01]  /*27200*/  @P4 STG.E.U16 desc[UR36][R20.64+0x1e0], R153 ;  /* 0x0001e09914004986 */ /* 0x0005e2000c101524 */
[----:B------:R-:W-:Y:S05]  /*27210*/  @!P5 BRA `(.L_x_527) ;  /* 0x000000000004d947 */ /* 0x000fea0003800000 */
[----:B------:R4:W5:Y:S02]  /*27220*/  LDG.E.LTC128B.U16 R152, desc[UR36][R10.64+0x1e2] ;  /* 0x0001e2240a987981 */ /* 0x000964000c1e1520 */
.L_x_527:
[----:B------:R-:W-:Y:S05]  /*27230*/  BSYNC B1 ;  /* 0x0000000000017941 */ /* 0x000fea0003800000 */
.L_x_526:
[----:B------:R-:W3:Y:S01]  /*27240*/  LDL.LU R154, [R1+0x3e4] ;  /* 0x0003e400019a7983 */ /* 0x000ee20000300800 */
[----:B--2--5:R-:W-:Y:S01]  /*27250*/  HADD2.F32 R153, -RZ, R152.H0_H0 ;  /* 0x20000098ff997230 */ /* 0x024fe20000004100 */
        /* <DEDUP_REMOVED lines=8> */
.L_x_529:
[----:B------:R-:W-:Y:S05]  /*272e0*/  BSYNC B1 ;  /* 0x0000000000017941 */ /* 0x000fea0003800000 */
.L_x_528:
        /* <DEDUP_REMOVED lines=10> */
.L_x_531:
[----:B------:R-:W-:Y:S05]  /*27390*/  BSYNC B1 ;  /* 0x0000000000017941 */ /* 0x000fea0003800000 */
.L_x_530:
        /* <DEDUP_REMOVED lines=10> */
.L_x_533:
[----:B------:R-:W-:Y:S05]  /*27440*/  BSYNC B1 ;  /* 0x0000000000017941 */ /* 0x000fea0003800000 */
.L_x_532:
        /* <DEDUP_REMOVED lines=10> */
.L_x_535:
[----:B------:R-:W-:Y:S05]  /*274f0*/  BSYNC B1 ;  /* 0x0000000000017941 */ /* 0x000fea0003800000 */
.L_x_534:
        /* <DEDUP_REMOVED lines=10> */
.L_x_537:
[----:B------:R-:W-:Y:S05]  /*275a0*/  BSYNC B1 ;  /* 0x0000000000017941 */ /* 0x000fea0003800000 */
.L_x_536:
        /* <DEDUP_REMOVED lines=10> */
.L_x_539:
[----:B------:R-:W-:Y:S05]  /*27650*/  BSYNC B1 ;  /* 0x0000000000017941 */ /* 0x000fea0003800000 */
.L_x_538:
[----:B------:R-:W3:Y:S01]  /*27660*/  LDL.LU R154, [R1+0x3fc] ;  /* 0x0003fc00019a7983 */ /* 0x000ee20000300800 */
[----:B--2--5:R-:W-:Y:S01]  /*27670*/  HADD2.F32 R153, -RZ, R152.H0_H0 ;  /* 0x20000098ff997230 */ /* 0x024fe20000004100 */
[----:B------:R-:W-:Y:S01]  /*27680*/  ISETP.GT.AND P3, PT, R3, 0x100, PT ;  /* 0x000001000300780c */ /* 0x000fe20003f64270 */
[----:B------:R-:W-:Y:S01]  /*27690*/  @P0 IMAD.MOV.U32 R155, RZ, RZ, R23 ;  /* 0x000000ffff9b0224 */ /* 0x000fe200078e0017 */
[----:B------:R-:W-:Y:S01]  /*276a0*/  LOP3.LUT R17, R17, 0xfffffffe, RZ, 0xc0, !PT ;  /* 0xfffffffe11117812 */ /* 0x000fe200078ec0ff */
[----:B------:R-:W-:Y:S01]  /*276b0*/  BSSY B1, `(.L_x_540) ;  /* 0x000000b000017945 */ /* 0x000fe20003800000 */
[----:B------:R-:W-:Y:S01]  /*276c0*/  FMUL R153, R153, R16 ;  /* 0x0000001099997220 */ /* 0x000fe20000400000 */
[----:B------:R-:W-:-:S08]  /*276d0*/  ISETP.GT.AND P1, PT, R0, RZ, P3 ;  /* 0x000000ff0000720c */ /* 0x000fd00001f24270 */
[----:B------:R-:W-:Y:S01]  /*276e0*/  @P3 LOP3.LUT R17, R17, 0x1, RZ, 0xfc, !PT ;  /* 0x0000000111113812 */ /* 0x000fe200078efcff */
[----:B---3--:R-:W-:Y:S01]  /*276f0*/  FFMA R153, R154, R2, R153 ;  /* 0x000000029a997223 */ /* 0x008fe20000000099 */
[--C-:B------:R-:W-:Y:S01]  /*27700*/  @P0 IMAD.MOV.U32 R154, RZ, RZ, R22.reuse ;  /* 0x000000ffff9a0224 */ /* 0x100fe200078e0016 */
[----:B------:R-:W-:-:S03]  /*27710*/  PRMT R22, R152, 0x7610, R22 ;  /* 0x0000761098167816 */ /* 0x000fc60000000016 */
[----:B------:R-:W-:-:S05]  /*27720*/  F2FP.F16.F32.PACK_AB R153, RZ, R153 ;  /* 0x00000099ff99723e */ /* 0x000fca00000000ff */
[----:B------:R2:W-:Y:S01]  /*27730*/  @P0 STG.E.U16 desc[UR36][R154.64+0x1f2], R153 ;  /* 0x0001f2999a000986 */ /* 0x0005e2000c101524 */
[----:B------:R-:W-:Y:S05]  /*27740*/  @!P1 BRA `(.L_x_541) ;  /* 0x0000000000049947 */ /* 0x000fea0003800000 */
[----:B------:R3:W5:Y:S02]  /*27750*/  LDG.E.LTC128B.U16 R22, desc[UR36][R14.64+0x200] ;  /* 0x000200240e167981 */ /* 0x000764000c1e1520 */
.L_x_541:
[----:B------:R-:W-:Y:S05]  /*27760*/  BSYNC B1 ;  /* 0x0000000000017941 */ /* 0x000fea0003800000 */
.L_x_540:
[----:B------:R-:W4:Y:S01]  /*27770*/  LDL.LU R152, [R1] ;  /* 0x0000000001987983 */ /* 0x000f220000300800 */
[----:B-----5:R-:W-:Y:S01]  /*27780*/  HADD2.F32 R23, -RZ, R22.H0_H0 ;  /* 0x20000016ff177230 */ /* 0x020fe20000004100 */
        /* <DEDUP_REMOVED lines=11> */
.L_x_543:
[----:B------:R-:W-:Y:S05]  /*27840*/  BSYNC B1 ;  /* 0x0000000000017941 */ /* 0x000fea0003800000 */
.L_x_542:
[----:B------:R-:W2:Y:S01]  /*27850*/  LDL.LU R152, [R1+0x4] ;  /* 0x0000040001987983 */ /* 0x000ea20000300800 */
[----:B----45:R-:W-:Y:S01]  /*27860*/  HADD2.F32 R23, -RZ, R22.H0_H0 ;  /* 0x20000016ff177230 */ /* 0x030fe20000004100 */
        /* <DEDUP_REMOVED lines=8> */
.L_x_545:
[----:B------:R-:W-:Y:S05]  /*278f0*/  BSYNC B1 ;  /* 0x0000000000017941 */ /* 0x000fea0003800000 */
.L_x_544:
        /* <DEDUP_REMOVED lines=10> */
.L_x_547:
[----:B------:R-:W-:Y:S05]  /*279a0*/  BSYNC B1 ;  /* 0x0000000000017941 */ /* 0x000fea0003800000 */
.L_x_546:
[----:B------:R-:W4:Y:S01]  /*279b0*/  LDL.LU R152, [R1+0xc] ;  /* 0x00000c0001987983 */ /* 0x000f220000300800 */
[----:B--2--5:R-:W-:Y:S01]  /*279c0*/  HADD2.F32 R23, -RZ, R22.H0_H0 ;  /* 0x20000016ff177230 */ /* 0x024fe20000004100 */
        /* <DEDUP_REMOVED lines=11> */
.L_x_549:
[----:B------:R-:W-:Y:S05]  /*27a80*/  BSYNC B1 ;  /* 0x0000000000017941 */ /* 0x000fea0003800000 */
.L_x_548:
[----:B------:R-:W3:Y:S01]  /*27a90*/  LDL.LU R152, [R1+0x10] ;  /* 0x0000100001987983 */ /* 0x000ee20000300800 */
[----:B--2--5:R-:W-:Y:S01]  /*27aa0*/  HADD2.F32 R23, -RZ, R22.H0_H0 ;  /* 0x20000016ff177230 */ /* 0x024fe20000004100 */
[----:B------:R-:W-:Y:S01]  /*27ab0*/  IADD3 R154, P0, P2, R170, R4, R158 ;  /* 0x00000004aa9a7210 */ /* 0x000fe20007a1e09e */
[----:B------:R-:W-:Y:S01]  /*27ac0*/  BSSY B1, `(.L_x_550) ;  /* 0x000000c000017945 */ /* 0x000fe20003800000 */
[----:B------:R-:W-:Y:S02]  /*27ad0*/  ISETP.GT.AND P3, PT, R3, 0x109, PT ;  /* 0x000001090300780c */ /* 0x000fe40003f64270 */
[----:B------:R-:W-:Y:S01]  /*27ae0*/  FMUL R23, R23, R16 ;  /* 0x0000001017177220 */ /* 0x000fe20000400000 */
[----:B------:R-:W-:Y:S02]  /*27af0*/  IADD3.X R155, R171, R5, R159, P0, P2 ;  /* 0x00000005ab9b7210 */ /* 0x000fe400007e449f */
[----:B------:R-:W-:Y:S02]  /*27b00*/  ISETP.GT.AND P0, PT, R0, RZ, P3 ;  /* 0x000000ff0000720c */ /* 0x000fe40001f04270 */
[----:B------:R-:W-:-:S06]  /*27b10*/  LOP3.LUT R17, R17, 0xfffffff7, RZ, 0xc0, !PT ;  /* 0xfffffff711117812 */ /* 0x000fcc00078ec0ff */
[----:B------:R-:W-:Y:S01]  /*27b20*/  @P3 LOP3.LUT R17, R17, 0x8, RZ, 0xfc, !PT ;  /* 0x0000000811113812 */ /* 0x000fe200078efcff */
[----:B---3--:R-:W-:-:S05]  /*27b30*/  FFMA R23, R152, R2, R23 ;  /* 0x0000000298177223 */ /* 0x008fca0000000017 */
[----:B------:R-:W-:-:S05]  /*27b40*/  F2FP.F16.F32.PACK_AB R23, RZ, R23 ;  /* 0x00000017ff17723e */ /* 0x000fca00000000ff */
[----:B------:R2:W-:Y:S01]  /*27b50*/  @P1 STG.E.U16 desc[UR36][R4.64+0x210], R23 ;  /* 0x0002101704001986 */ /* 0x0005e2000c101524 */
[----:B------:R-:W-:Y:S05]  /*27b60*/  @!P0 BRA `(.L_x_551) ;  /* 0x0000000000048947 */ /* 0x000fea0003800000 */
[----:B------:R3:W5:Y:S02]  /*27b70*/  LDG.E.LTC128B.U16 R22, desc[UR36][R14.64+0x212] ;  /* 0x000212240e167981 */ /* 0x000764000c1e1520 */
.L_x_551:
[----:B------:R-:W-:Y:S05]  /*27b80*/  BSYNC B1 ;  /* 0x0000000000017941 */ /* 0x000fea0003800000 */
.L_x_550:
        /* <DEDUP_REMOVED lines=10> */
.L_x_553:
[----:B------:R-:W-:Y:S05]  /*27c30*/  BSYNC B1 ;  /* 0x0000000000017941 */ /* 0x000fea0003800000 */
.L_x_552:
        /* <DEDUP_REMOVED lines=10> */
.L_x_555:
[----:B------:R-:W-:Y:S05]  /*27ce0*/  BSYNC B1 ;  /* 0x0000000000017941 */ /* 0x000fea0003800000 */
.L_x_554:
[----:B------:R-:W4:Y:S01]  /*27cf0*/  LDL.LU R153, [R1+0x1c] ;  /* 0x00001c0001997983 */ /* 0x000f220000300800 */
[----:B--2--5:R-:W-:Y:S01]  /*27d00*/  HADD2.F32 R23, -RZ, R22.H0_H0 ;  /* 0x20000016ff177230 */ /* 0x024fe20000004100 */
[----:B------:R-:W-:Y:S01]  /*27d10*/  ISETP.GT.AND P2, PT, R3, 0x110, PT ;  /* 0x000001100300780c */ /* 0x000fe20003f44270 */
[----:B------:R-:W-:Y:S01]  /*27d20*/  BSSY B1, `(.L_x_556) ;  /* 0x000000b000017945 */ /* 0x000fe20003800000 */
[----:B------:R-:W-:Y:S02]  /*27d30*/  LOP3.LUT R17, R17, 0xffffffef, RZ, 0xc0, !PT ;  /* 0xffffffef11117812 */ /* 0x000fe400078ec0ff */
[----:B------:R-:W-:Y:S01]  /*27d40*/  FMUL R23, R23, R16 ;  /* 0x0000001017177220 */ /* 0x000fe20000400000 */
[----:B------:R-:W-:-:S08]  /*27d50*/  PRMT R152, R22, 0x7610, R152 ;  /* 0x0000761016987816 */ /* 0x000fd00000000098 */
[----:B------:R-:W-:Y:S01]  /*27d60*/  @P2 LOP3.LUT R17, R17, 0x10, RZ, 0xfc, !PT ;  /* 0x0000001011112812 */ /* 0x000fe200078efcff */
[----:B----4-:R-:W-:-:S05]  /*27d70*/  FFMA R23, R153, R2, R23 ;  /* 0x0000000299177223 */ /* 0x010fca0000000017 */
[----:B------:R-:W-:-:S05]  /*27d80*/  F2FP.F16.F32.PACK_AB R23, RZ, R23 ;  /* 0x00000017ff17723e */ /* 0x000fca00000000ff */
[----:B------:R2:W-:Y:S01]  /*27d90*/  @P0 STG.E.U16 desc[UR36][R6.64+0x212], R23 ;  /* 0x0002121706000986 */ /* 0x0005e2000c101524 */
[----:B------:R-:W-:-:S13]  /*27da0*/  ISETP.GT.AND P0, PT, R0, RZ, P2 ;  /* 0x000000ff0000720c */ /* 0x000fda0001704270 */
[----:B--2---:R-:W-:Y:S05]  /*27db0*/  @!P0 BRA `(.L_x_557) ;  /* 0x0000000000048947 */ /* 0x004fea0003800000 */
[----:B------:R2:W5:Y:S02]  /*27dc0*/  LDG.E.LTC128B.U16 R152, desc[UR36][R14.64+0x220] ;  /* 0x000220240e987981 */ /* 0x000564000c1e1520 */
.L_x_557:
[----:B------:R-:W-:Y:S05]  /*27dd0*/  BSYNC B1 ;  /* 0x0000000000017941 */ /* 0x000fea0003800000 */
.L_x_556:
[----:B------:R-:W4:Y:S01]  /*27de0*/  LDL.LU R23, [R1+0x20] ;  /* 0x0000200001177983 */ /* 0x000f220000300800 */
[----:B-----5:R-:W-:Y:S01]  /*27df0*/  HADD2.F32 R22, -RZ, R152.H0_H0 ;  /* 0x20000098ff167230 */ /* 0x020fe20000004100 */
[----:B------:R-:W-:Y:S01]  /*27e00*/  ISETP.GT.AND P1, PT, R3, 0x111, PT ;  /* 0x000001110300780c */ /* 0x000fe20003f24270 */
[----:B------:R-:W-:Y:S01]  /*27e10*/  BSSY B1, `(.L_x_558) ;  /* 0x000000c000017945 */ /* 0x000fe20003800000 */
[----:B------:R-:W-:Y:S02]  /*27e20*/  LOP3.LUT R18, R18, 0xfbffffff, RZ, 0xc0, !PT ;  /* 0xfbffffff12127812 */ /* 0x000fe400078ec0ff */
[----:B------:R-:W-:-:S09]  /*27e30*/  FMUL R22, R22, R16 ;  /* 0x0000001016167220 */ /* 0x000fd20000400000 */
[----:B------:R-:W-:Y:S01]  /*27e40*/  @P1 LOP3.LUT R18, R18, 0x4000000, RZ, 0xfc, !PT ;  /* 0x0400000012121812 */ /* 0x000fe200078efcff */
[----:B----4-:R-:W-:-:S05]  /*27e50*/  FFMA R22, R23, R2, R22 ;  /* 0x0000000217167223 */ /* 0x010fca0000000016 */
[----:B------:R-:W-:-:S05]  /*27e60*/  F2FP.F16.F32.PACK_AB R22, RZ, R22 ;  /* 0x00000016ff16723e */ /* 0x000fca00000000ff */
[----:B------:R4:W-:Y:S02]  /*27e70*/  @P0 STG.E.U16 desc[UR36][R4.64+0x220], R22 ;  /* 0x0002201604000986 */ /* 0x0009e4000c101524 */
[----:B----4-:R-:W-:-:S05]  /*27e80*/  IADD3 R22, P0, R170, R20, RZ ;  /* 0x00000014aa167210 */ /* 0x010fca0007f1e0ff */
[----:B------:R-:W-:Y:S01]  /*27e90*/  IMAD.X R23, R171, 0x1, R21, P0 ;  /* 0x00000001ab177824 */ /* 0x000fe200000e0615 */
[----:B------:R-:W-:-:S13]  /*27ea0*/  ISETP.GT.AND P0, PT, R0, RZ, P1 ;  /* 0x000000ff0000720c */ /* 0x000fda0000f04270 */
[----:B------:R-:W-:Y:S05]  /*27eb0*/  @!P0 BRA `(.L_x_559) ;  /* 0x0000000000048947 */ /* 0x000fea0003800000 */
[----:B------:R4:W5:Y:S02]  /*27ec0*/  LDG.E.LTC128B.U16 R152, desc[UR36][R14.64+0x222] ;  /* 0x000222240e987981 */ /* 0x000964000c1e1520 */
.L_x_559:
[----:B------:R-:W-:Y:S05]  /*27ed0*/  BSYNC B1 ;  /* 0x0000000000017941 */ /* 0x000fea0003800000 */
.L_x_558:
        /* <DEDUP_REMOVED lines=10> */
.L_x_561:
[----:B------:R-:W-:Y:S05]  /*27f80*/  BSYNC B1 ;  /* 0x0000000000017941 */ /* 0x000fea0003800000 */
.L_x_560:
        /* <DEDUP_REMOVED lines=10> */
.L_x_563:
[----:B------:R-:W-:Y:S05]  /*28030*/  BSYNC B1 ;  /* 0x0000000000017941 */ /* 0x000fea0003800000 */
.L_x_562:
        /* <DEDUP_REMOVED lines=13> */
.L_x_565:
[----:B------:R-:W-:Y:S05]  /*28110*/  BSYNC B1 ;  /* 0x0000000000017941 */ /* 0x000fea0003800000 */
.L_x_564:
        /* <DEDUP_REMOVED lines=13> */
.L_x_567:
[----:B------:R-:W-:Y:S05]  /*281f0*/  BSYNC B1 ;  /* 0x0000000000017941 */ /* 0x000fea0003800000 */
.L_x_566:
        /* <DEDUP_REMOVED lines=10> */
.L_x_569:
[----:B------:R-:W-:Y:S05]  /*282a0*/  BSYNC B1 ;  /* 0x0000000000017941 */ /* 0x000fea0003800000 */
.L_x_568:
        /* <DEDUP_REMOVED lines=10> */
.L_x_571:
[----:B------:R-:W-:Y:S05]  /*28350*/  BSYNC B1 ;  /* 0x0000000000017941 */ /* 0x000fea0003800000 */
.L_x_570:
        /* <DEDUP_REMOVED lines=13> */
.L_x_573:
[----:B------:R-:W-:Y:S05]  /*28430*/  BSYNC B1 ;  /* 0x0000000000017941 */ /* 0x000fea0003800000 */
.L_x_572:
        /* <DEDUP_REMOVED lines=13> */
.L_x_575:
[----:B------:R-:W-:Y:S05]  /*28510*/  BSYNC B1 ;  /* 0x0000000000017941 */ /* 0x000fea0003800000 */
.L_x_574:
        /* <DEDUP_REMOVED lines=10> */
.L_x_577:
[----:B------:R-:W-:Y:S05]  /*285c0*/  BSYNC B1 ;  /* 0x0000000000017941 */ /* 0x000fea0003800000 */
.L_x_576:
        /* <DEDUP_REMOVED lines=10> */
.L_x_579:
[----:B------:R-:W-:Y:S05]  /*28670*/  BSYNC B1 ;  /* 0x0000000000017941 */ /* 0x000fea0003800000 */
.L_x_578:
        /* <DEDUP_REMOVED lines=13> */
.L_x_581:
[----:B------:R-:W-:Y:S05]  /*28750*/  BSYNC B1 ;  /* 0x0000000000017941 */ /* 0x000fea0003800000 */
.L_x_580:
        /* <DEDUP_REMOVED lines=13> */
.L_x_583:
[----:B------:R-:W-:Y:S05]  /*28830*/  BSYNC B1 ;  /* 0x0000000000017941 */ /* 0x000fea0003800000 */
.L_x_582:
        /* <DEDUP_REMOVED lines=10> */
.L_x_585:
[----:B------:R-:W-:Y:S05]  /*288e0*/  BSYNC B1 ;  /* 0x0000000000017941 */ /* 0x000fea0003800000 */
.L_x_584:
        /* <DEDUP_REMOVED lines=10> */
.L_x_587:
[----:B------:R-:W-:Y:S05]  /*28990*/  BSYNC B1 ;  /* 0x0000000000017941 */ /* 0x000fea0003800000 */
.L_x_586:
        /* <DEDUP_REMOVED lines=13> */
.L_x_589:
[----:B------:R-:W-:Y:S05]  /*28a70*/  BSYNC B1 ;  /* 0x0000000000017941 */ /* 0x000fea0003800000 */
.L_x_588:
        /* <DEDUP_REMOVED lines=13> */
.L_x_591:
[----:B------:R-:W-:Y:S05]  /*28b50*/  BSYNC B1 ;  /* 0x0000000000017941 */ /* 0x000fea0003800000 */
.L_x_590:
        /* <DEDUP_REMOVED lines=10> */
.L_x_593:
[----:B------:R-:W-:Y:S05]  /*28c00*/  BSYNC B1 ;  /* 0x0000000000017941 */ /* 0x000fea0003800000 */
.L_x_592:
        /* <DEDUP_REMOVED lines=10> */
.L_x_595:
[----:B------:R-:W-:Y:S05]  /*28cb0*/  BSYNC B1 ;  /* 0x0000000000017941 */ /* 0x000fea0003800000 */
.L_x_594:
        /* <DEDUP_REMOVED lines=13> */
.L_x_597:
[----:B------:R-:W-:Y:S05]  /*28d90*/  BSYNC B1 ;  /* 0x0000000000017941 */ /* 0x000fea0003800000 */
.L_x_596:
        /* <DEDUP_REMOVED lines=13> */
.L_x_599:
[----:B------:R-:W-:Y:S05]  /*28e70*/  BSYNC B1 ;  /* 0x0000000000017941 */ /* 0x000fea0003800000 */
.L_x_598:
        /* <DEDUP_REMOVED lines=10> */
.L_x_601:
[----:B------:R-:W-:Y:S05]  /*28f20*/  BSYNC B1 ;  /* 0x0000000000017941 */ /* 0x000fea0003800000 */
.L_x_600:
        /* <DEDUP_REMOVED lines=10> */
.L_x_603:
[----:B------:R-:W-:Y:S05]  /*28fd0*/  BSYNC B1 ;  /* 0x0000000000017941 */ /* 0x000fea0003800000 */
.L_x_602:
        /* <DEDUP_REMOVED lines=13> */
.L_x_605:
[----:B------:R-:W-:Y:S05]  /*290b0*/  BSYNC B1 ;  /* 0x0000000000017941 */ /* 0x000fea0003800000 */
.L_x_604:
        /* <DEDUP_REMOVED lines=13> */
.L_x_607:
[----:B------:R-:W-:Y:S05]  /*29190*/  BSYNC B1 ;  /* 0x0000000000017941 */ /* 0x000fea0003800000 */
.L_x_606:
        /* <DEDUP_REMOVED lines=10> */
.L_x_609:
[----:B------:R-:W-:Y:S05]  /*29240*/  BSYNC B1 ;  /* 0x0000000000017941 */ /* 0x000fea0003800000 */
.L_x_608:
        /* <DEDUP_REMOVED lines=10> */
.L_x_611:
[----:B------:R-:W-:Y:S05]  /*292f0*/  BSYNC B1 ;  /* 0x0000000000017941 */ /* 0x000fea0003800000 */
.L_x_610:
        /* <DEDUP_REMOVED lines=13> */
.L_x_613:
[----:B------:R-:W-:Y:S05]  /*293d0*/  BSYNC B1 ;  /* 0x0000000000017941 */ /* 0x000fea0003800000 */
.L_x_612:
        /* <DEDUP_REMOVED lines=13> */
.L_x_615:
[----:B------:R-:W-:Y:S05]  /*294b0*/  BSYNC B1 ;  /* 0x0000000000017941 */ /* 0x000fea0003800000 */
.L_x_614:
        /* <DEDUP_REMOVED lines=10> */
.L_x_617:
[----:B------:R-:W-:Y:S05]  /*29560*/  BSYNC B1 ;  /* 0x0000000000017941 */ /* 0x000fea0003800000 */
.L_x_616:
        /* <DEDUP_REMOVED lines=10> */
.L_x_619:
[----:B------:R-:W-:Y:S05]  /*29610*/  BSYNC B1 ;  /* 0x0000000000017941 */ /* 0x000fea0003800000 */
.L_x_618:
        /* <DEDUP_REMOVED lines=13> */
.L_x_621:
[----:B------:R-:W-:Y:S05]  /*296f0*/  BSYNC B1 ;  /* 0x0000000000017941 */ /* 0x000fea0003800000 */
.L_x_620:
        /* <DEDUP_REMOVED lines=13> */
.L_x_623:
[----:B------:R-:W-:Y:S05]  /*297d0*/  BSYNC B1 ;  /* 0x0000000000017941 */ /* 0x000fea0003800000 */
.L_x_622:
        /* <DEDUP_REMOVED lines=10> */
.L_x_625:
[----:B------:R-:W-:Y:S05]  /*29880*/  BSYNC B1 ;  /* 0x0000000000017941 */ /* 0x000fea0003800000 */
.L_x_624:
        /* <DEDUP_REMOVED lines=10> */
.L_x_627:
[----:B------:R-:W-:Y:S05]  /*29930*/  BSYNC B1 ;  /* 0x0000000000017941 */ /* 0x000fea0003800000 */
.L_x_626:
        /* <DEDUP_REMOVED lines=13> */
.L_x_629:
[----:B------:R-:W-:Y:S05]  /*29a10*/  BSYNC B1 ;  /* 0x0000000000017941 */ /* 0x000fea0003800000 */
.L_x_628:
        /* <DEDUP_REMOVED lines=13> */
.L_x_631:
[----:B------:R-:W-:Y:S05]  /*29af0*/  BSYNC B1 ;  /* 0x0000000000017941 */ /* 0x000fea0003800000 */
.L_x_630:
        /* <DEDUP_REMOVED lines=10> */
.L_x_633:
[----:B------:R-:W-:Y:S05]  /*29ba0*/  BSYNC B1 ;  /* 0x0000000000017941 */ /* 0x000fea0003800000 */
.L_x_632:
        /* <DEDUP_REMOVED lines=10> */
.L_x_635:
[----:B------:R-:W-:Y:S05]  /*29c50*/  BSYNC B1 ;  /* 0x0000000000017941 */ /* 0x000fea0003800000 */
.L_x_634:
        /* <DEDUP_REMOVED lines=13> */
.L_x_637:
[----:B------:R-:W-:Y:S05]  /*29d30*/  BSYNC B1 ;  /* 0x0000000000017941 */ /* 0x000fea0003800000 */
.L_x_636:
        /* <DEDUP_REMOVED lines=13> */
.L_x_639:
[----:B------:R-:W-:Y:S05]  /*29e10*/  BSYNC B1 ;  /* 0x0000000000017941 */ /* 0x000fea0003800000 */
.L_x_638:
        /* <DEDUP_REMOVED lines=10> */
.L_x_641:
[----:B------:R-:W-:Y:S05]  /*29ec0*/  BSYNC B1 ;  /* 0x0000000000017941 */ /* 0x000fea0003800000 */
.L_x_640:
        /* <DEDUP_REMOVED lines=10> */
.L_x_643:
[----:B------:R-:W-:Y:S05]  /*29f70*/  BSYNC B1 ;  /* 0x0000000000017941 */ /* 0x000fea0003800000 */
.L_x_642:
        /* <DEDUP_REMOVED lines=13> */
.L_x_645:
[----:B------:R-:W-:Y:S05]  /*2a050*/  BSYNC B1 ;  /* 0x0000000000017941 */ /* 0x000fea0003800000 */
.L_x_644:
        /* <DEDUP_REMOVED lines=13> */
.L_x_647:
[----:B------:R-:W-:Y:S05]  /*2a130*/  BSYNC B1 ;  /* 0x0000000000017941 */ /* 0x000fea0003800000 */
.L_x_646:
        /* <DEDUP_REMOVED lines=10> */
.L_x_649:
[----:B------:R-:W-:Y:S05]  /*2a1e0*/  BSYNC B1 ;  /* 0x0000000000017941 */ /* 0x000fea0003800000 */
.L_x_648:
        /* <DEDUP_REMOVED lines=10> */
.L_x_651:
[----:B------:R-:W-:Y:S05]  /*2a290*/  BSYNC B1 ;  /* 0x0000000000017941 */ /* 0x000fea0003800000 */
.L_x_650:
        /* <DEDUP_REMOVED lines=13> */
.L_x_653:
[----:B------:R-:W-:Y:S05]  /*2a370*/  BSYNC B1 ;  /* 0x0000000000017941 */ /* 0x000fea0003800000 */
.L_x_652:
        /* <DEDUP_REMOVED lines=13> */
.L_x_655:
[----:B------:R-:W-:Y:S05]  /*2a450*/  BSYNC B1 ;  /* 0x0000000000017941 */ /* 0x000fea0003800000 */
.L_x_654:
        /* <DEDUP_REMOVED lines=10> */
.L_x_657:
[----:B------:R-:W-:Y:S05]  /*2a500*/  BSYNC B1 ;  /* 0x0000000000017941 */ /* 0x000fea0003800000 */
.L_x_656:
        /* <DEDUP_REMOVED lines=10> */
.L_x_659:
[----:B------:R-:W-:Y:S05]  /*2a5b0*/  BSYNC B1 ;  /* 0x0000000000017941 */ /* 0x000fea0003800000 */
.L_x_658:
        /* <DEDUP_REMOVED lines=13> */
.L_x_661:
[----:B------:R-:W-:Y:S05]  /*2a690*/  BSYNC B1 ;  /* 0x0000000000017941 */ /* 0x000fea0003800000 */
.L_x_660:
        /* <DEDUP_REMOVED lines=13> */
.L_x_663:
[----:B------:R-:W-:Y:S05]  /*2a770*/  BSYNC B1 ;  /* 0x0000000000017941 */ /* 0x000fea0003800000 */
.L_x_662:
        /* <DEDUP_REMOVED lines=10> */
.L_x_665:
[----:B------:R-:W-:Y:S05]  /*2a820*/  BSYNC B1 ;  /* 0x0000000000017941 */ /* 0x000fea0003800000 */
.L_x_664:
        /* <DEDUP_REMOVED lines=10> */
.L_x_667:
[----:B------:R-:W-:Y:S05]  /*2a8d0*/  BSYNC B1 ;  /* 0x0000000000017941 */ /* 0x000fea0003800000 */
.L_x_666:
        /* <DEDUP_REMOVED lines=13> */
.L_x_669:
[----:B------:R-:W-:Y:S05]  /*2a9b0*/  BSYNC B1 ;  /* 0x0000000000017941 */ /* 0x000fea0003800000 */
.L_x_668:
        /* <DEDUP_REMOVED lines=13> */
.L_x_671:
[----:B------:R-:W-:Y:S05]  /*2aa90*/  BSYNC B1 ;  /* 0x0000000000017941 */ /* 0x000fea0003800000 */
.L_x_670:
        /* <DEDUP_REMOVED lines=10> */
.L_x_673:
[----:B------:R-:W-:Y:S05]  /*2ab40*/  BSYNC B1 ;  /* 0x0000000000017941 */ /* 0x000fea0003800000 */
.L_x_672:
        /* <DEDUP_REMOVED lines=10> */
.L_x_675:
[----:B------:R-:W-:Y:S05]  /*2abf0*/  BSYNC B1 ;  /* 0x0000000000017941 */ /* 0x000fea0003800000 */
.L_x_674:
        /* <DEDUP_REMOVED lines=13> */
.L_x_677:
[----:B------:R-:W-:Y:S05]  /*2acd0*/  BSYNC B1 ;  /* 0x0000000000017941 */ /* 0x000fea0003800000 */
.L_x_676:
        /* <DEDUP_REMOVED lines=13> */
.L_x_679:
[----:B------:R-:W-:Y:S05]  /*2adb0*/  BSYNC B1 ;  /* 0x0000000000017941 */ /* 0x000fea0003800000 */
.L_x_678:
        /* <DEDUP_REMOVED lines=10> */
.L_x_681:
[----:B------:R-:W-:Y:S05]  /*2ae60*/  BSYNC B1 ;  /* 0x0000000000017941 */ /* 0x000fea0003800000 */
.L_x_680:
        /* <DEDUP_REMOVED lines=10> */
.L_x_683:
[----:B------:R-:W-:Y:S05]  /*2af10*/  BSYNC B1 ;  /* 0x0000000000017941 */ /* 0x000fea0003800000 */
.L_x_682:
        /* <DEDUP_REMOVED lines=13> */
.L_x_685:
[----:B------:R-:W-:Y:S05]  /*2aff0*/  BSYNC B1 ;  /* 0x0000000000017941 */ /* 0x000fea0003800000 */
.L_x_684:
        /* <DEDUP_REMOVED lines=13> */
.L_x_687:
[----:B------:R-:W-:Y:S05]  /*2b0d0*/  BSYNC B1 ;  /* 0x0000000000017941 */ /* 0x000fea0003800000 */
.L_x_686:
        /* <DEDUP_REMOVED lines=10> */
.L_x_689:
[----:B------:R-:W-:Y:S05]  /*2b180*/  BSYNC B1 ;  /* 0x0000000000017941 */ /* 0x000fea0003800000 */
.L_x_688:
        /* <DEDUP_REMOVED lines=10> */
.L_x_691:
[----:B------:R-:W-:Y:S05]  /*2b230*/  BSYNC B1 ;  /* 0x0000000000017941 */ /* 0x000fea0003800000 */
.L_x_690:
        /* <DEDUP_REMOVED lines=13> */
.L_x_693:
[----:B------:R-:W-:Y:S05]  /*2b310*/  BSYNC B1 ;  /* 0x0000000000017941 */ /* 0x000fea0003800000 */
.L_x_692:
        /* <DEDUP_REMOVED lines=13> */
.L_x_695:
[----:B------:R-:W-:Y:S05]  /*2b3f0*/  BSYNC B1 ;  /* 0x0000000000017941 */ /* 0x000fea0003800000 */
.L_x_694:
        /* <DEDUP_REMOVED lines=10> */
.L_x_697:
[----:B------:R-:W-:Y:S05]  /*2b4a0*/  BSYNC B1 ;  /* 0x0000000000017941 */ /* 0x000fea0003800000 */
.L_x_696:
        /* <DEDUP_REMOVED lines=10> */
.L_x_699:
[----:B------:R-:W-:Y:S05]  /*2b550*/  BSYNC B1 ;  /* 0x0000000000017941 */ /* 0x000fea0003800000 */
.L_x_698:
        /* <DEDUP_REMOVED lines=13> */
.L_x_701:
[----:B------:R-:W-:Y:S05]  /*2b630*/  BSYNC B1 ;  /* 0x0000000000017941 */ /* 0x000fea0003800000 */
.L_x_700:
        /* <DEDUP_REMOVED lines=13> */
.L_x_703:
[----:B------:R-:W-:Y:S05]  /*2b710*/  BSYNC B1 ;  /* 0x0000000000017941 */ /* 0x000fea0003800000 */
.L_x_702:
        /* <DEDUP_REMOVED lines=10> */
.L_x_705:
[----:B------:R-:W-:Y:S05]  /*2b7c0*/  BSYNC B1 ;  /* 0x0000000000017941 */ /* 0x000fea0003800000 */
.L_x_704:
        /* <DEDUP_REMOVED lines=10> */
.L_x_707:
[----:B------:R-:W-:Y:S05]  /*2b870*/  BSYNC B1 ;  /* 0x0000000000017941 */ /* 0x000fea0003800000 */
.L_x_706:
        /* <DEDUP_REMOVED lines=13> */
.L_x_709:
[----:B------:R-:W-:Y:S05]  /*2b950*/  BSYNC B1 ;  /* 0x0000000000017941 */ /* 0x000fea0003800000 */
.L_x_708:
        /* <DEDUP_REMOVED lines=13> */
.L_x_711:
[----:B------:R-:W-:Y:S05]  /*2ba30*/  BSYNC B1 ;  /* 0x0000000000017941 */ /* 0x000fea0003800000 */
.L_x_710:
        /* <DEDUP_REMOVED lines=10> */
.L_x_713:
[----:B------:R-:W-:Y:S05]  /*2bae0*/  BSYNC B1 ;  /* 0x0000000000017941 */ /* 0x000fea0003800000 */
.L_x_712:
        /* <DEDUP_REMOVED lines=10> */
.L_x_715:
[----:B------:R-:W-:Y:S05]  /*2bb90*/  BSYNC B1 ;  /* 0x0000000000017941 */ /* 0x000fea0003800000 */
.L_x_714:
        /* <DEDUP_REMOVED lines=13> */
.L_x_717:
[----:B------:R-:W-:Y:S05]  /*2bc70*/  BSYNC B1 ;  /* 0x0000000000017941 */ /* 0x000fea0003800000 */
.L_x_716:
        /* <DEDUP_REMOVED lines=13> */
.L_x_719:
[----:B------:R-:W-:Y:S05]  /*2bd50*/  BSYNC B1 ;  /* 0x0000000000017941 */ /* 0x000fea0003800000 */
.L_x_718:
        /* <DEDUP_REMOVED lines=10> */
.L_x_721:
[----:B------:R-:W-:Y:S05]  /*2be00*/  BSYNC B1 ;  /* 0x0000000000017941 */ /* 0x000fea0003800000 */
.L_x_720:
        /* <DEDUP_REMOVED lines=10> */
.L_x_723:
[----:B------:R-:W-:Y:S05]  /*2beb0*/  BSYNC B1 ;  /* 0x0000000000017941 */ /* 0x000fea0003800000 */
.L_x_722:
        /* <DEDUP_REMOVED lines=13> */
.L_x_725:
[----:B------:R-:W-:Y:S05]  /*2bf90*/  BSYNC B1 ;  /* 0x0000000000017941 */ /* 0x000fea0003800000 */
.L_x_724:
        /* <DEDUP_REMOVED lines=13> */
.L_x_727:
[----:B------:R-:W-:Y:S05]  /*2c070*/  BSYNC B1 ;  /* 0x0000000000017941 */ /* 0x000fea0003800000 */
.L_x_726:
        /* <DEDUP_REMOVED lines=10> */
.L_x_729:
[----:B------:R-:W-:Y:S05]  /*2c120*/  BSYNC B1 ;  /* 0x0000000000017941 */ /* 0x000fea0003800000 */
.L_x_728:
        /* <DEDUP_REMOVED lines=10> */
.L_x_731:
[----:B------:R-:W-:Y:S05]  /*2c1d0*/  BSYNC B1 ;  /* 0x0000000000017941 */ /* 0x000fea0003800000 */
.L_x_730:
        /* <DEDUP_REMOVED lines=13> */
.L_x_733:
[----:B------:R-:W-:Y:S05]  /*2c2b0*/  BSYNC B1 ;  /* 0x0000000000017941 */ /* 0x000fea0003800000 */
.L_x_732:
        /* <DEDUP_REMOVED lines=13> */
.L_x_735:
[----:B------:R-:W-:Y:S05]  /*2c390*/  BSYNC B1 ;  /* 0x0000000000017941 */ /* 0x000fea0003800000 */
.L_x_734:
        /* <DEDUP_REMOVED lines=10> */
.L_x_737:
[----:B------:R-:W-:Y:S05]  /*2c440*/  BSYNC B1 ;  /* 0x0000000000017941 */ /* 0x000fea0003800000 */
.L_x_736:
        /* <DEDUP_REMOVED lines=10> */
.L_x_739:
[----:B------:R-:W-:Y:S05]  /*2c4f0*/  BSYNC B1 ;  /* 0x0000000000017941 */ /* 0x000fea0003800000 */
.L_x_738:
        /* <DEDUP_REMOVED lines=13> */
.L_x_741:
[----:B------:R-:W-:Y:S05]  /*2c5d0*/  BSYNC B1 ;  /* 0x0000000000017941 */ /* 0x000fea0003800000 */
.L_x_740:
        /* <DEDUP_REMOVED lines=13> */
.L_x_743:
[----:B------:R-:W-:Y:S05]  /*2c6b0*/  BSYNC B1 ;  /* 0x0000000000017941 */ /* 0x000fea0003800000 */
.L_x_742:
        /* <DEDUP_REMOVED lines=10> */
.L_x_745:
[----:B------:R-:W-:Y:S05]  /*2c760*/  BSYNC B1 ;  /* 0x0000000000017941 */ /* 0x000fea0003800000 */
.L_x_744:
        /* <DEDUP_REMOVED lines=10> */
.L_x_747:
[----:B------:R-:W-:Y:S05]  /*2c810*/  BSYNC B1 ;  /* 0x0000000000017941 */ /* 0x000fea0003800000 */
.L_x_746:
        /* <DEDUP_REMOVED lines=13> */
.L_x_749:
[----:B------:R-:W-:Y:S05]  /*2c8f0*/  BSYNC B1 ;  /* 0x0000000000017941 */ /* 0x000fea0003800000 */
.L_x_748:
        /* <DEDUP_REMOVED lines=13> */
.L_x_751:
[----:B------:R-:W-:Y:S05]  /*2c9d0*/  BSYNC B1 ;  /* 0x0000000000017941 */ /* 0x000fea0003800000 */
.L_x_750:
        /* <DEDUP_REMOVED lines=10> */
.L_x_753:
[----:B------:R-:W-:Y:S05]  /*2ca80*/  BSYNC B1 ;  /* 0x0000000000017941 */ /* 0x000fea0003800000 */
.L_x_752:
        /* <DEDUP_REMOVED lines=10> */
.L_x_755:
[----:B------:R-:W-:Y:S05]  /*2cb30*/  BSYNC B1 ;  /* 0x0000000000017941 */ /* 0x000fea0003800000 */
.L_x_754:
        /* <DEDUP_REMOVED lines=13> */
.L_x_757:
[----:B------:R-:W-:Y:S05]  /*2cc10*/  BSYNC B1 ;  /* 0x0000000000017941 */ /* 0x000fea0003800000 */
.L_x_756:
        /* <DEDUP_REMOVED lines=13> */
.L_x_759:
[----:B------:R-:W-:Y:S05]  /*2ccf0*/  BSYNC B1 ;  /* 0x0000000000017941 */ /* 0x000fea0003800000 */
.L_x_758:
        /* <DEDUP_REMOVED lines=10> */
.L_x_761:
[----:B------:R-:W-:Y:S05]  /*2cda0*/  BSYNC B1 ;  /* 0x0000000000017941 */ /* 0x000fea0003800000 */
.L_x_760:
        /* <DEDUP_REMOVED lines=10> */
.L_x_763:
[----:B------:R-:W-:Y:S05]  /*2ce50*/  BSYNC B1 ;  /* 0x0000000000017941 */ /* 0x000fea0003800000 */
.L_x_762:
        /* <DEDUP_REMOVED lines=13> */
.L_x_765:
[----:B------:R-:W-:Y:S05]  /*2cf30*/  BSYNC B1 ;  /* 0x0000000000017941 */ /* 0x000fea0003800000 */
.L_x_764:
        /* <DEDUP_REMOVED lines=13> */
.L_x_767:
[----:B------:R-:W-:Y:S05]  /*2d010*/  BSYNC B1 ;  /* 0x0000000000017941 */ /* 0x000fea0003800000 */
.L_x_766:
        /* <DEDUP_REMOVED lines=10> */
.L_x_769:
[----:B------:R-:W-:Y:S05]  /*2d0c0*/  BSYNC B1 ;  /* 0x0000000000017941 */ /* 0x000fea0003800000 */
.L_x_768:
        /* <DEDUP_REMOVED lines=10> */
.L_x_771:
[----:B------:R-:W-:Y:S05]  /*2d170*/  BSYNC B1 ;  /* 0x0000000000017941 */ /* 0x000fea0003800000 */
.L_x_770:
        /* <DEDUP_REMOVED lines=11> */
.L_x_773:
[----:B------:R-:W-:Y:S05]  /*2d230*/  BSYNC B1 ;  /* 0x0000000000017941 */ /* 0x000fea0003800000 */
.L_x_772:
        /* <DEDUP_REMOVED lines=11> */
.L_x_775:
[----:B------:R-:W-:Y:S05]  /*2d2f0*/  BSYNC B1 ;  /* 0x0000000000017941 */ /* 0x000fea0003800000 */
.L_x_774:
        /* <DEDUP_REMOVED lines=10> */
.L_x_777:
[----:B------:R-:W-:Y:S05]  /*2d3a0*/  BSYNC B1 ;  /* 0x0000000000017941 */ /* 0x000fea0003800000 */
.L_x_776:
        /* <DEDUP_REMOVED lines=10> */
.L_x_779:
[----:B------:R-:W-:Y:S05]  /*2d450*/  BSYNC B1 ;  /* 0x0000000000017941 */ /* 0x000fea0003800000 */
.L_x_778:
        /* <DEDUP_REMOVED lines=11> */
.L_x_781:
[----:B------:R-:W-:Y:S05]  /*2d510*/  BSYNC B1 ;  /* 0x0000000000017941 */ /* 0x000fea0003800000 */
.L_x_780:
        /* <DEDUP_REMOVED lines=11> */
.L_x_783:
[----:B------:R-:W-:Y:S05]  /*2d5d0*/  BSYNC B1 ;  /* 0x0000000000017941 */ /* 0x000fea0003800000 */
.L_x_782:
        /* <DEDUP_REMOVED lines=10> */
.L_x_785:
[----:B------:R-:W-:Y:S05]  /*2d680*/  BSYNC B1 ;  /* 0x0000000000017941 */ /* 0x000fea0003800000 */
.L_x_784:
        /* <DEDUP_REMOVED lines=10> */
.L_x_787:
[----:B------:R-:W-:Y:S05]  /*2d730*/  BSYNC B1 ;  /* 0x0000000000017941 */ /* 0x000fea0003800000 */
.L_x_786:
        /* <DEDUP_REMOVED lines=11> */
.L_x_789:
[----:B------:R-:W-:Y:S05]  /*2d7f0*/  BSYNC B1 ;  /* 0x0000000000017941 */ /* 0x000fea0003800000 */
.L_x_788:
[----:B------:R-:W3:Y:S01]  /*2d800*/  LDL.LU R156, [R1+0x1f0] ;  /* 0x0001f000019c7983 */ /* 0x000ee20000300800 */
[----:B-----5:R-:W-:Y:S01]  /*2d810*/  HADD2.F32 R153, -RZ, R152.H0_H0 ;  /* 0x20000098ff997230 */ /* 0x020fe20000004100 */
[----:B------:R-:W-:Y:S04]  /*2d820*/  BSSY B1, `(.L_x_790) ;  /* 0x0000009000017945 */ /* 0x000fe80003800000 */
[----:B------:R-:W-:-:S04]  /*2d830*/  FMUL R153, R153, R16 ;  /* 0x0000001099997220 */ /* 0x000fc80000400000 */
[----:B---3--:R-:W-:-:S05]  /*2d840*/  FFMA R153, R156, R2, R153 ;  /* 0x000000029c997223 */ /* 0x008fca0000000099 */
[----:B------:R-:W-:-:S05]  /*2d850*/  F2FP.F16.F32.PACK_AB R153, RZ, R153 ;  /* 0x00000099ff99723e */ /* 0x000fca00000000ff */
[----:B------:R3:W-:Y:S01]  /*2d860*/  @P0 STG.E.U16 desc[UR36][R4.64+0x3f0], R153 ;  /* 0x0003f09904000986 */ /* 0x0007e2000c101524 */
[----:B------:R-:W-:-:S04]  /*2d870*/  ISETP.GT.AND P0, PT, R3, 0x1f9, PT ;  /* 0x000001f90300780c */ /* 0x000fc80003f04270 */
[----:B------:R-:W-:-:S13]  /*2d880*/  ISETP.GT.AND P5, PT, R0, RZ, P0 ;  /* 0x000000ff0000720c */ /* 0x000fda00007a4270 */
[----:B---3--:R-:W-:Y:S05]  /*2d890*/  @!P5 BRA `(.L_x_791) ;  /* 0x000000000004d947 */ /* 0x008fea0003800000 */
[----:B------:R3:W5:Y:S02]  /*2d8a0*/  LDG.E.LTC128B.U16 R152, desc[UR36][R14.64+0x3f2] ;  /* 0x0003f2240e987981 */ /* 0x000764000c1e1520 */
.L_x_791:
[----:B------:R-:W-:Y:S05]  /*2d8b0*/  BSYNC B1 ;  /* 0x0000000000017941 */ /* 0x000fea0003800000 */
.L_x_790:
[----:B01234-:R-:W2:Y:S01]  /*2d8c0*/  LDL.LU R14, [R1+0x1f4] ;  /* 0x0001f400010e7983 */ /* 0x01fea20000300800 */
[----:B-----5:R-:W-:Y:S01]  /*2d8d0*/  HADD2.F32 R3, -RZ, R152.H0_H0 ;  /* 0x20000098ff037230 */ /* 0x020fe20000004100 */
[----:B------:R-:W-:Y:S04]  /*2d8e0*/  BSSY B1, `(.L_x_792) ;  /* 0x0000008000017945 */ /* 0x000fe80003800000 */
[----:B------:R-:W-:-:S04]  /*2d8f0*/  FMUL R3, R3, R16 ;  /* 0x0000001003037220 */ /* 0x000fc80000400000 */
[----:B--2---:R-:W-:-:S05]  /*2d900*/  FFMA R3, R14, R2, R3 ;  /* 0x000000020e037223 */ /* 0x004fca0000000003 */
[----:B------:R-:W-:-:S05]  /*2d910*/  F2FP.F16.F32.PACK_AB R3, RZ, R3 ;  /* 0x00000003ff03723e */ /* 0x000fca00000000ff */
[----:B------:R0:W-:Y:S01]  /*2d920*/  @P5 STG.E.U16 desc[UR36][R4.64+0x3f2], R3 ;  /* 0x0003f20304005986 */ /* 0x0001e2000c101524 */
[----:B------:R-:W-:-:S13]  /*2d930*/  ISETP.GT.AND P5, PT, R0, 0x8, P1 ;  /* 0x000000080000780c */ /* 0x000fda0000fa4270 */
[----:B0-----:R-:W-:Y:S05]  /*2d940*/  @!P5 BRA `(.L_x_793) ;  /* 0x000000000004d947 */ /* 0x001fea0003800000 */
[----:B------:R0:W5:Y:S02]  /*2d950*/  LDG.E.LTC128B.U16 R152, desc[UR36][R12.64+0x3f0] ;  /* 0x0003f0240c987981 */ /* 0x000164000c1e1520 */
.L_x_793:
[----:B------:R-:W-:Y:S05]  /*2d960*/  BSYNC B1 ;  /* 0x0000000000017941 */ /* 0x000fea0003800000 */
.L_x_792:
[----:B------:R-:W2:Y:S01]  /*2d970*/  LDL.LU R4, [R1+0x1f8] ;  /* 0x0001f80001047983 */ /* 0x000ea20000300800 */
[----:B-----5:R-:W-:Y:S01]  /*2d980*/  HADD2.F32 R3, -RZ, R152.H0_H0 ;  /* 0x20000098ff037230 */ /* 0x020fe20000004100 */
[----:B------:R-:W-:Y:S01]  /*2d990*/  BSSY B1, `(.L_x_794) ;  /* 0x000000a000017945 */ /* 0x000fe20003800000 */
[----:B------:R-:W-:-:S03]  /*2d9a0*/  @P5 IMAD.MOV.U32 R5, RZ, RZ, R7 ;  /* 0x000000ffff055224 */ /* 0x000fc600078e0007 */
[----:B------:R-:W-:-:S04]  /*2d9b0*/  FMUL R3, R3, R16 ;  /* 0x0000001003037220 */ /* 0x000fc80000400000 */
[----:B--2---:R-:W-:Y:S01]  /*2d9c0*/  FFMA R3, R4, R2, R3 ;  /* 0x0000000204037223 */ /* 0x004fe20000000003 */
[----:B------:R-:W-:-:S04]  /*2d9d0*/  @P5 MOV R4, R6 ;  /* 0x0000000600045202 */ /* 0x000fc80000000f00 */
[----:B------:R-:W-:-:S05]  /*2d9e0*/  F2FP.F16.F32.PACK_AB R3, RZ, R3 ;  /* 0x00000003ff03723e */ /* 0x000fca00000000ff */
[----:B------:R1:W-:Y:S01]  /*2d9f0*/  @P5 STG.E.U16 desc[UR36][R4.64+0x3f0], R3 ;  /* 0x0003f00304005986 */ /* 0x0003e2000c101524 */
[----:B------:R-:W-:-:S13]  /*2da00*/  ISETP.GT.AND P5, PT, R0, 0x8, P0 ;  /* 0x000000080000780c */ /* 0x000fda00007a4270 */
[----:B-1----:R-:W-:Y:S05]  /*2da10*/  @!P5 BRA `(.L_x_795) ;  /* 0x000000000004d947 */ /* 0x002fea0003800000 */
[----:B------:R1:W5:Y:S02]  /*2da20*/  LDG.E.LTC128B.U16 R152, desc[UR36][R12.64+0x3f2] ;  /* 0x0003f2240c987981 */ /* 0x000364000c1e1520 */
.L_x_795:
[----:B------:R-:W-:Y:S05]  /*2da30*/  BSYNC B1 ;  /* 0x0000000000017941 */ /* 0x000fea0003800000 */
.L_x_794:
        /* <DEDUP_REMOVED lines=11> */
.L_x_797:
[----:B------:R-:W-:Y:S05]  /*2daf0*/  BSYNC B1 ;  /* 0x0000000000017941 */ /* 0x000fea0003800000 */
.L_x_796:
[----:B-----5:R-:W-:Y:S01]  /*2db00*/  HADD2.F32 R3, -RZ, R152.H0_H0 ;  /* 0x20000098ff037230 */ /* 0x020fe20000004100 */
[----:B------:R-:W-:Y:S04]  /*2db10*/  BSSY B1, `(.L_x_798) ;  /* 0x0000009000017945 */ /* 0x000fe80003800000 */
[----:B------:R-:W-:-:S04]  /*2db20*/  FMUL R3, R3, R16 ;  /* 0x0000001003037220 */ /* 0x000fc80000400000 */
[----:B------:R-:W-:-:S05]  /*2db30*/  FFMA R3, R24, R2, R3 ;  /* 0x0000000218037223 */ /* 0x000fca0000000003 */
[----:B------:R-:W-:-:S05]  /*2db40*/  F2FP.F16.F32.PACK_AB R3, RZ, R3 ;  /* 0x00000003ff03723e */ /* 0x000fca00000000ff */
[----:B------:R3:W-:Y:S01]  /*2db50*/  @P5 STG.E.U16 desc[UR36][R20.64+0x200], R3 ;  /* 0x0002000314005986 */ /* 0x0007e2000c101524 */
[----:B------:R-:W-:-:S04]  /*2db60*/  LOP3.LUT P5, RZ, R17, 0x2, RZ, 0xc0, !PT ;  /* 0x0000000211ff7812 */ /* 0x000fc800078ac0ff */
[----:B------:R-:W-:-:S13]  /*2db70*/  ISETP.GT.AND P5, PT, R0, 0x80, P5 ;  /* 0x000000800000780c */ /* 0x000fda0002fa4270 */
[----:B---3--:R-:W-:Y:S05]  /*2db80*/  @!P5 BRA `(.L_x_799) ;  /* 0x000000000004d947 */ /* 0x008fea0003800000 */
[----:B------:R3:W5:Y:S02]  /*2db90*/  LDG.E.LTC128B.U16 R152, desc[UR36][R10.64+0x202] ;  /* 0x000202240a987981 */ /* 0x000764000c1e1520 */
.L_x_799:
[----:B------:R-:W-:Y:S05]  /*2dba0*/  BSYNC B1 ;  /* 0x0000000000017941 */ /* 0x000fea0003800000 */
.L_x_798:
        /* <DEDUP_REMOVED lines=8> */
[----:B----4-:R-:W-:Y:S05]  /*2dc30*/  @!P5 BRA `(.L_x_801) ;  /* 0x000000000004d947 */ /* 0x010fea0003800000 */
[----:B------:R4:W5:Y:S02]  /*2dc40*/  LDG.E.LTC128B.U16 R152, desc[UR36][R8.64+0x200] ;  /* 0x0002002408987981 */ /* 0x000964000c1e1520 */
.L_x_801:
[----:B------:R-:W-:Y:S05]  /*2dc50*/  BSYNC B1 ;  /* 0x0000000000017941 */ /* 0x000fea0003800000 */
.L_x_800:
        /* <DEDUP_REMOVED lines=8> */
[----:B0-----:R-:W-:Y:S05]  /*2dce0*/  @!P5 BRA `(.L_x_803) ;  /* 0x000000000004d947 */ /* 0x001fea0003800000 */
[----:B------:R0:W5:Y:S02]  /*2dcf0*/  LDG.E.LTC128B.U16 R152, desc[UR36][R8.64+0x202] ;  /* 0x0002022408987981 */ /* 0x000164000c1e1520 */
.L_x_803:
[----:B------:R-:W-:Y:S05]  /*2dd00*/  BSYNC B1 ;  /* 0x0000000000017941 */ /* 0x000fea0003800000 */
.L_x_802:
        /* <DEDUP_REMOVED lines=10> */
.L_x_805:
[----:B------:R-:W-:Y:S05]  /*2ddb0*/  BSYNC B1 ;  /* 0x0000000000017941 */ /* 0x000fea0003800000 */
.L_x_804:
        /* <DEDUP_REMOVED lines=10> */
.L_x_807:
[----:B------:R-:W-:Y:S05]  /*2de60*/  BSYNC B1 ;  /* 0x0000000000017941 */ /* 0x000fea0003800000 */
.L_x_806:
        /* <DEDUP_REMOVED lines=10> */
.L_x_809:
[----:B------:R-:W-:Y:S05]  /*2df10*/  BSYNC B1 ;  /* 0x0000000000017941 */ /* 0x000fea0003800000 */
.L_x_808:
        /* <DEDUP_REMOVED lines=10> */
.L_x_811:
[----:B------:R-:W-:Y:S05]  /*2dfc0*/  BSYNC B1 ;  /* 0x0000000000017941 */ /* 0x000fea0003800000 */
.L_x_810:
        /* <DEDUP_REMOVED lines=10> */
.L_x_813:
[----:B------:R-:W-:Y:S05]  /*2e070*/  BSYNC B1 ;  /* 0x0000000000017941 */ /* 0x000fea0003800000 */
.L_x_812:
        /* <DEDUP_REMOVED lines=10> */
.L_x_815:
[----:B------:R-:W-:Y:S05]  /*2e120*/  BSYNC B1 ;  /* 0x0000000000017941 */ /* 0x000fea0003800000 */
.L_x_814:
        /* <DEDUP_REMOVED lines=10> */
.L_x_817:
[----:B------:R-:W-:Y:S05]  /*2e1d0*/  BSYNC B1 ;  /* 0x0000000000017941 */ /* 0x000fea0003800000 */
.L_x_816:
        /* <DEDUP_REMOVED lines=10> */
.L_x_819:
[----:B------:R-:W-:Y:S05]  /*2e280*/  BSYNC B1 ;  /* 0x0000000000017941 */ /* 0x000fea0003800000 */
.L_x_818:
        /* <DEDUP_REMOVED lines=10> */
.L_x_821:
[----:B------:R-:W-:Y:S05]  /*2e330*/  BSYNC B1 ;  /* 0x0000000000017941 */ /* 0x000fea0003800000 */
.L_x_820:
        /* <DEDUP_REMOVED lines=10> */
.L_x_823:
[----:B------:R-:W-:Y:S05]  /*2e3e0*/  BSYNC B1 ;  /* 0x0000000000017941 */ /* 0x000fea0003800000 */
.L_x_822:
        /* <DEDUP_REMOVED lines=10> */
.L_x_825:
[----:B------:R-:W-:Y:S05]  /*2e490*/  BSYNC B1 ;  /* 0x0000000000017941 */ /* 0x000fea0003800000 */
.L_x_824:
        /* <DEDUP_REMOVED lines=10> */
.L_x_827:
[----:B------:R-:W-:Y:S05]  /*2e540*/  BSYNC B1 ;  /* 0x0000000000017941 */ /* 0x000fea0003800000 */
.L_x_826:
        /* <DEDUP_REMOVED lines=10> */
.L_x_829:
[----:B------:R-:W-:Y:S05]  /*2e5f0*/  BSYNC B1 ;  /* 0x0000000000017941 */ /* 0x000fea0003800000 */
.L_x_828:
        /* <DEDUP_REMOVED lines=10> */
.L_x_831:
[----:B------:R-:W-:Y:S05]  /*2e6a0*/  BSYNC B1 ;  /* 0x0000000000017941 */ /* 0x000fea0003800000 */
.L_x_830:
        /* <DEDUP_REMOVED lines=10> */
.L_x_833:
[----:B------:R-:W-:Y:S05]  /*2e750*/  BSYNC B1 ;  /* 0x0000000000017941 */ /* 0x000fea0003800000 */
.L_x_832:
        /* <DEDUP_REMOVED lines=10> */
.L_x_835:
[----:B------:R-:W-:Y:S05]  /*2e800*/  BSYNC B1 ;  /* 0x0000000000017941 */ /* 0x000fea0003800000 */
.L_x_834:
        /* <DEDUP_REMOVED lines=10> */
.L_x_837:
[----:B------:R-:W-:Y:S05]  /*2e8b0*/  BSYNC B1 ;  /* 0x0000000000017941 */ /* 0x000fea0003800000 */
.L_x_836:
        /* <DEDUP_REMOVED lines=10> */
.L_x_839:
[----:B------:R-:W-:Y:S05]  /*2e960*/  BSYNC B1 ;  /* 0x0000000000017941 */ /* 0x000fea0003800000 */
.L_x_838:
        /* <DEDUP_REMOVED lines=10> */
.L_x_841:
[----:B------:R-:W-:Y:S05]  /*2ea10*/  BSYNC B1 ;  /* 0x0000000000017941 */ /* 0x000fea0003800000 */
.L_x_840:
        /* <DEDUP_REMOVED lines=10> */
.L_x_843:
[----:B------:R-:W-:Y:S05]  /*2eac0*/  BSYNC B1 ;  /* 0x0000000000017941 */ /* 0x000fea0003800000 */
.L_x_842:
        /* <DEDUP_REMOVED lines=10> */
.L_x_845:
[----:B------:R-:W-:Y:S05]  /*2eb70*/  BSYNC B1 ;  /* 0x0000000000017941 */ /* 0x000fea0003800000 */
.L_x_844:
        /* <DEDUP_REMOVED lines=10> */
.L_x_847:
[----:B------:R-:W-:Y:S05]  /*2ec20*/  BSYNC B1 ;  /* 0x0000000000017941 */ /* 0x000fea0003800000 */
.L_x_846:
        /* <DEDUP_REMOVED lines=10> */
.L_x_849:
[----:B------:R-:W-:Y:S05]  /*2ecd0*/  BSYNC B1 ;  /* 0x0000000000017941 */ /* 0x000fea0003800000 */
.L_x_848:
        /* <DEDUP_REMOVED lines=10> */
.L_x_851:
[----:B------:R-:W-:Y:S05]  /*2ed80*/  BSYNC B1 ;  /* 0x0000000000017941 */ /* 0x000fea0003800000 */
.L_x_850:
        /* <DEDUP_REMOVED lines=10> */
.L_x_853:
[----:B------:R-:W-:Y:S05]  /*2ee30*/  BSYNC B1 ;  /* 0x0000000000017941 */ /* 0x000fea0003800000 */
.L_x_852:
        /* <DEDUP_REMOVED lines=10> */
.L_x_855:
[----:B------:R-:W-:Y:S05]  /*2eee0*/  BSYNC B1 ;  /* 0x0000000000017941 */ /* 0x000fea0003800000 */
.L_x_854:
        /* <DEDUP_REMOVED lines=10> */
.L_x_857:
[----:B------:R-:W-:Y:S05]  /*2ef90*/  BSYNC B1 ;  /* 0x0000000000017941 */ /* 0x000fea0003800000 */
.L_x_856:
        /* <DEDUP_REMOVED lines=10> */
.L_x_859:
[----:B------:R-:W-:Y:S05]  /*2f040*/  BSYNC B1 ;  /* 0x0000000000017941 */ /* 0x000fea0003800000 */
.L_x_858:
        /* <DEDUP_REMOVED lines=10> */
.L_x_861:
[----:B------:R-:W-:Y:S05]  /*2f0f0*/  BSYNC B1 ;  /* 0x0000000000017941 */ /* 0x000fea0003800000 */
.L_x_860:
        /* <DEDUP_REMOVED lines=10> */
.L_x_863:
[----:B------:R-:W-:Y:S05]  /*2f1a0*/  BSYNC B1 ;  /* 0x0000000000017941 */ /* 0x000fea0003800000 */
.L_x_862:
        /* <DEDUP_REMOVED lines=10> */
.L_x_865:
[----:B------:R-:W-:Y:S05]  /*2f250*/  BSYNC B1 ;  /* 0x0000000000017941 */ /* 0x000fea0003800000 */
.L_x_864:
        /* <DEDUP_REMOVED lines=10> */
.L_x_867:
[----:B------:R-:W-:Y:S05]  /*2f300*/  BSYNC B1 ;  /* 0x0000000000017941 */ /* 0x000fea0003800000 */
.L_x_866:
        /* <DEDUP_REMOVED lines=10> */
.L_x_869:
[----:B------:R-:W-:Y:S05]  /*2f3b0*/  BSYNC B1 ;  /* 0x0000000000017941 */ /* 0x000fea0003800000 */
.L_x_868:
        /* <DEDUP_REMOVED lines=10> */
.L_x_871:
[----:B------:R-:W-:Y:S05]  /*2f460*/  BSYNC B1 ;  /* 0x0000000000017941 */ /* 0x000fea0003800000 */
.L_x_870:
        /* <DEDUP_REMOVED lines=10> */
.L_x_873:
[----:B------:R-:W-:Y:S05]  /*2f510*/  BSYNC B1 ;  /* 0x0000000000017941 */ /* 0x000fea0003800000 */
.L_x_872:
        /* <DEDUP_REMOVED lines=10> */
.L_x_875:
[----:B------:R-:W-:Y:S05]  /*2f5c0*/  BSYNC B1 ;  /* 0x0000000000017941 */ /* 0x000fea0003800000 */
.L_x_874:
        /* <DEDUP_REMOVED lines=10> */
.L_x_877:
[----:B------:R-:W-:Y:S05]  /*2f670*/  BSYNC B1 ;  /* 0x0000000000017941 */ /* 0x000fea0003800000 */
.L_x_876:
        /* <DEDUP_REMOVED lines=10> */
.L_x_879:
[----:B------:R-:W-:Y:S05]  /*2f720*/  BSYNC B1 ;  /* 0x0000000000017941 */ /* 0x000fea0003800000 */
.L_x_878:
        /* <DEDUP_REMOVED lines=10> */
.L_x_881:
[----:B------:R-:W-:Y:S05]  /*2f7d0*/  BSYNC B1 ;  /* 0x0000000000017941 */ /* 0x000fea0003800000 */
.L_x_880:
        /* <DEDUP_REMOVED lines=10> */
.L_x_883:
[----:B------:R-:W-:Y:S05]  /*2f880*/  BSYNC B1 ;  /* 0x0000000000017941 */ /* 0x000fea0003800000 */
.L_x_882:
        /* <DEDUP_REMOVED lines=10> */
.L_x_885:
[----:B------:R-:W-:Y:S05]  /*2f930*/  BSYNC B1 ;  /* 0x0000000000017941 */ /* 0x000fea0003800000 */
.L_x_884:
        /* <DEDUP_REMOVED lines=10> */
.L_x_887:
[----:B------:R-:W-:Y:S05]  /*2f9e0*/  BSYNC B1 ;  /* 0x0000000000017941 */ /* 0x000fea0003800000 */
.L_x_886:
        /* <DEDUP_REMOVED lines=10> */
.L_x_889:
[----:B------:R-:W-:Y:S05]  /*2fa90*/  BSYNC B1 ;  /* 0x0000000000017941 */ /* 0x000fea0003800000 */
.L_x_888:
        /* <DEDUP_REMOVED lines=10> */
.L_x_891:
[----:B------:R-:W-:Y:S05]  /*2fb40*/  BSYNC B1 ;  /* 0x0000000000017941 */ /* 0x000fea0003800000 */
.L_x_890:
        /* <DEDUP_REMOVED lines=10> */
.L_x_893:
[----:B------:R-:W-:Y:S05]  /*2fbf0*/  BSYNC B1 ;  /* 0x0000000000017941 */ /* 0x000fea0003800000 */
.L_x_892:
        /* <DEDUP_REMOVED lines=10> */
.L_x_895:
[----:B------:R-:W-:Y:S05]  /*2fca0*/  BSYNC B1 ;  /* 0x0000000000017941 */ /* 0x000fea0003800000 */
.L_x_894:
        /* <DEDUP_REMOVED lines=10> */
.L_x_897:
[----:B------:R-:W-:Y:S05]  /*2fd50*/  BSYNC B1 ;  /* 0x0000000000017941 */ /* 0x000fea0003800000 */
.L_x_896:
        /* <DEDUP_REMOVED lines=10> */
.L_x_899:
[----:B------:R-:W-:Y:S05]  /*2fe00*/  BSYNC B1 ;  /* 0x0000000000017941 */ /* 0x000fea0003800000 */
.L_x_898:
        /* <DEDUP_REMOVED lines=10> */
.L_x_901:
[----:B------:R-:W-:Y:S05]  /*2feb0*/  BSYNC B1 ;  /* 0x0000000000017941 */ /* 0x000fea0003800000 */
.L_x_900:
        /* <DEDUP_REMOVED lines=10> */
.L_x_903:
[----:B------:R-:W-:Y:S05]  /*2ff60*/  BSYNC B1 ;  /* 0x0000000000017941 */ /* 0x000fea0003800000 */
.L_x_902:
        /* <DEDUP_REMOVED lines=10> */
.L_x_905:
[----:B------:R-:W-:Y:S05]  /*30010*/  BSYNC B1 ;  /* 0x0000000000017941 */ /* 0x000fea0003800000 */
.L_x_904:
        /* <DEDUP_REMOVED lines=10> */
.L_x_907:
[----:B------:R-:W-:Y:S05]  /*300c0*/  BSYNC B1 ;  /* 0x0000000000017941 */ /* 0x000fea0003800000 */
.L_x_906:
        /* <DEDUP_REMOVED lines=10> */
.L_x_909:
[----:B------:R-:W-:Y:S05]  /*30170*/  BSYNC B1 ;  /* 0x0000000000017941 */ /* 0x000fea0003800000 */
.L_x_908:
        /* <DEDUP_REMOVED lines=10> */
.L_x_911:
[----:B------:R-:W-:Y:S05]  /*30220*/  BSYNC B1 ;  /* 0x0000000000017941 */ /* 0x000fea0003800000 */
.L_x_910:
        /* <DEDUP_REMOVED lines=10> */
.L_x_913:
[----:B------:R-:W-:Y:S05]  /*302d0*/  BSYNC B1 ;  /* 0x0000000000017941 */ /* 0x000fea0003800000 */
.L_x_912:
        /* <DEDUP_REMOVED lines=10> */
.L_x_915:
[----:B------:R-:W-:Y:S05]  /*30380*/  BSYNC B1 ;  /* 0x0000000000017941 */ /* 0x000fea0003800000 */
.L_x_914:
        /* <DEDUP_REMOVED lines=10> */
.L_x_917:
[----:B------:R-:W-:Y:S05]  /*30430*/  BSYNC B1 ;  /* 0x0000000000017941 */ /* 0x000fea0003800000 */
.L_x_916:
        /* <DEDUP_REMOVED lines=10> */
.L_x_919:
[----:B------:R-:W-:Y:S05]  /*304e0*/  BSYNC B1 ;  /* 0x0000000000017941 */ /* 0x000fea0003800000 */
.L_x_918:
        /* <DEDUP_REMOVED lines=10> */
.L_x_921:
[----:B------:R-:W-:Y:S05]  /*30590*/  BSYNC B1 ;  /* 0x0000000000017941 */ /* 0x000fea0003800000 */
.L_x_920:
        /* <DEDUP_REMOVED lines=10> */
.L_x_923:
[----:B------:R-:W-:Y:S05]  /*30640*/  BSYNC B1 ;  /* 0x0000000000017941 */ /* 0x000fea0003800000 */
.L_x_922:
        /* <DEDUP_REMOVED lines=10> */
.L_x_925:
[----:B------:R-:W-:Y:S05]  /*306f0*/  BSYNC B1 ;  /* 0x0000000000017941 */ /* 0x000fea0003800000 */
.L_x_924:
        /* <DEDUP_REMOVED lines=10> */
.L_x_927:
[----:B------:R-:W-:Y:S05]  /*307a0*/  BSYNC B1 ;  /* 0x0000000000017941 */ /* 0x000fea0003800000 */
.L_x_926:
        /* <DEDUP_REMOVED lines=10> */
.L_x_929:
[----:B------:R-:W-:Y:S05]  /*30850*/  BSYNC B1 ;  /* 0x0000000000017941 */ /* 0x000fea0003800000 */
.L_x_928:
        /* <DEDUP_REMOVED lines=10> */
.L_x_931:
[----:B------:R-:W-:Y:S05]  /*30900*/  BSYNC B1 ;  /* 0x0000000000017941 */ /* 0x000fea0003800000 */
.L_x_930:
        /* <DEDUP_REMOVED lines=10> */
.L_x_933:
[----:B------:R-:W-:Y:S05]  /*309b0*/  BSYNC B1 ;  /* 0x0000000000017941 */ /* 0x000fea0003800000 */
.L_x_932:
        /* <DEDUP_REMOVED lines=10> */
.L_x_935:
[----:B------:R-:W-:Y:S05]  /*30a60*/  BSYNC B1 ;  /* 0x0000000000017941 */ /* 0x000fea0003800000 */
.L_x_934:
        /* <DEDUP_REMOVED lines=10> */
.L_x_937:
[----:B------:R-:W-:Y:S05]  /*30b10*/  BSYNC B1 ;  /* 0x0000000000017941 */ /* 0x000fea0003800000 */
.L_x_936:
        /* <DEDUP_REMOVED lines=10> */
.L_x_939:
[----:B------:R-:W-:Y:S05]  /*30bc0*/  BSYNC B1 ;  /* 0x0000000000017941 */ /* 0x000fea0003800000 */
.L_x_938:
        /* <DEDUP_REMOVED lines=10> */
.L_x_941:
[----:B------:R-:W-:Y:S05]  /*30c70*/  BSYNC B1 ;  /* 0x0000000000017941 */ /* 0x000fea0003800000 */
.L_x_940:
        /* <DEDUP_REMOVED lines=10> */
.L_x_943:
[----:B------:R-:W-:Y:S05]  /*30d20*/  BSYNC B1 ;  /* 0x0000000000017941 */ /* 0x000fea0003800000 */
.L_x_942:
        /* <DEDUP_REMOVED lines=10> */
.L_x_945:
[----:B------:R-:W-:Y:S05]  /*30dd0*/  BSYNC B1 ;  /* 0x0000000000017941 */ /* 0x000fea0003800000 */
.L_x_944:
        /* <DEDUP_REMOVED lines=10> */
.L_x_947:
[----:B------:R-:W-:Y:S05]  /*30e80*/  BSYNC B1 ;  /* 0x0000000000017941 */ /* 0x000fea0003800000 */
.L_x_946:
        /* <DEDUP_REMOVED lines=10> */
.L_x_949:
[----:B------:R-:W-:Y:S05]  /*30f30*/  BSYNC B1 ;  /* 0x0000000000017941 */ /* 0x000fea0003800000 */
.L_x_948:
        /* <DEDUP_REMOVED lines=10> */
.L_x_951:
[----:B------:R-:W-:Y:S05]  /*30fe0*/  BSYNC B1 ;  /* 0x0000000000017941 */ /* 0x000fea0003800000 */
.L_x_950:
        /* <DEDUP_REMOVED lines=10> */
.L_x_953:
[----:B------:R-:W-:Y:S05]  /*31090*/  BSYNC B1 ;  /* 0x0000000000017941 */ /* 0x000fea0003800000 */
.L_x_952:
        /* <DEDUP_REMOVED lines=10> */
.L_x_955:
[----:B------:R-:W-:Y:S05]  /*31140*/  BSYNC B1 ;  /* 0x0000000000017941 */ /* 0x000fea0003800000 */
.L_x_954:
        /* <DEDUP_REMOVED lines=10> */
.L_x_957:
[----:B------:R-:W-:Y:S05]  /*311f0*/  BSYNC B1 ;  /* 0x0000000000017941 */ /* 0x000fea0003800000 */
.L_x_956:
        /* <DEDUP_REMOVED lines=10> */
.L_x_959:
[----:B------:R-:W-:Y:S05]  /*312a0*/  BSYNC B1 ;  /* 0x0000000000017941 */ /* 0x000fea0003800000 */
.L_x_958:
        /* <DEDUP_REMOVED lines=10> */
.L_x_961:
[----:B------:R-:W-:Y:S05]  /*31350*/  BSYNC B1 ;  /* 0x0000000000017941 */ /* 0x000fea0003800000 */
.L_x_960:
        /* <DEDUP_REMOVED lines=10> */
.L_x_963:
[----:B------:R-:W-:Y:S05]  /*31400*/  BSYNC B1 ;  /* 0x0000000000017941 */ /* 0x000fea0003800000 */
.L_x_962:
        /* <DEDUP_REMOVED lines=10> */
.L_x_965:
[----:B------:R-:W-:Y:S05]  /*314b0*/  BSYNC B1 ;  /* 0x0000000000017941 */ /* 0x000fea0003800000 */
.L_x_964:
        /* <DEDUP_REMOVED lines=10> */
.L_x_967:
[----:B------:R-:W-:Y:S05]  /*31560*/  BSYNC B1 ;  /* 0x0000000000017941 */ /* 0x000fea0003800000 */
.L_x_966:
        /* <DEDUP_REMOVED lines=10> */
.L_x_969:
[----:B------:R-:W-:Y:S05]  /*31610*/  BSYNC B1 ;  /* 0x0000000000017941 */ /* 0x000fea0003800000 */
.L_x_968:
        /* <DEDUP_REMOVED lines=10> */
.L_x_971:
[----:B------:R-:W-:Y:S05]  /*316c0*/  BSYNC B1 ;  /* 0x0000000000017941 */ /* 0x000fea0003800000 */
.L_x_970:
        /* <DEDUP_REMOVED lines=10> */
.L_x_973:
[----:B------:R-:W-:Y:S05]  /*31770*/  BSYNC B1 ;  /* 0x0000000000017941 */ /* 0x000fea0003800000 */
.L_x_972:
        /* <DEDUP_REMOVED lines=10> */
.L_x_975:
[----:B------:R-:W-:Y:S05]  /*31820*/  BSYNC B1 ;  /* 0x0000000000017941 */ /* 0x000fea0003800000 */
.L_x_974:
        /* <DEDUP_REMOVED lines=10> */
.L_x_977:
[----:B------:R-:W-:Y:S05]  /*318d0*/  BSYNC B1 ;  /* 0x0000000000017941 */ /* 0x000fea0003800000 */
.L_x_976:
        /* <DEDUP_REMOVED lines=10> */
.L_x_979:
[----:B------:R-:W-:Y:S05]  /*31980*/  BSYNC B1 ;  /* 0x0000000000017941 */ /* 0x000fea0003800000 */
.L_x_978:
        /* <DEDUP_REMOVED lines=10> */
.L_x_981:
[----:B------:R-:W-:Y:S05]  /*31a30*/  BSYNC B1 ;  /* 0x0000000000017941 */ /* 0x000fea0003800000 */
.L_x_980:
        /* <DEDUP_REMOVED lines=10> */
.L_x_983:
[----:B------:R-:W-:Y:S05]  /*31ae0*/  BSYNC B1 ;  /* 0x0000000000017941 */ /* 0x000fea0003800000 */
.L_x_982:
        /* <DEDUP_REMOVED lines=10> */
.L_x_985:
[----:B------:R-:W-:Y:S05]  /*31b90*/  BSYNC B1 ;  /* 0x0000000000017941 */ /* 0x000fea0003800000 */
.L_x_984:
        /* <DEDUP_REMOVED lines=10> */
.L_x_987:
[----:B------:R-:W-:Y:S05]  /*31c40*/  BSYNC B1 ;  /* 0x0000000000017941 */ /* 0x000fea0003800000 */
.L_x_986:
        /* <DEDUP_REMOVED lines=10> */
.L_x_989:
[----:B------:R-:W-:Y:S05]  /*31cf0*/  BSYNC B1 ;  /* 0x0000000000017941 */ /* 0x000fea0003800000 */
.L_x_988:
        /* <DEDUP_REMOVED lines=10> */
.L_x_991:
[----:B------:R-:W-:Y:S05]  /*31da0*/  BSYNC B1 ;  /* 0x0000000000017941 */ /* 0x000fea0003800000 */
.L_x_990:
        /* <DEDUP_REMOVED lines=10> */
.L_x_993:
[----:B------:R-:W-:Y:S05]  /*31e50*/  BSYNC B1 ;  /* 0x0000000000017941 */ /* 0x000fea0003800000 */
.L_x_992:
        /* <DEDUP_REMOVED lines=10> */
.L_x_995:
[----:B------:R-:W-:Y:S05]  /*31f00*/  BSYNC B1 ;  /* 0x0000000000017941 */ /* 0x000fea0003800000 */
.L_x_994:
        /* <DEDUP_REMOVED lines=10> */
.L_x_997:
[----:B------:R-:W-:Y:S05]  /*31fb0*/  BSYNC B1 ;  /* 0x0000000000017941 */ /* 0x000fea0003800000 */
.L_x_996:
        /* <DEDUP_REMOVED lines=10> */
.L_x_999:
[----:B------:R-:W-:Y:S05]  /*32060*/  BSYNC B1 ;  /* 0x0000000000017941 */ /* 0x000fea0003800000 */
.L_x_998:
        /* <DEDUP_REMOVED lines=10> */
.L_x_1001:
[----:B------:R-:W-:Y:S05]  /*32110*/  BSYNC B1 ;  /* 0x0000000000017941 */ /* 0x000fea0003800000 */
.L_x_1000:
        /* <DEDUP_REMOVED lines=10> */
.L_x_1003:
[----:B------:R-:W-:Y:S05]  /*321c0*/  BSYNC B1 ;  /* 0x0000000000017941 */ /* 0x000fea0003800000 */
.L_x_1002:
        /* <DEDUP_REMOVED lines=10> */
.L_x_1005:
[----:B------:R-:W-:Y:S05]  /*32270*/  BSYNC B1 ;  /* 0x0000000000017941 */ /* 0x000fea0003800000 */
.L_x_1004:
        /* <DEDUP_REMOVED lines=10> */
.L_x_1007:
[----:B------:R-:W-:Y:S05]  /*32320*/  BSYNC B1 ;  /* 0x0000000000017941 */ /* 0x000fea0003800000 */
.L_x_1006:
        /* <DEDUP_REMOVED lines=10> */
.L_x_1009:
[----:B------:R-:W-:Y:S05]  /*323d0*/  BSYNC B1 ;  /* 0x0000000000017941 */ /* 0x000fea0003800000 */
.L_x_1008:
        /* <DEDUP_REMOVED lines=10> */
.L_x_1011:
[----:B------:R-:W-:Y:S05]  /*32480*/  BSYNC B1 ;  /* 0x0000000000017941 */ /* 0x000fea0003800000 */
.L_x_1010:
        /* <DEDUP_REMOVED lines=10> */
.L_x_1013:
[----:B------:R-:W-:Y:S05]  /*32530*/  BSYNC B1 ;  /* 0x0000000000017941 */ /* 0x000fea0003800000 */
.L_x_1012:
        /* <DEDUP_REMOVED lines=10> */
.L_x_1015:
[----:B------:R-:W-:Y:S05]  /*325e0*/  BSYNC B1 ;  /* 0x0000000000017941 */ /* 0x000fea0003800000 */
.L_x_1014:
        /* <DEDUP_REMOVED lines=10> */
.L_x_1017:
[----:B------:R-:W-:Y:S05]  /*32690*/  BSYNC B1 ;  /* 0x0000000000017941 */ /* 0x000fea0003800000 */
.L_x_1016:
        /* <DEDUP_REMOVED lines=10> */
.L_x_1019:
[----:B------:R-:W-:Y:S05]  /*32740*/  BSYNC B1 ;  /* 0x0000000000017941 */ /* 0x000fea0003800000 */
.L_x_1018:
        /* <DEDUP_REMOVED lines=10> */
.L_x_1021:
[----:B------:R-:W-:Y:S05]  /*327f0*/  BSYNC B1 ;  /* 0x0000000000017941 */ /* 0x000fea0003800000 */
.L_x_1020:
        /* <DEDUP_REMOVED lines=10> */
.L_x_1023:
[----:B------:R-:W-:Y:S05]  /*328a0*/  BSYNC B1 ;  /* 0x0000000000017941 */ /* 0x000fea0003800000 */
.L_x_1022:
        /* <DEDUP_REMOVED lines=10> */
.L_x_1025:
[----:B------:R-:W-:Y:S05]  /*32950*/  BSYNC B1 ;  /* 0x0000000000017941 */ /* 0x000fea0003800000 */
.L_x_1024:
        /* <DEDUP_REMOVED lines=10> */
.L_x_1027:
[----:B------:R-:W-:Y:S05]  /*32a00*/  BSYNC B1 ;  /* 0x0000000000017941 */ /* 0x000fea0003800000 */
.L_x_1026:
[----:B-----5:R-:W-:Y:S01]  /*32a10*/  HADD2.F32 R3, -RZ, R152.H0_H0 ;  /* 0x20000098ff037230 */ /* 0x020fe20000004100 */
[----:B------:R-:W-:Y:S04]  /*32a20*/  BSSY B1, `(.L_x_1028) ;  /* 0x0000008000017945 */ /* 0x000fe80003800000 */
[----:B------:R-:W-:-:S04]  /*32a30*/  FMUL R4, R3, R16 ;  /* 0x0000001003047220 */ /* 0x000fc80000400000 */
[----:B------:R-:W-:-:S05]  /*32a40*/  FFMA R4, R139, R2, R4 ;  /* 0x000000028b047223 */ /* 0x000fca0000000004 */
[----:B------:R-:W-:-:S05]  /*32a50*/  F2FP.F16.F32.PACK_AB R4, RZ, R4 ;  /* 0x00000004ff04723e */ /* 0x000fca00000000ff */
[----:B------:R0:W-:Y:S01]  /*32a60*/  @P5 STG.E.U16 desc[UR36][R22.64+0x3c2], R4 ;  /* 0x0003c20416005986 */ /* 0x0001e2000c101524 */
[----:B------:R-:W-:-:S13]  /*32a70*/  ISETP.GT.AND P5, PT, R0, 0x80, P6 ;  /* 0x000000800000780c */ /* 0x000fda00037a4270 */
[----:B0-----:R-:W-:Y:S05]  /*32a80*/  @!P5 BRA `(.L_x_1029) ;  /* 0x000000000004d947 */ /* 0x001fea0003800000 */
[----:B------:R0:W5:Y:S02]  /*32a90*/  LDG.E.LTC128B.U16 R152, desc[UR36][R10.64+0x3d0] ;  /* 0x0003d0240a987981 */ /* 0x000164000c1e1520 */
.L_x_1029:
[----:B------:R-:W-:Y:S05]  /*32aa0*/  BSYNC B1 ;  /* 0x0000000000017941 */ /* 0x000fea0003800000 */
.L_x_1028:
        /* <DEDUP_REMOVED lines=9> */
.L_x_1031:
[----:B------:R-:W-:Y:S05]  /*32b40*/  BSYNC B1 ;  /* 0x0000000000017941 */ /* 0x000fea0003800000 */
.L_x_1030:
        /* <DEDUP_REMOVED lines=9> */
.L_x_1033:
[----:B------:R-:W-:Y:S05]  /*32be0*/  BSYNC B1 ;  /* 0x0000000000017941 */ /* 0x000fea0003800000 */
.L_x_1032:
[----:B-----5:R-:W-:Y:S01]  /*32bf0*/  HADD2.F32 R3, -RZ, R152.H0_H0 ;  /* 0x20000098ff037230 */ /* 0x020fe20000004100 */
[----:B------:R-:W-:Y:S01]  /*32c00*/  ISETP.GT.AND P4, PT, R0, 0x88, P4 ;  /* 0x000000880000780c */ /* 0x000fe20002784270 */
[----:B------:R-:W-:Y:S03]  /*32c10*/  BSSY B1, `(.L_x_1034) ;  /* 0x0000007000017945 */ /* 0x000fe60003800000 */
[----:B------:R-:W-:-:S04]  /*32c20*/  FMUL R3, R3, R16 ;  /* 0x0000001003037220 */ /* 0x000fc80000400000 */
[----:B------:R-:W-:-:S05]  /*32c30*/  FFMA R3, R142, R2, R3 ;  /* 0x000000028e037223 */ /* 0x000fca0000000003 */
[----:B------:R-:W-:-:S05]  /*32c40*/  F2FP.F16.F32.PACK_AB R3, RZ, R3 ;  /* 0x00000003ff03723e */ /* 0x000fca00000000ff */
[----:B------:R0:W-:Y:S01]  /*32c50*/  @P5 STG.E.U16 desc[UR36][R22.64+0x3d0], R3 ;  /* 0x0003d00316005986 */ /* 0x0001e2000c101524 */
[----:B------:R-:W-:Y:S05]  /*32c60*/  @!P4 BRA `(.L_x_1035) ;  /* 0x000000000004c947 */ /* 0x000fea0003800000 */
[----:B------:R0:W5:Y:S02]  /*32c70*/  LDG.E.LTC128B.U16 R152, desc[UR36][R8.64+0x3d2] ;  /* 0x0003d22408987981 */ /* 0x000164000c1e1520 */
.L_x_1035:
[----:B------:R-:W-:Y:S05]  /*32c80*/  BSYNC B1 ;  /* 0x0000000000017941 */ /* 0x000fea0003800000 */
.L_x_1034:
[----:B0----5:R-:W-:Y:S01]  /*32c90*/  HADD2.F32 R3, -RZ, R152.H0_H0 ;  /* 0x20000098ff037230 */ /* 0x021fe20000004100 */
        /* <DEDUP_REMOVED lines=8> */
.L_x_1037:
[----:B------:R-:W-:Y:S05]  /*32d20*/  BSYNC B1 ;  /* 0x0000000000017941 */ /* 0x000fea0003800000 */
.L_x_1036:
        /* <DEDUP_REMOVED lines=9> */
.L_x_1039:
[----:B------:R-:W-:Y:S05]  /*32dc0*/  BSYNC B1 ;  /* 0x0000000000017941 */ /* 0x000fea0003800000 */
.L_x_1038:
        /* <DEDUP_REMOVED lines=9> */
.L_x_1041:
[----:B------:R-:W-:Y:S05]  /*32e60*/  BSYNC B1 ;  /* 0x0000000000017941 */ /* 0x000fea0003800000 */
.L_x_1040:
        /* <DEDUP_REMOVED lines=9> */
.L_x_1043:
[----:B------:R-:W-:Y:S05]  /*32f00*/  BSYNC B1 ;  /* 0x0000000000017941 */ /* 0x000fea0003800000 */
.L_x_1042:
        /* <DEDUP_REMOVED lines=9> */
.L_x_1045:
[----:B------:R-:W-:Y:S05]  /*32fa0*/  BSYNC B1 ;  /* 0x0000000000017941 */ /* 0x000fea0003800000 */
.L_x_1044:
        /* <DEDUP_REMOVED lines=9> */
.L_x_1047:
[----:B------:R-:W-:Y:S05]  /*33040*/  BSYNC B1 ;  /* 0x0000000000017941 */ /* 0x000fea0003800000 */
.L_x_1046:
        /* <DEDUP_REMOVED lines=9> */
.L_x_1049:
[----:B------:R-:W-:Y:S05]  /*330e0*/  BSYNC B1 ;  /* 0x0000000000017941 */ /* 0x000fea0003800000 */
.L_x_1048:
        /* <DEDUP_REMOVED lines=9> */
.L_x_1051:
[----:B------:R-:W-:Y:S05]  /*33180*/  BSYNC B1 ;  /* 0x0000000000017941 */ /* 0x000fea0003800000 */
.L_x_1050:
[----:B------:R-:W-:Y:S05]  /*33190*/  @!P0 BRA `(.L_x_1052) ;  /* 0x000000b000f08947 */ /* 0x000fea0003800000 */
[----:B0----5:R-:W-:-:S05]  /*331a0*/  HADD2.F32 R3, -RZ, R152.H0_H0 ;  /* 0x20000098ff037230 */ /* 0x021fca0000004100 */
[----:B------:R-:W-:-:S04]  /*331b0*/  FMUL R0, R3, R16 ;  /* 0x0000001003007220 */ /* 0x000fc80000400000 */
[----:B------:R-:W-:-:S05]  /*331c0*/  FFMA R0, R151, R2, R0 ;  /* 0x0000000297007223 */ /* 0x000fca0000000000 */
[----:B------:R-:W-:-:S05]  /*331d0*/  F2FP.F16.F32.PACK_AB R0, RZ, R0 ;  /* 0x00000000ff00723e */ /* 0x000fca00000000ff */
[----:B------:R0:W-:Y:S01]  /*331e0*/  STG.E.U16 desc[UR36][R22.64+0x3f2], R0 ;  /* 0x0003f20016007986 */ /* 0x0001e2000c101524 */
[----:B------:R-:W-:Y:S05]  /*331f0*/  BRA `(.L_x_1052) ;  /* 0x000000b000d87947 */ /* 0x000fea0003800000 */
.L_x_33:
[----:B------:R-:W2:Y:S01]  /*33200*/  LDL.LU R155, [R1+0x404] ;  /* 0x00040400019b7983 */ /* 0x000ea20000300800 */
[----:B------:R-:W-:-:S03]  /*33210*/  ULDC.64 UR4, c[0x0][0x5c0] ;  /* 0x0001700000047ab9 */ /* 0x000fc60000000a00 */
[----:B------:R-:W3:Y:S04]  /*33220*/  LDL.LU R154, [R1+0x408] ;  /* 0x00040800019a7983 */ /* 0x000ee80000300800 */
[----:B------:R-:W4:Y:S04]  /*33230*/  LDL.LU R153, [R1+0x48c] ;  /* 0x00048c0001997983 */ /* 0x000f280000300800 */
[----:B------:R-:W5:Y:S04]  /*33240*/  LDL.LU R152, [R1+0x490] ;  /* 0x0004900001987983 */ /* 0x000f680000300800 */
[----:B------:R-:W5:Y:S04]  /*33250*/  LDL.LU R9, [R1+0x494] ;  /* 0x0004940001097983 */ /* 0x000f680000300800 */
[----:B------:R-:W4:Y:S04]  /*33260*/  LDL.LU R10, [R1+0x498] ;  /* 0x00049800010a7983 */ /* 0x000f280000300800 */
[----:B------:R-:W5:Y:S04]  /*33270*/  LDL.LU R11, [R1+0x49c] ;  /* 0x00049c00010b7983 */ /* 0x000f680000300800 */
        /* <DEDUP_REMOVED lines=82> */
[----:B------:R-:W5:Y:S01]  /*337a0*/  LDL.LU R13, [R1+0x5fc] ;  /* 0x0005fc00010d7983 */ /* 0x000f620000300800 */
[----:B------:R-:W-:-:S03]  /*337b0*/  LEA R4, P0, R6, UR4, 0x1 ;  /* 0x0000000406047c11 */ /* 0x000fc6000f8008ff */
[----:B------:R-:W2:Y:S01]  /*337c0*/  LDL.LU R7, [R1+0x400] ;  /* 0x0004000001077983 */ /* 0x000ea20000300800 */
[----:B------:R-:W-:Y:S02]  /*337d0*/  LEA.HI.X R5, R6, UR5, R14, 0x1, P0 ;  /* 0x0000000506057c11 */ /* 0x000fe400080f0c0e */
[----:B------:R-:W-:Y:S01]  /*337e0*/  ISETP.GT.AND P2, PT, R3, 0x1, PT ;  /* 0x000000010300780c */ /* 0x000fe20003f44270 */
[----:B------:R-:W5:Y:S03]  /*337f0*/  LDL.LU R14, [R1+0x4b4] ;  /* 0x0004b400010e7983 */ /* 0x000f660000300800 */
[----:B------:R-:W-:Y:S01]  /*33800*/  ISETP.GT.AND P0, PT, R0, RZ, P2 ;  /* 0x000000ff0000720c */ /* 0x000fe20001704270 */
[----:B--2---:R-:W-:-:S05]  /*33810*/  FMUL R6, R7, R2 ;  /* 0x0000000207067220 */ /* 0x004fca0000400000 */
[----:B------:R-:W-:-:S05]  /*33820*/  F2FP.F16.F32.PACK_AB R6, RZ, R6 ;  /* 0x00000006ff06723e */ /* 0x000fca00000000ff */
[----:B------:R0:W-:Y:S01]  /*33830*/  @P1 STG.E.U16 desc[UR36][R4.64], R6 ;  /* 0x0000000604001986 */ /* 0x0001e2000c101524 */
[-C--:B---3--:R-:W-:Y:S01]  /*33840*/  FMUL R7, R154, R2.reuse ;  /* 0x000000029a077220 */ /* 0x088fe20000400000 */
[----:B------:R-:W-:Y:S01]  /*33850*/  IMAD.SHL.U32 R154, R20, 0x10, RZ ;  /* 0x00000010149a7824 */ /* 0x000fe200078e00ff */
[----:B------:R-:W-:Y:S01]  /*33860*/  ISETP.GT.AND P1, PT, R0, 0x8, P5 ;  /* 0x000000080000780c */ /* 0x000fe20002f24270 */
[----:B0-----:R-:W-:-:S05]  /*33870*/  FMUL R6, R155, R2 ;  /* 0x000000029b067220 */ /* 0x001fca0000400000 */
[----:B------:R-:W-:Y:S02]  /*33880*/  F2FP.F16.F32.PACK_AB R6, RZ, R6 ;  /* 0x00000006ff06723e */ /* 0x000fe400000000ff */
[----:B------:R-:W-:Y:S02]  /*33890*/  F2FP.F16.F32.PACK_AB R7, RZ, R7 ;  /* 0x00000007ff07723e */ /* 0x000fe400000000ff */
[----:B------:R-:W-:Y:S01]  /*338a0*/  SHF.L.U64.HI R155, R20, 0x4, R21 ;  /* 0x00000004149b7819 */ /* 0x000fe20000010215 */
[----:B------:R0:W-:Y:S01]  /*338b0*/  @P0 STG.E.U16 desc[UR36][R4.64+0x2], R6 ;  /* 0x0000020604000986 */ /* 0x0001e2000c101524 */
[----:B------:R-:W-:Y:S02]  /*338c0*/  PRMT R8, R7, 0x7610, R8 ;  /* 0x0000761007087816 */ /* 0x000fe40000000008 */
[----:B0-----:R-:W-:-:S05]  /*338d0*/  IADD3 R6, P0, R154, R4, RZ ;  /* 0x000000049a067210 */ /* 0x001fca0007f1e0ff */
[----:B------:R-:W-:-:S05]  /*338e0*/  IMAD.X R7, R155, 0x1, R5, P0 ;  /* 0x000000019b077824 */ /* 0x000fca00000e0605 */
[----:B------:R0:W-:Y:S04]  /*338f0*/  @P1 STG.E.U16 desc[UR36][R6.64], R8 ;  /* 0x0000000806001986 */ /* 0x0001e8000c101524 */
[----:B0-----:R-:W2:Y:S01]  /*33900*/  LDL.LU R8, [R1+0x40c] ;  /* 0x00040c0001087983 */ /* 0x001ea20000300800 */
[----:B------:R-:W-:Y:S01]  /*33910*/  ISETP.GT.AND P0, PT, R0, 0x8, P2 ;  /* 0x000000080000780c */ /* 0x000fe20001704270 */
[----:B--2---:R-:W-:-:S05]  /*33920*/  FMUL R8, R8, R2 ;  /* 0x0000000208087220 */ /* 0x004fca0000400000 */
[----:B------:R-:W-:-:S07]  /*33930*/  F2FP.F16.F32.PACK_AB R8, RZ, R8 ;  /* 0x00000008ff08723e */ /* 0x000fce00000000ff */
[----:B------:R0:W-:Y:S04]  /*33940*/  @P0 STG.E.U16 desc[UR36][R6.64+0x2], R8 ;  /* 0x0000020806000986 */ /* 0x0001e8000c101524 */
[----:B0-----:R-:W2:Y:S01]  /*33950*/  LDL.LU R8, [R1+0x410] ;  /* 0x0004100001087983 */ /* 0x001ea20000300800 */
[----:B------:R-:W-:-:S04]  /*33960*/  ISETP.GT.AND P2, PT, R3, 0x8, PT ;  /* 0x000000080300780c */ /* 0x000fc80003f44270 */
[----:B------:R-:W-:Y:S01]  /*33970*/  ISETP.GT.AND P0, PT, R0, RZ, P2 ;  /* 0x000000ff0000720c */ /* 0x000fe20001704270 */
        /* <DEDUP_REMOVED lines=10> */
[----:B------:R-:W-:Y:S01]  /*33a20*/  ISETP.GT.AND P0, PT, R0, 0x8, P2 ;  /* 0x000000080000780c */ /* 0x000fe20001704270 */
        /* <DEDUP_REMOVED lines=153> */
[----:B------:R-:W-:Y:S02]  /*343c0*/  ISETP.GT.AND P0, PT, R0, 0x8, P2 ;  /* 0x000000080000780c */ /* 0x000fe40001704270 */
[----:B------:R-:W-:Y:S01]  /*343d0*/  ISETP.GT.AND P2, PT, R3, 0x48, PT ;  /* 0x000000480300780c */ /* 0x000fe20003f44270 */
[----:B----4-:R-:W-:-:S05]  /*343e0*/  FMUL R10, R10, R2 ;  /* 0x000000020a0a7220 */ /* 0x010fca0000400000 */
[----:B------:R-:W-:Y:S01]  /*343f0*/  F2FP.F16.F32.PACK_AB R10, RZ, R10 ;  /* 0x0000000aff0a723e */ /* 0x000fe200000000ff */
[----:B-----5:R-:W-:-:S05]  /*34400*/  FMUL R12, R12, R2 ;  /* 0x000000020c0c7220 */ /* 0x020fca0000400000 */
[----:B------:R-:W-:Y:S01]  /*34410*/  F2FP.F16.F32.PACK_AB R12, RZ, R12 ;  /* 0x0000000cff0c723e */ /* 0x000fe200000000ff */
[----:B--2---:R-:W-:-:S05]  /*34420*/  FMUL R8, R8, R2 ;  /* 0x0000000208087220 */ /* 0x004fca0000400000 */
[----:B------:R-:W-:-:S05]  /*34430*/  F2FP.F16.F32.PACK_AB R8, RZ, R8 ;  /* 0x00000008ff08723e */ /* 0x000fca00000000ff */
[----:B------:R0:W-:Y:S01]  /*34440*/  @P0 STG.E.U16 desc[UR36][R6.64+0x80], R8 ;  /* 0x0000800806000986 */ /* 0x0001e2000c101524 */
[----:B------:R-:W-:Y:S01]  /*34450*/  ISETP.GT.AND P0, PT, R0, 0x8, P1 ;  /* 0x000000080000780c */ /* 0x000fe20000f04270 */
[----:B0-----:R-:W-:-:S05]  /*34460*/  FMUL R8, R153, R2 ;  /* 0x0000000299087220 */ /* 0x001fca0000400000 */
[----:B------:R-:W-:-:S07]  /*34470*/  F2FP.F16.F32.PACK_AB R8, RZ, R8 ;  /* 0x00000008ff08723e */ /* 0x000fce00000000ff */
[----:B------:R0:W-:Y:S01]  /*34480*/  @P0 STG.E.U16 desc[UR36][R6.64+0x82], R8 ;  /* 0x0000820806000986 */ /* 0x0001e2000c101524 */
[----:B------:R-:W-:Y:S02]  /*34490*/  ISETP.GT.AND P0, PT, R0, RZ, P2 ;  /* 0x000000ff0000720c */ /* 0x000fe40001704270 */
[----:B------:R-:W-:Y:S01]  /*344a0*/  ISETP.GT.AND P1, PT, R3, 0x49, PT ;  /* 0x000000490300780c */ /* 0x000fe20003f24270 */
[----:B0-----:R-:W-:-:S05]  /*344b0*/  FMUL R8, R152, R2 ;  /* 0x0000000298087220 */ /* 0x001fca0000400000 */
[----:B------:R-:W-:-:S05]  /*344c0*/  F2FP.F16.F32.PACK_AB R8, RZ, R8 ;  /* 0x00000008ff08723e */ /* 0x000fca00000000ff */
[----:B------:R0:W-:Y:S01]  /*344d0*/  @P0 STG.E.U16 desc[UR36][R4.64+0x90], R8 ;  /* 0x0000900804000986 */ /* 0x0001e2000c101524 */
[----:B------:R-:W-:Y:S01]  /*344e0*/  ISETP.GT.AND P0, PT, R0, RZ, P1 ;  /* 0x000000ff0000720c */ /* 0x000fe20000f04270 */
[----:B------:R-:W-:Y:S02]  /*344f0*/  IMAD.SHL.U32 R152, R20, 0x100, RZ ;  /* 0x0000010014987824 */ /* 0x000fe400078e00ff */
[----:B0-----:R-:W-:-:S05]  /*34500*/  FMUL R8, R9, R2 ;  /* 0x0000000209087220 */ /* 0x001fca0000400000 */
[----:B------:R-:W-:Y:S02]  /*34510*/  F2FP.F16.F32.PACK_AB R8, RZ, R8 ;  /* 0x00000008ff08723e */ /* 0x000fe400000000ff */
[----:B------:R-:W-:Y:S02]  /*34520*/  SHF.L.U64.HI R153, R20, 0x8, R21 ;  /* 0x0000000814997819 */ /* 0x000fe40000010215 */
[----:B------:R-:W2:Y:S04]  /*34530*/  LDL.LU R20, [R1+0x4ac] ;  /* 0x0004ac0001147983 */ /* 0x000ea80000300800 */
[----:B------:R0:W-:Y:S04]  /*34540*/  @P0 STG.E.U16 desc[UR36][R4.64+0x92], R8 ;  /* 0x0000920804000986 */ /* 0x0001e8000c101524 */
[----:B------:R-:W3:Y:S01]  /*34550*/  LDL.LU R21, [R1+0x4b0] ;  /* 0x0004b00001157983 */ /* 0x000ee20000300800 */
[----:B0-----:R-:W-:-:S05]  /*34560*/  IADD3 R8, P0, R152, R4, RZ ;  /* 0x0000000498087210 */ /* 0x001fca0007f1e0ff */
[----:B------:R-:W-:Y:S01]  /*34570*/  IMAD.X R9, R153, 0x1, R5, P0 ;  /* 0x0000000199097824 */ /* 0x000fe200000e0605 */
[----:B------:R-:W-:-:S13]  /*34580*/  ISETP.GT.AND P0, PT, R0, 0x8, P2 ;  /* 0x000000080000780c */ /* 0x000fda0001704270 */
[----:B------:R0:W-:Y:S01]  /*34590*/  @P0 STG.E.U16 desc[UR36][R6.64+0x90], R10 ;  /* 0x0000900a06000986 */ /* 0x0001e2000c101524 */
[----:B------:R-:W-:Y:S01]  /*345a0*/  ISETP.GT.AND P0, PT, R0, 0x8, P1 ;  /* 0x000000080000780c */ /* 0x000fe20000f04270 */
[----:B0-----:R-:W-:-:S05]  /*345b0*/  FMUL R10, R11, R2 ;  /* 0x000000020b0a7220 */ /* 0x001fca0000400000 */
[----:B------:R-:W-:Y:S02]  /*345c0*/  F2FP.F16.F32.PACK_AB R10, RZ, R10 ;  /* 0x0000000aff0a723e */ /* 0x000fe400000000ff */
[----:B------:R-:W-:-:S05]  /*345d0*/  ISETP.GT.AND P2, PT, R3, 0x50, PT ;  /* 0x000000500300780c */ /* 0x000fca0003f44270 */
[----:B------:R0:W-:Y:S02]  /*345e0*/  @P0 STG.E.U16 desc[UR36][R6.64+0x92], R10 ;  /* 0x0000920a06000986 */ /* 0x0001e4000c101524 */
[----:B0-----:R-:W-:-:S05]  /*345f0*/  IADD3 R10, P0, R154, R8, RZ ;  /* 0x000000089a0a7210 */ /* 0x001fca0007f1e0ff */
[----:B------:R-:W-:Y:S01]  /*34600*/  IMAD.X R11, R155, 0x1, R9, P0 ;  /* 0x000000019b0b7824 */ /* 0x000fe200000e0609 */
[----:B------:R-:W-:-:S13]  /*34610*/  ISETP.GT.AND P0, PT, R0, RZ, P2 ;  /* 0x000000ff0000720c */ /* 0x000fda0001704270 */
[----:B------:R0:W-:Y:S04]  /*34620*/  @P0 STG.E.U16 desc[UR36][R4.64+0xa0], R12 ;  /* 0x0000a00c04000986 */ /* 0x0001e8000c101524 */
[----:B0-----:R-:W4:Y:S01]  /*34630*/  LDL.LU R12, [R1+0x4a4] ;  /* 0x0004a400010c7983 */ /* 0x001f220000300800 */
[----:B------:R-:W-:-:S04]  /*34640*/  ISETP.GT.AND P1, PT, R3, 0x51, PT ;  /* 0x000000510300780c */ /* 0x000fc80003f24270 */
[----:B------:R-:W-:Y:S01]  /*34650*/  ISETP.GT.AND P0, PT, R0, RZ, P1 ;  /* 0x000000ff0000720c */ /* 0x000fe20000f04270 */
[----:B----4-:R-:W-:-:S05]  /*34660*/  FMUL R12, R12, R2 ;  /* 0x000000020c0c7220 */ /* 0x010fca0000400000 */
[----:B------:R-:W-:-:S07]  /*34670*/  F2FP.F16.F32.PACK_AB R12, RZ, R12 ;  /* 0x0000000cff0c723e */ /* 0x000fce00000000ff */
[----:B------:R0:W-:Y:S04]  /*34680*/  @P0 STG.E.U16 desc[UR36][R4.64+0xa2], R12 ;  /* 0x0000a20c04000986 */ /* 0x0001e8000c101524 */
[----:B0-----:R-:W4:Y:S01]  /*34690*/  LDL.LU R12, [R1+0x4a8] ;  /* 0x0004a800010c7983 */ /* 0x001f220000300800 */
[----:B------:R-:W-:Y:S02]  /*346a0*/  ISETP.GT.AND P0, PT, R0, 0x8, P2 ;  /* 0x000000080000780c */ /* 0x000fe40001704270 */
[----:B------:R-:W-:Y:S01]  /*346b0*/  ISETP.GT.AND P2, PT, R3, 0x58, PT ;  /* 0x000000580300780c */ /* 0x000fe20003f44270 */
[----:B----4-:R-:W-:-:S05]  /*346c0*/  FMUL R12, R12, R2 ;  /* 0x000000020c0c7220 */ /* 0x010fca0000400000 */
[----:B------:R-:W-:-:S05]  /*346d0*/  F2FP.F16.F32.PACK_AB R12, RZ, R12 ;  /* 0x0000000cff0c723e */ /* 0x000fca00000000ff */
[----:B------:R2:W-:Y:S01]  /*346e0*/  @P0 STG.E.U16 desc[UR36][R6.64+0xa0], R12 ;  /* 0x0000a00c06000986 */ /* 0x0005e2000c101524 */
[----:B------:R-:W-:Y:S01]  /*346f0*/  ISETP.GT.AND P0, PT, R0, 0x8, P1 ;  /* 0x000000080000780c */ /* 0x000fe20000f04270 */
[----:B--2---:R-:W-:Y:S01]  /*34700*/  FMUL R12, R20, R2 ;  /* 0x00000002140c7220 */ /* 0x004fe20000400000 */
[----:B------:R-:W-:Y:S01]  /*34710*/  ISETP.GT.AND P1, PT, R3, 0x59, PT ;  /* 0x000000590300780c */ /* 0x000fe20003f24270 */
[----:B------:R-:W2:Y:S03]  /*34720*/  LDL.LU R20, [R1+0x2ac] ;  /* 0x0002ac0001147983 */ /* 0x000ea60000300800 */
[----:B------:R-:W-:-:S07]  /*34730*/  F2FP.F16.F32.PACK_AB R12, RZ, R12 ;  /* 0x0000000cff0c723e */ /* 0x000fce00000000ff */
[----:B------:R3:W-:Y:S01]  /*34740*/  @P0 STG.E.U16 desc[UR36][R6.64+0xa2], R12 ;  /* 0x0000a20c06000986 */ /* 0x0007e2000c101524 */
[----:B------:R-:W-:Y:S01]  /*34750*/  ISETP.GT.AND P0, PT, R0, RZ, P2 ;  /* 0x000000ff0000720c */ /* 0x000fe20001704270 */
[----:B---3--:R-:W-:Y:S01]  /*34760*/  FMUL R12, R21, R2 ;  /* 0x00000002150c7220 */ /* 0x008fe20000400000 */
[----:B------:R-:W-:Y:S01]  /*34770*/  ISETP.GT.AND P4, PT, R3, 0xe9, PT ;  /* 0x000000e90300780c */ /* 0x000fe20003f84270 */
[----:B------:R-:W3:Y:S03]  /*34780*/  LDL.LU R21, [R1+0x2b0] ;  /* 0x0002b00001157983 */ /* 0x000ee60000300800 */
[----:B------:R-:W-:-:S07]  /*34790*/  F2FP.F16.F32.PACK_AB R12, RZ, R12 ;  /* 0x0000000cff0c723e */ /* 0x000fce00000000ff */
[----:B------:R0:W-:Y:S01]  /*347a0*/  @P0 STG.E.U16 desc[UR36][R4.64+0xb0], R12 ;  /* 0x0000b00c04000986 */ /* 0x0001e2000c101524 */
[----:B------:R-:W-:Y:S01]  /*347b0*/  ISETP.GT.AND P0, PT, R0, RZ, P1 ;  /* 0x000000ff0000720c */ /* 0x000fe20000f04270 */
[----:B0-----:R-:W-:Y:S01]  /*347c0*/  FMUL R12, R14, R2 ;  /* 0x000000020e0c7220 */ /* 0x001fe20000400000 */
[----:B------:R-:W-:Y:S01]  /*347d0*/  ISETP.GT.AND P3, PT, R3, 0xf1, PT ;  /* 0x000000f10300780c */ /* 0x000fe20003f64270 */
[----:B------:R-:W4:Y:S03]  /*347e0*/  LDL.LU R14, [R1+0x2b4] ;  /* 0x0002b400010e7983 */ /* 0x000f260000300800 */
[----:B------:R-:W-:-:S07]  /*347f0*/  F2FP.F16.F32.PACK_AB R12, RZ, R12 ;  /* 0x0000000cff0c723e */ /* 0x000fce00000000ff */
[----:B------:R0:W-:Y:S01]  /*34800*/  @P0 STG.E.U16 desc[UR36][R4.64+0xb2], R12 ;  /* 0x0000b20c04000986 */ /* 0x0001e2000c101524 */
[----:B------:R-:W-:Y:S01]  /*34810*/  ISETP.GT.AND P0, PT, R0, 0x8, P2 ;  /* 0x000000080000780c */ /* 0x000fe20001704270 */
[----:B0-----:R-:W-:Y:S01]  /*34820*/  FMUL R12, R235, R2 ;  /* 0x00000002eb0c7220 */ /* 0x001fe20000400000 */
[----:B------:R-:W-:Y:S01]  /*34830*/  ISETP.GT.AND P2, PT, R3, 0x60, PT ;  /* 0x000000600300780c */ /* 0x000fe20003f44270 */
[----:B------:R-:W5:Y:S03]  /*34840*/  LDL.LU R235, [R1+0x2b8] ;  /* 0x0002b80001eb7983 */ /* 0x000f660000300800 */
        /* <DEDUP_REMOVED lines=8> */
[----:B------:R-:W-:Y:S01]  /*348d0*/  ISETP.GT.AND P0, PT, R0, RZ, P2 ;  /* 0x000000ff0000720c */ /* 0x000fe20001704270 */
[----:B0-----:R-:W-:Y:S02]  /*348e0*/  FMUL R12, R233, R2 ;  /* 0x00000002e90c7220 */ /* 0x001fe40000400000 */
        /* <DEDUP_REMOVED lines=366> */
[----:B------:R-:W-:Y:S02]  /*35fd0*/  ISETP.GT.AND P0, PT, R0, 0x8, P1 ;  /* 0x000000080000780c */ /* 0x000fe40000f04270 */
[----:B------:R-:W-:Y:S01]  /*35fe0*/  ISETP.GT.AND P1, PT, R3, 0xe8, PT ;  /* 0x000000e80300780c */ /* 0x000fe20003f24270 */
[----:B0-----:R-:W-:Y:S02]  /*35ff0*/  FMUL R12, R164, R2 ;  /* 0x00000002a40c7220 */ /* 0x001fe40000400000 */
[----:B------:R-:W5:Y:S03]  /*36000*/  LDL.LU R164, [R1+0x3cc] ;  /* 0x0003cc0001a47983 */ /* 0x000f660000300800 */
[----:B------:R-:W-:-:S05]  /*36010*/  F2FP.F16.F32.PACK_AB R12, RZ, R12 ;  /* 0x0000000cff0c723e */ /* 0x000fca00000000ff */
        /* <DEDUP_REMOVED lines=12> */
[----:B0-----:R-:W-:-:S05]  /*360e0*/  FMUL R12, R161, R2 ;  /* 0x00000002a10c7220 */ /* 0x001fca0000400000 */
[----:B------:R-:W-:-:S07]  /*360f0*/  F2FP.F16.F32.PACK_AB R12, RZ, R12 ;  /* 0x0000000cff0c723e */ /* 0x000fce00000000ff */
[----:B------:R0:W-:Y:S01]  /*36100*/  @P0 STG.E.U16 desc[UR36][R6.64+0x1d0], R12 ;  /* 0x0001d00c06000986 */ /* 0x0001e2000c101524 */
[----:B------:R-:W-:Y:S01]  /*36110*/  ISETP.GT.AND P0, PT, R0, 0x8, P4 ;  /* 0x000000080000780c */ /* 0x000fe20002704270 */
[----:B0-----:R-:W-:-:S05]  /*36120*/  FMUL R12, R160, R2 ;  /* 0x00000002a00c7220 */ /* 0x001fca0000400000 */
[----:B------:R-:W-:-:S07]  /*36130*/  F2FP.F16.F32.PACK_AB R12, RZ, R12 ;  /* 0x0000000cff0c723e */ /* 0x000fce00000000ff */
[----:B------:R0:W-:Y:S01]  /*36140*/  @P0 STG.E.U16 desc[UR36][R6.64+0x1d2], R12 ;  /* 0x0001d20c06000986 */ /* 0x0001e2000c101524 */
[----:B------:R-:W-:Y:S01]  /*36150*/  ISETP.GT.AND P0, PT, R0, RZ, P2 ;  /* 0x000000ff0000720c */ /* 0x000fe20001704270 */
[----:B0-----:R-:W-:-:S05]  /*36160*/  FMUL R12, R159, R2 ;  /* 0x000000029f0c7220 */ /* 0x001fca0000400000 */
[----:B------:R-:W-:-:S07]  /*36170*/  F2FP.F16.F32.PACK_AB R12, RZ, R12 ;  /* 0x0000000cff0c723e */ /* 0x000fce00000000ff */
[----:B------:R0:W-:Y:S01]  /*36180*/  @P0 STG.E.U16 desc[UR36][R4.64+0x1e0], R12 ;  /* 0x0001e00c04000986 */ /* 0x0001e2000c101524 */
[----:B------:R-:W-:Y:S01]  /*36190*/  ISETP.GT.AND P0, PT, R0, RZ, P3 ;  /* 0x000000ff0000720c */ /* 0x000fe20001f04270 */
[----:B0-----:R-:W-:-:S05]  /*361a0*/  FMUL R12, R158, R2 ;  /* 0x000000029e0c7220 */ /* 0x001fca0000400000 */
        /* <DEDUP_REMOVED lines=10> */
[----:B------:R-:W-:-:S04]  /*36250*/  ISETP.GT.AND P0, PT, R3, 0xf8, PT ;  /* 0x000000f80300780c */ /* 0x000fc80003f04270 */
[----:B------:R-:W-:Y:S01]  /*36260*/  ISETP.GT.AND P1, PT, R0, RZ, P0 ;  /* 0x000000ff0000720c */ /* 0x000fe20000724270 */
        /* <DEDUP_REMOVED lines=13> */
[----:B0-----:R-:W-:Y:S02]  /*36340*/  FMUL R12, R13, R2 ;  /* 0x000000020d0c7220 */ /* 0x001fe40000400000 */
[----:B------:R-:W5:Y:S04]  /*36350*/  LDL.LU R13, [R1+0x3d8] ;  /* 0x0003d800010d7983 */ /* 0x000f680000300800 */
[----:B------:R-:W5:Y:S01]  /*36360*/  LDL.LU R161, [R1+0x3dc] ;  /* 0x0003dc0001a17983 */ /* 0x000f620000300800 */
[----:B------:R-:W-:-:S03]  /*36370*/  F2FP.F16.F32.PACK_AB R12, RZ, R12 ;  /* 0x0000000cff0c723e */ /* 0x000fc600000000ff */
        /* <DEDUP_REMOVED lines=255> */
[----:B------:R0:W-:Y:S01]  /*37370*/  @P5 STG.E.U16 desc[UR36][R10.64+0xa0], R12 ;  /* 0x0000a00c0a005986 */ /* 0x0001e2000c101524 */
[----:B------:R-:W-:Y:S02]  /*37380*/  ISETP.GT.AND P5, PT, R0, 0x88, P6 ;  /* 0x000000880000780c */ /* 0x000fe400037a4270 */
[----:B------:R-:W-:Y:S01]  /*37390*/  ISETP.GT.AND P6, PT, R3, 0x58, PT ;  /* 0x000000580300780c */ /* 0x000fe20003fc4270 */
[----:B0-----:R-:W-:-:S05]  /*373a0*/  FMUL R12, R20, R2 ;  /* 0x00000002140c7220 */ /* 0x001fca0000400000 */
[----:B------:R-:W-:-:S05]  /*373b0*/  F2FP.F16.F32.PACK_AB R12, RZ, R12 ;  /* 0x0000000cff0c723e */ /* 0x000fca00000000ff */
[----:B------:R3:W-:Y:S01]  /*373c0*/  @P5 STG.E.U16 desc[UR36][R10.64+0xa2], R12 ;  /* 0x0000a20c0a005986 */ /* 0x0007e2000c101524 */
[----:B------:R-:W-:Y:S02]  /*373d0*/  ISETP.GT.AND P5, PT, R0, 0x80, P6 ;  /* 0x000000800000780c */ /* 0x000fe400037a4270 */
[----:B------:R-:W-:Y:S01]  /*373e0*/  ISETP.GT.AND P6, PT, R3, 0x59, PT ;  /* 0x000000590300780c */ /* 0x000fe20003fc4270 */
[----:B---3--:R-:W-:-:S05]  /*373f0*/  FMUL R12, R21, R2 ;  /* 0x00000002150c7220 */ /* 0x008fca0000400000 */
[----:B------:R-:W-:-:S05]  /*37400*/  F2FP.F16.F32.PACK_AB R12, RZ, R12 ;  /* 0x0000000cff0c723e */ /* 0x000fca00000000ff */
[----:B------:R4:W-:Y:S01]  /*37410*/  @P5 STG.E.U16 desc[UR36][R8.64+0xb0], R12 ;  /* 0x0000b00c08005986 */ /* 0x0009e2000c101524 */
[----:B------:R-:W-:Y:S01]  /*37420*/  ISETP.GT.AND P5, PT, R0, 0x80, P6 ;  /* 0x000000800000780c */ /* 0x000fe200037a4270 */
[----:B----4-:R-:W-:-:S05]  /*37430*/  FMUL R12, R14, R2 ;  /* 0x000000020e0c7220 */ /* 0x010fca0000400000 */
[----:B------:R-:W-:-:S07]  /*37440*/  F2FP.F16.F32.PACK_AB R12, RZ, R12 ;  /* 0x0000000cff0c723e */ /* 0x000fce00000000ff */
[----:B------:R5:W-:Y:S01]  /*37450*/  @P5 STG.E.U16 desc[UR36][R8.64+0xb2], R12 ;  /* 0x0000b20c08005986 */ /* 0x000be2000c101524 */
[----:B------:R-:W-:-:S04]  /*37460*/  ISETP.GT.AND P5, PT, R3, 0x58, PT ;  /* 0x000000580300780c */ /* 0x000fc80003fa4270 */
[----:B------:R-:W-:Y:S01]  /*37470*/  ISETP.GT.AND P5, PT, R0, 0x88, P5 ;  /* 0x000000880000780c */ /* 0x000fe20002fa4270 */
[----:B-----5:R-:W-:Y:S02]  /*37480*/  FMUL R12, R235, R2 ;  /* 0x00000002eb0c7220 */ /* 0x020fe40000400000 */
[----:B------:R-:W2:Y:S03]  /*37490*/  LDL.LU R235, [R1+0xc8] ;  /* 0x0000c80001eb7983 */ /* 0x000ea60000300800 */
[----:B------:R-:W-:-:S07]  /*374a0*/  F2FP.F16.F32.PACK_AB R12, RZ, R12 ;  /* 0x0000000cff0c723e */ /* 0x000fce00000000ff */
[----:B------:R0:W-:Y:S01]  /*374b0*/  @P5 STG.E.U16 desc[UR36][R10.64+0xb0], R12 ;  /* 0x0000b00c0a005986 */ /* 0x0001e2000c101524 */
[----:B------:R-:W-:Y:S02]  /*374c0*/  ISETP.GT.AND P5, PT, R0, 0x88, P6 ;  /* 0x000000880000780c */ /* 0x000fe400037a4270 */
[----:B------:R-:W-:Y:S01]  /*374d0*/  ISETP.GT.AND P6, PT, R3, 0x60, PT ;  /* 0x000000600300780c */ /* 0x000fe20003fc4270 */
[----:B0-----:R-:W-:Y:S02]  /*374e0*/  FMUL R12, R234, R2 ;  /* 0x00000002ea0c7220 */ /* 0x001fe40000400000 */
[----:B------:R-:W3:Y:S03]  /*374f0*/  LDL.LU R234, [R1+0xcc] ;  /* 0x0000cc0001ea7983 */ /* 0x000ee60000300800 */
[----:B------:R-:W-:-:S05]  /*37500*/  F2FP.F16.F32.PACK_AB R12, RZ, R12 ;  /* 0x0000000cff0c723e */ /* 0x000fca00000000ff */
[----:B------:R0:W-:Y:S01]  /*37510*/  @P5 STG.E.U16 desc[UR36][R10.64+0xb2], R12 ;  /* 0x0000b20c0a005986 */ /* 0x0001e2000c101524 */
[----:B------:R-:W-:Y:S02]  /*37520*/  ISETP.GT.AND P5, PT, R0, 0x80, P6 ;  /* 0x000000800000780c */ /* 0x000fe400037a4270 */
[----:B------:R-:W-:Y:S01]  /*37530*/  ISETP.GT.AND P6, PT, R3, 0x61, PT ;  /* 0x000000610300780c */ /* 0x000fe20003fc4270 */
[----:B0-----:R-:W-:Y:S02]  /*37540*/  FMUL R12, R233, R2 ;  /* 0x00000002e90c7220 */ /* 0x001fe40000400000 */
[----:B------:R-:W4:Y:S03]  /*37550*/  LDL.LU R233, [R1+0xd0] ;  /* 0x0000d00001e97983 */ /* 0x000f260000300800 */
[----:B------:R-:W-:-:S05]  /*37560*/  F2FP.F16.F32.PACK_AB R12, RZ, R12 ;  /* 0x0000000cff0c723e */ /* 0x000fca00000000ff */
[----:B------:R0:W-:Y:S01]  /*37570*/  @P5 STG.E.U16 desc[UR36][R8.64+0xc0], R12 ;  /* 0x0000c00c08005986 */ /* 0x0001e2000c101524 */
[----:B------:R-:W-:Y:S01]  /*37580*/  ISETP.GT.AND P5, PT, R0, 0x80, P6 ;  /* 0x000000800000780c */ /* 0x000fe200037a4270 */
[----:B0-----:R-:W-:Y:S02]  /*37590*/  FMUL R12, R232, R2 ;  /* 0x00000002e80c7220 */ /* 0x001fe40000400000 */
[----:B------:R-:W5:Y:S03]  /*375a0*/  LDL.LU R232, [R1+0xd4] ;  /* 0x0000d40001e87983 */ /* 0x000f660000300800 */
[----:B------:R-:W-:-:S07]  /*375b0*/  F2FP.F16.F32.PACK_AB R12, RZ, R12 ;  /* 0x0000000cff0c723e */ /* 0x000fce00000000ff */
[----:B------:R0:W-:Y:S01]  /*375c0*/  @P5 STG.E.U16 desc[UR36][R8.64+0xc2], R12 ;  /* 0x0000c20c08005986 */ /* 0x0001e2000c101524 */
[----:B------:R-:W-:-:S04]  /*375d0*/  ISETP.GT.AND P5, PT, R3, 0x60, PT ;  /* 0x000000600300780c */ /* 0x000fc80003fa4270 */
[----:B------:R-:W-:Y:S01]  /*375e0*/  ISETP.GT.AND P5, PT, R0, 0x88, P5 ;  /* 0x000000880000780c */ /* 0x000fe20002fa4270 */
[----:B0-----:R-:W-:Y:S02]  /*375f0*/  FMUL R12, R231, R2 ;  /* 0x00000002e70c7220 */ /* 0x001fe40000400000 */
        /* <DEDUP_REMOVED lines=9> */
[----:B------:R-:W-:Y:S02]  /*37690*/  ISETP.GT.AND P5, PT, R0, 0x80, P6 ;  /* 0x000000800000780c */ /* 0x000fe400037a4270 */
[----:B------:R-:W-:Y:S01]  /*376a0*/  ISETP.GT.AND P6, PT, R3, 0x69, PT ;  /* 0x000000690300780c */ /* 0x000fe20003fc4270 */
[----:B0-----:R-:W-:Y:S02]  /*376b0*/  FMUL R12, R229, R2 ;  /* 0x00000002e50c7220 */ /* 0x001fe40000400000 */
[----:B------:R-:W5:Y:S03]  /*376c0*/  LDL.LU R229, [R1+0xe0] ;  /* 0x0000e00001e57983 */ /* 0x000f660000300800 */
        /* <DEDUP_REMOVED lines=187> */
[-C--:B0-----:R-:W-:Y:S01]  /*38280*/  FMUL R12, R196, R2.reuse ;  /* 0x00000002c40c7220 */ /* 0x081fe20000400000 */
[----:B------:R-:W-:Y:S01]  /*38290*/  FMUL R13, R13, R2 ;  /* 0x000000020d0d7220 */ /* 0x000fe20000400000 */
        /* <DEDUP_REMOVED lines=28> */
[----:B0-----:R-:W-:Y:S01]  /*38460*/  FMUL R12, R191, R2 ;  /* 0x00000002bf0c7220 */ /* 0x001fe20000400000 */
[----:B------:R-:W-:Y:S01]  /*38470*/  F2FP.F16.F32.PACK_AB R13, RZ, R13 ;  /* 0x0000000dff0d723e */ /* 0x000fe200000000ff */
        /* <DEDUP_REMOVED lines=57> */
[-C--:B0-----:R-:W-:Y:S01]  /*38810*/  FMUL R12, R181, R2.reuse ;  /* 0x00000002b50c7220 */ /* 0x081fe20000400000 */
[----:B------:R-:W-:Y:S01]  /*38820*/  FMUL R14, R160, R2 ;  /* 0x00000002a00e7220 */ /* 0x000fe20000400000 */
        /* <DEDUP_REMOVED lines=27> */
[----:B0-----:R-:W-:Y:S01]  /*389e0*/  FMUL R12, R176, R2 ;  /* 0x00000002b00c7220 */ /* 0x001fe20000400000 */
[----:B------:R-:W-:Y:S01]  /*389f0*/  F2FP.F16.F32.PACK_AB R14, RZ, R14 ;  /* 0x0000000eff0e723e */ /* 0x000fe200000000ff */
        /* <DEDUP_REMOVED lines=30> */
[-C--:B0-----:R-:W-:Y:S01]  /*38be0*/  FMUL R12, R170, R2.reuse ;  /* 0x00000002aa0c7220 */ /* 0x081fe20000400000 */
[----:B------:R-:W-:Y:S01]  /*38bf0*/  FMUL R20, R156, R2 ;  /* 0x000000029c147220 */ /* 0x000fe20000400000 */
        /* <DEDUP_REMOVED lines=38> */
[----:B------:R-:W-:Y:S01]  /*38e60*/  ISETP.GT.AND P5, PT, R0, 0x80, P4 ;  /* 0x000000800000780c */ /* 0x000fe200027a4270 */
[----:B0-----:R-:W-:Y:S01]  /*38e70*/  FMUL R12, R162, R2 ;  /* 0x00000002a20c7220 */ /* 0x001fe20000400000 */
[----:B------:R-:W-:Y:S01]  /*38e80*/  ISETP.GT.AND P4, PT, R0, 0x88, P4 ;  /* 0x000000880000780c */ /* 0x000fe20002784270 */
[----:B------:R-:W5:Y:S03]  /*38e90*/  LDL.LU R162, [R1+0x1e4] ;  /* 0x0001e40001a27983 */ /* 0x000f660000300800 */
[----:B------:R-:W-:-:S07]  /*38ea0*/  F2FP.F16.F32.PACK_AB R12, RZ, R12 ;  /* 0x0000000cff0c723e */ /* 0x000fce00000000ff */
[----:B------:R0:W-:Y:S01]  /*38eb0*/  @P5 STG.E.U16 desc[UR36][R8.64+0x1d2], R12 ;  /* 0x0001d20c08005986 */ /* 0x0001e2000c101524 */
[----:B------:R-:W-:Y:S01]  /*38ec0*/  ISETP.GT.AND P5, PT, R0, 0x88, P6 ;  /* 0x000000880000780c */ /* 0x000fe200037a4270 */
[----:B0-----:R-:W-:-:S12]  /*38ed0*/  FMUL R12, R161, R2 ;  /* 0x00000002a10c7220 */ /* 0x001fd80000400000 */
[----:B------:R0:W-:Y:S01]  /*38ee0*/  @P5 STG.E.U16 desc[UR36][R10.64+0x1d0], R13 ;  /* 0x0001d00d0a005986 */ /* 0x0001e2000c101524 */
[----:B------:R-:W-:-:S03]  /*38ef0*/  F2FP.F16.F32.PACK_AB R12, RZ, R12 ;  /* 0x0000000cff0c723e */ /* 0x000fc600000000ff */
[----:B------:R-:W5:Y:S01]  /*38f00*/  LDL.LU R161, [R1+0x1e8] ;  /* 0x0001e80001a17983 */ /* 0x000f620000300800 */
[----:B------:R-:W-:-:S03]  /*38f10*/  ISETP.GT.AND P5, PT, R0, 0x80, P2 ;  /* 0x000000800000780c */ /* 0x000fc600017a4270 */
[----:B------:R1:W-:Y:S01]  /*38f20*/  @P4 STG.E.U16 desc[UR36][R10.64+0x1d2], R12 ;  /* 0x0001d20c0a004986 */ /* 0x0003e2000c101524 */
[C---:B------:R-:W-:Y:S02]  /*38f30*/  ISETP.GT.AND P4, PT, R0.reuse, 0x80, P3 ;  /* 0x000000800000780c */ /* 0x040fe40001f84270 */
[----:B------:R-:W-:Y:S01]  /*38f40*/  ISETP.GT.AND P2, PT, R0, 0x88, P2 ;  /* 0x000000880000780c */ /* 0x000fe20001744270 */
[-C--:B0-----:R-:W-:Y:S01]  /*38f50*/  FMUL R13, R159, R2.reuse ;  /* 0x000000029f0d7220 */ /* 0x081fe20000400000 */
[----:B------:R-:W5:Y:S04]  /*38f60*/  LDL.LU R160, [R1+0x1ec] ;  /* 0x0001ec0001a07983 */ /* 0x000f680000300800 */
[----:B------:R-:W-:Y:S01]  /*38f70*/  F2FP.F16.F32.PACK_AB R13, RZ, R13 ;  /* 0x0000000dff0d723e */ /* 0x000fe200000000ff */
[----:B-1----:R-:W-:Y:S01]  /*38f80*/  FMUL R12, R158, R2 ;  /* 0x000000029e0c7220 */ /* 0x002fe20000400000 */
[----:B------:R0:W-:Y:S01]  /*38f90*/  @P5 STG.E.U16 desc[UR36][R8.64+0x1e0], R14 ;  /* 0x0001e00e08005986 */ /* 0x0001e2000c101524 */
[----:B------:R-:W-:-:S03]  /*38fa0*/  ISETP.GT.AND P3, PT, R0, 0x88, P3 ;  /* 0x000000880000780c */ /* 0x000fc60001f64270 */
[----:B------:R-:W-:Y:S01]  /*38fb0*/  F2FP.F16.F32.PACK_AB R12, RZ, R12 ;  /* 0x0000000cff0c723e */ /* 0x000fe200000000ff */
[----:B------:R1:W-:Y:S01]  /*38fc0*/  @P4 STG.E.U16 desc[UR36][R8.64+0x1e2], R13 ;  /* 0x0001e20d08004986 */ /* 0x0003e2000c101524 */
[C---:B------:R-:W-:Y:S02]  /*38fd0*/  ISETP.GT.AND P5, PT, R0.reuse, 0x80, P0 ;  /* 0x000000800000780c */ /* 0x040fe400007a4270 */
[----:B------:R-:W-:Y:S01]  /*38fe0*/  ISETP.GT.AND P4, PT, R0, 0x80, P1 ;  /* 0x000000800000780c */ /* 0x000fe20000f84270 */
[----:B------:R2:W-:Y:S01]  /*38ff0*/  @P2 STG.E.U16 desc[UR36][R10.64+0x1e0], R12 ;  /* 0x0001e00c0a002986 */ /* 0x0005e2000c101524 */
[----:B0-----:R-:W-:-:S03]  /*39000*/  F2FP.F16.F32.PACK_AB R14, RZ, R22 ;  /* 0x00000016ff0e723e */ /* 0x001fc600000000ff */
[----:B------:R-:W5:Y:S01]  /*39010*/  LDL.LU R159, [R1+0x1f0] ;  /* 0x0001f000019f7983 */ /* 0x000f620000300800 */
[----:B-1----:R-:W-:-:S03]  /*39020*/  F2FP.F16.F32.PACK_AB R13, RZ, R21 ;  /* 0x00000015ff0d723e */ /* 0x002fc600000000ff */
[----:B------:R-:W5:Y:S01]  /*39030*/  LDL.LU R158, [R1+0x1f4] ;  /* 0x0001f400019e7983 */ /* 0x000f620000300800 */
[----:B--2---:R-:W-:-:S03]  /*39040*/  F2FP.F16.F32.PACK_AB R12, RZ, R20 ;  /* 0x00000014ff0c723e */ /* 0x004fc600000000ff */
[----:B------:R-:W2:Y:S01]  /*39050*/  LDL.LU R157, [R1+0x1f8] ;  /* 0x0001f800019d7983 */ /* 0x000ea20000300800 */
[----:B------:R-:W-:Y:S02]  /*39060*/  PRMT R20, R14, 0x7610, R20 ;  /* 0x000076100e147816 */ /* 0x000fe40000000014 */
[----:B------:R-:W-:Y:S01]  /*39070*/  PRMT R14, R13, 0x7610, R14 ;  /* 0x000076100d0e7816 */ /* 0x000fe2000000000e */
[----:B------:R-:W2:Y:S01]  /*39080*/  LDL.LU R156, [R1+0x1fc] ;  /* 0x0001fc00019c7983 */ /* 0x000ea20000300800 */
[----:B------:R-:W-:Y:S02]  /*39090*/  PRMT R13, R12, 0x7610, R13 ;  /* 0x000076100c0d7816 */ /* 0x000fe4000000000d */
[----:B------:R-:W-:Y:S01]  /*390a0*/  F2FP.F16.F32.PACK_AB R12, RZ, R15 ;  /* 0x0000000fff0c723e */ /* 0x000fe200000000ff */
[----:B------:R-:W3:Y:S04]  /*390b0*/  LDL.LU R22, [R1+0xc4] ;  /* 0x0000c40001167983 */ /* 0x000ee80000300800 */
[----:B------:R-:W-:Y:S04]  /*390c0*/  @P3 STG.E.U16 desc[UR36][R10.64+0x1e2], R20 ;  /* 0x0001e2140a003986 */ /* 0x000fe8000c101524 */
[----:B------:R-:W4:Y:S04]  /*390d0*/  LDL.LU R15, [R1+0x8] ;  /* 0x00000800010f7983 */ /* 0x000f280000300800 */
[----:B------:R0:W-:Y:S04]  /*390e0*/  @P5 STG.E.U16 desc[UR36][R8.64+0x1f0], R14 ;  /* 0x0001f00e08005986 */ /* 0x0001e8000c101524 */
[----:B------:R1:W-:Y:S04]  /*390f0*/  @P4 STG.E.U16 desc[UR36][R8.64+0x1f2], R13 ;  /* 0x0001f20d08004986 */ /* 0x0003e8000c101524 */
[----:B0-----:R-:W5:Y:S01]  /*39100*/  LDL.LU R14, [R1+0x4] ;  /* 0x00000400010e7983 */ /* 0x001f620000300800 */
[----:B-1----:R-:W-:-:S03]  /*39110*/  PRMT R13, R12, 0x7610, R13 ;  /* 0x000076100c0d7816 */ /* 0x002fc6000000000d */
[----:B------:R-:W2:Y:S01]  /*39120*/  LDL.LU R12, [R1] ;  /* 0x00000000010c7983 */ /* 0x000ea20000300800 */
[C---:B------:R-:W-:Y:S02]  /*39130*/  ISETP.GT.AND P0, PT, R0.reuse, 0x88, P0 ;  /* 0x000000880000780c */ /* 0x040fe40000704270 */
[----:B------:R-:W-:Y:S02]  /*39140*/  ISETP.GT.AND P1, PT, R0, 0x88, P1 ;  /* 0x000000880000780c */ /* 0x000fe40000f24270 */
[----:B------:R-:W-:Y:S01]  /*39150*/  ISETP.GT.AND P3, PT, R3, 0x100, PT ;  /* 0x000001000300780c */ /* 0x000fe20003f64270 */
[----:B------:R-:W-:-:S08]  /*39160*/  FMUL R23, R23, R2 ;  /* 0x0000000217177220 */ /* 0x000fd00000400000 */
[----:B------:R0:W-:Y:S01]  /*39170*/  @P0 STG.E.U16 desc[UR36][R10.64+0x1f0], R13 ;  /* 0x0001f00d0a000986 */ /* 0x0001e2000c101524 */
[----:B------:R-:W-:Y:S02]  /*39180*/  ISETP.GT.AND P0, PT, R0, RZ, P3 ;  /* 0x000000ff0000720c */ /* 0x000fe40001f04270 */
[----:B0-----:R-:W-:Y:S02]  /*39190*/  F2FP.F16.F32.PACK_AB R13, RZ, R23 ;  /* 0x00000017ff0d723e */ /* 0x001fe400000000ff */
[----:B------:R-:W3:Y:S04]  /*391a0*/  LDL.LU R23, [R1+0xc0] ;  /* 0x0000c00001177983 */ /* 0x000ee80000300800 */
[----:B------:R0:W-:Y:S01]  /*391b0*/  @P1 STG.E.U16 desc[UR36][R10.64+0x1f2], R13 ;  /* 0x0001f20d0a001986 */ /* 0x0001e2000c101524 */
[----:B----4-:R-:W-:-:S05]  /*391c0*/  FMUL R15, R15, R2 ;  /* 0x000000020f0f7220 */ /* 0x010fca0000400000 */
[----:B0-----:R-:W-:Y:S01]  /*391d0*/  F2FP.F16.F32.PACK_AB R10, RZ, R15 ;  /* 0x0000000fff0a723e */ /* 0x001fe200000000ff */
[-C--:B-----5:R-:W-:Y:S01]  /*391e0*/  FMUL R14, R14, R2.reuse ;  /* 0x000000020e0e7220 */ /* 0x0a0fe20000400000 */
[----:B--2---:R-:W-:-:S04]  /*391f0*/  FMUL R12, R12, R2 ;  /* 0x000000020c0c7220 */ /* 0x004fc80000400000 */
[----:B------:R-:W-:Y:S02]  /*39200*/  F2FP.F16.F32.PACK_AB R11, RZ, R14 ;  /* 0x0000000eff0b723e */ /* 0x000fe400000000ff */
[----:B------:R-:W2:Y:S01]  /*39210*/  LDL.LU R14, [R1+0x24] ;  /* 0x00002400010e7983 */ /* 0x000ea20000300800 */
[----:B------:R-:W-:-:S03]  /*39220*/  F2FP.F16.F32.PACK_AB R12, RZ, R12 ;  /* 0x0000000cff0c723e */ /* 0x000fc600000000ff */
[----:B------:R-:W4:Y:S04]  /*39230*/  LDL.LU R15, [R1+0xac] ;  /* 0x0000ac00010f7983 */ /* 0x000f280000300800 */
[----:B------:R0:W-:Y:S02]  /*39240*/  @P0 STG.E.U16 desc[UR36][R4.64+0x200], R12 ;  /* 0x0002000c04000986 */ /* 0x0001e4000c101524 */
[----:B0-----:R-:W-:Y:S02]  /*39250*/  PRMT R12, R11, 0x7610, R12 ;  /* 0x000076100b0c7816 */ /* 0x001fe4000000000c */
[----:B------:R-:W5:Y:S01]  /*39260*/  LDL.LU R11, [R1+0xc] ;  /* 0x00000c00010b7983 */ /* 0x000f620000300800 */
[----:B------:R-:W-:Y:S02]  /*39270*/  PRMT R13, R10, 0x7610, R13 ;  /* 0x000076100a0d7816 */ /* 0x000fe4000000000d */
[----:B------:R-:W-:-:S04]  /*39280*/  ISETP.GT.AND P6, PT, R3, 0x101, PT ;  /* 0x000001010300780c */ /* 0x000fc80003fc4270 */
[C---:B------:R-:W-:Y:S02]  /*39290*/  ISETP.GT.AND P2, PT, R0.reuse, RZ, P6 ;  /* 0x000000ff0000720c */ /* 0x040fe40003744270 */
[C---:B------:R-:W-:Y:S02]  /*392a0*/  ISETP.GT.AND P3, PT, R0.reuse, 0x8, P3 ;  /* 0x000000080000780c */ /* 0x040fe40001f64270 */
[----:B------:R-:W-:Y:S01]  /*392b0*/  ISETP.GT.AND P0, PT, R0, 0x8, P6 ;  /* 0x000000080000780c */ /* 0x000fe20003704270 */
[----:B-----5:R-:W-:-:S05]  /*392c0*/  FMUL R11, R11, R2 ;  /* 0x000000020b0b7220 */ /* 0x020fca0000400000 */
[----:B------:R-:W-:Y:S02]  /*392d0*/  F2FP.F16.F32.PACK_AB R10, RZ, R11 ;  /* 0x0000000bff0a723e */ /* 0x000fe400000000ff */
[----:B------:R-:W5:Y:S01]  /*392e0*/  LDL.LU R11, [R1+0x10] ;  /* 0x00001000010b7983 */ /* 0x000f620000300800 */
[----:B------:R-:W-:-:S03]  /*392f0*/  ISETP.GT.AND P5, PT, R3, 0x108, PT ;  /* 0x000001080300780c */ /* 0x000fc60003fa4270 */
[----:B------:R0:W-:Y:S04]  /*39300*/  @P2 STG.E.U16 desc[UR36][R4.64+0x202], R12 ;  /* 0x0002020c04002986 */ /* 0x0001e8000c101524 */
[----:B------:R1:W-:Y:S01]  /*39310*/  @P3 STG.E.U16 desc[UR36][R6.64+0x200], R13 ;  /* 0x0002000d06003986 */ /* 0x0003e2000c101524 */
[----:B0-----:R-:W-:-:S03]  /*39320*/  IADD3 R12, P1, P2, R154, R4, R152 ;  /* 0x000000049a0c7210 */ /* 0x001fc60007a3e098 */
[----:B------:R0:W-:Y:S01]  /*39330*/  @P0 STG.E.U16 desc[UR36][R6.64+0x202], R10 ;  /* 0x0002020a06000986 */ /* 0x0001e2000c101524 */
[----:B-1----:R-:W-:-:S03]  /*39340*/  IADD3.X R13, R155, R5, R153, P1, P2 ;  /* 0x000000059b0d7210 */ /* 0x002fc60000fe4499 */
[----:B------:R-:W3:Y:S01]  /*39350*/  LDL.LU R152, [R1+0xbc] ;  /* 0x0000bc0001987983 */ /* 0x000ee20000300800 */
[----:B------:R-:W-:-:S03]  /*39360*/  ISETP.GT.AND P1, PT, R0, RZ, P5 ;  /* 0x000000ff0000720c */ /* 0x000fc60002f24270 */
[----:B------:R-:W3:Y:S04]  /*39370*/  LDL.LU R153, [R1+0xb8] ;  /* 0x0000b80001997983 */ /* 0x000ee80000300800 */
[----:B0-----:R-:W2:Y:S01]  /*39380*/  LDL.LU R10, [R1+0x14] ;  /* 0x00001400010a7983 */ /* 0x001ea20000300800 */
[----:B-----5:R-:W-:-:S05]  /*39390*/  FMUL R11, R11, R2 ;  /* 0x000000020b0b7220 */ /* 0x020fca0000400000 */
[----:B------:R-:W-:-:S05]  /*393a0*/  F2FP.F16.F32.PACK_AB R11, RZ, R11 ;  /* 0x0000000bff0b723e */ /* 0x000fca00000000ff */
[----:B------:R0:W-:Y:S04]  /*393b0*/  @P1 STG.E.U16 desc[UR36][R4.64+0x210], R11 ;  /* 0x0002100b04001986 */ /* 0x0001e8000c101524 */
[----:B0-----:R-:W5:Y:S01]  /*393c0*/  LDL.LU R11, [R1+0x18] ;  /* 0x00001800010b7983 */ /* 0x001f620000300800 */
[----:B------:R-:W-:-:S04]  /*393d0*/  ISETP.GT.AND P4, PT, R3, 0x109, PT ;  /* 0x000001090300780c */ /* 0x000fc80003f84270 */
[----:B------:R-:W-:Y:S01]  /*393e0*/  ISETP.GT.AND P0, PT, R0, RZ, P4 ;  /* 0x000000ff0000720c */ /* 0x000fe20002704270 */
[----:B--2---:R-:W-:-:S05]  /*393f0*/  FMUL R10, R10, R2 ;  /* 0x000000020a0a7220 */ /* 0x004fca0000400000 */
[----:B------:R-:W-:Y:S02]  /*39400*/  F2FP.F16.F32.PACK_AB R10, RZ, R10 ;  /* 0x0000000aff0a723e */ /* 0x000fe400000000ff */
[----:B------:R-:W-:-:S05]  /*39410*/  ISETP.GT.AND P1, PT, R0, 0x8, P5 ;  /* 0x000000080000780c */ /* 0x000fca0002f24270 */
[----:B------:R0:W-:Y:S04]  /*39420*/  @P0 STG.E.U16 desc[UR36][R4.64+0x212], R10 ;  /* 0x0002120a04000986 */ /* 0x0001e8000c101524 */
[----:B0-----:R-:W2:Y:S01]  /*39430*/  LDL.LU R10, [R1+0x1c] ;  /* 0x00001c00010a7983 */ /* 0x001ea20000300800 */
[----:B-----5:R-:W-:-:S05]  /*39440*/  FMUL R11, R11, R2 ;  /* 0x000000020b0b7220 */ /* 0x020fca0000400000 */
[----:B------:R-:W-:-:S05]  /*39450*/  F2FP.F16.F32.PACK_AB R11, RZ, R11 ;  /* 0x0000000bff0b723e */ /* 0x000fca00000000ff */
[----:B------:R0:W-:Y:S04]  /*39460*/  @P1 STG.E.U16 desc[UR36][R6.64+0x210], R11 ;  /* 0x0002100b06001986 */ /* 0x0001e8000c101524 */
[----:B0-----:R-:W5:Y:S01]  /*39470*/  LDL.LU R11, [R1+0x20] ;  /* 0x00002000010b7983 */ /* 0x001f620000300800 */
[----:B------:R-:W-:Y:S01]  /*39480*/  ISETP.GT.AND P0, PT, R0, 0x8, P4 ;  /* 0x000000080000780c */ /* 0x000fe20002704270 */
[----:B--2---:R-:W-:Y:S01]  /*39490*/  FMUL R10, R10, R2 ;  /* 0x000000020a0a7220 */ /* 0x004fe20000400000 */
[----:B------:R-:W-:-:S04]  /*394a0*/  ISETP.GT.AND P3, PT, R3, 0x110, PT ;  /* 0x000001100300780c */ /* 0x000fc80003f64270 */
[----:B------:R-:W-:-:S07]  /*394b0*/  F2FP.F16.F32.PACK_AB R10, RZ, R10 ;  /* 0x0000000aff0a723e */ /* 0x000fce00000000ff */
[----:B------:R5:W-:Y:S01]  /*394c0*/  @P0 STG.E.U16 desc[UR36][R6.64+0x212], R10 ;  /* 0x0002120a06000986 */ /* 0x000be2000c101524 */
[----:B------:R-:W-:Y:S02]  /*394d0*/  ISETP.GT.AND P0, PT, R0, RZ, P3 ;  /* 0x000000ff0000720c */ /* 0x000fe40001f04270 */
[----:B------:R-:W-:Y:S01]  /*394e0*/  ISETP.GT.AND P2, PT, R3, 0x111, PT ;  /* 0x000001110300780c */ /* 0x000fe20003f44270 */
[----:B------:R-:W-:-:S05]  /*394f0*/  FMUL R14, R14, R2 ;  /* 0x000000020e0e7220 */ /* 0x000fca0000400000 */
[----:B------:R-:W-:Y:S01]  /*39500*/  F2FP.F16.F32.PACK_AB R14, RZ, R14 ;  /* 0x0000000eff0e723e */ /* 0x000fe200000000ff */
[----:B-----5:R-:W-:-:S05]  /*39510*/  FMUL R10, R11, R2 ;  /* 0x000000020b0a7220 */ /* 0x020fca0000400000 */
[----:B------:R-:W-:-:S05]  /*39520*/  F2FP.F16.F32.PACK_AB R10, RZ, R10 ;  /* 0x0000000aff0a723e */ /* 0x000fca00000000ff */
[----:B------:R0:W-:Y:S02]  /*39530*/  @P0 STG.E.U16 desc[UR36][R4.64+0x220], R10 ;  /* 0x0002200a04000986 */ /* 0x0001e4000c101524 */
[----:B0-----:R-:W-:Y:S02]  /*39540*/  IADD3 R10, P0, R154, R8, RZ ;  /* 0x000000089a0a7210 */ /* 0x001fe40007f1e0ff */
[----:B------:R-:W2:Y:S02]  /*39550*/  LDL.LU R154, [R1+0xb4] ;  /* 0x0000b400019a7983 */ /* 0x000ea40000300800 */
[----:B------:R-:W-:Y:S02]  /*39560*/  IADD3.X R11, R155, R9, RZ, P0, !PT ;  /* 0x000000099b0b7210 */ /* 0x000fe400007fe4ff */
[----:B------:R-:W-:Y:S01]  /*39570*/  ISETP.GT.AND P0, PT, R0, RZ, P2 ;  /* 0x000000ff0000720c */ /* 0x000fe20001704270 */
[----:B------:R-:W5:-:S12]  /*39580*/  LDL.LU R155, [R1+0xb0] ;  /* 0x0000b000019b7983 */ /* 0x000f580000300800 */
[----:B------:R0:W-:Y:S04]  /*39590*/  @P0 STG.E.U16 desc[UR36][R4.64+0x222], R14 ;  /* 0x0002220e04000986 */ /* 0x0001e8000c101524 */
[----:B0-----:R-:W4:Y:S01]  /*395a0*/  LDL.LU R14, [R1+0x28] ;  /* 0x00002800010e7983 */ /* 0x001f220000300800 */
[----:B------:R-:W-:Y:S01]  /*395b0*/  ISETP.GT.AND P0, PT, R0, 0x8, P3 ;  /* 0x000000080000780c */ /* 0x000fe20001f04270 */
[----:B----4-:R-:W-:-:S05]  /*395c0*/  FMUL R14, R14, R2 ;  /* 0x000000020e0e7220 */ /* 0x010fca0000400000 */
[----:B------:R-:W-:-:S07]  /*395d0*/  F2FP.F16.F32.PACK_AB R14, RZ, R14 ;  /* 0x0000000eff0e723e */ /* 0x000fce00000000ff */
[----:B------:R0:W-:Y:S04]  /*395e0*/  @P0 STG.E.U16 desc[UR36][R6.64+0x220], R14 ;  /* 0x0002200e06000986 */ /* 0x0001e8000c101524 */
[----:B0-----:R-:W4:Y:S01]  /*395f0*/  LDL.LU R14, [R1+0x2c] ;  /* 0x00002c00010e7983 */ /* 0x001f220000300800 */
[----:B------:R-:W-:Y:S01]  /*39600*/  ISETP.GT.AND P0, PT, R0, 0x8, P2 ;  /* 0x000000080000780c */ /* 0x000fe20001704270 */
[----:B----4-:R-:W-:-:S05]  /*39610*/  FMUL R14, R14, R2 ;  /* 0x000000020e0e7220 */ /* 0x010fca0000400000 */
[----:B------:R-:W-:-:S07]  /*39620*/  F2FP.F16.F32.PACK_AB R14, RZ, R14 ;  /* 0x0000000eff0e723e */ /* 0x000fce00000000ff */
        /* <DEDUP_REMOVED lines=169> */
[----:B------:R-:W-:-:S05]  /*3a0c0*/  FMUL R15, R15, R2 ;  /* 0x000000020f0f7220 */ /* 0x000fca0000400000 */
[----:B------:R-:W-:Y:S02]  /*3a0d0*/  F2FP.F16.F32.PACK_AB R15, RZ, R15 ;  /* 0x0000000fff0f723e */ /* 0x000fe400000000ff */
[----:B------:R-:W-:Y:S01]  /*3a0e0*/  ISETP.GT.AND P2, PT, R3, 0x158, PT ;  /* 0x000001580300780c */ /* 0x000fe20003f44270 */
[----:B----4-:R-:W-:-:S05]  /*3a0f0*/  FMUL R14, R14, R2 ;  /* 0x000000020e0e7220 */ /* 0x010fca0000400000 */
[----:B------:R-:W-:-:S05]  /*3a100*/  F2FP.F16.F32.PACK_AB R14, RZ, R14 ;  /* 0x0000000eff0e723e */ /* 0x000fca00000000ff */
[----:B------:R0:W-:Y:S01]  /*3a110*/  @P0 STG.E.U16 desc[UR36][R6.64+0x2a0], R14 ;  /* 0x0002a00e06000986 */ /* 0x0001e2000c101524 */
[----:B------:R-:W-:Y:S02]  /*3a120*/  ISETP.GT.AND P0, PT, R0, 0x8, P1 ;  /* 0x000000080000780c */ /* 0x000fe40000f04270 */
[----:B0-----:R-:W-:Y:S01]  /*3a130*/  PRMT R14, R15, 0x7610, R14 ;  /* 0x000076100f0e7816 */ /* 0x001fe2000000000e */
[----:B-----5:R-:W-:-:S10]  /*3a140*/  FMUL R15, R155, R2 ;  /* 0x000000029b0f7220 */ /* 0x020fd40000400000 */
[----:B------:R0:W-:Y:S01]  /*3a150*/  @P0 STG.E.U16 desc[UR36][R6.64+0x2a2], R14 ;  /* 0x0002a20e06000986 */ /* 0x0001e2000c101524 */
[----:B------:R-:W-:Y:S02]  /*3a160*/  ISETP.GT.AND P0, PT, R0, RZ, P2 ;  /* 0x000000ff0000720c */ /* 0x000fe40001704270 */
[----:B------:R-:W-:Y:S02]  /*3a170*/  F2FP.F16.F32.PACK_AB R15, RZ, R15 ;  /* 0x0000000fff0f723e */ /* 0x000fe400000000ff */
[----:B------:R-:W-:Y:S02]  /*3a180*/  ISETP.GT.AND P1, PT, R3, 0x159, PT ;  /* 0x000001590300780c */ /* 0x000fe40003f24270 */
[----:B0-----:R-:W-:Y:S01]  /*3a190*/  PRMT R14, R15, 0x7610, R14 ;  /* 0x000076100f0e7816 */ /* 0x001fe2000000000e */
[----:B--2---:R-:W-:-:S06]  /*3a1a0*/  FMUL R15, R154, R2 ;  /* 0x000000029a0f7220 */ /* 0x004fcc0000400000 */
[----:B------:R0:W-:Y:S01]  /*3a1b0*/  @P0 STG.E.U16 desc[UR36][R4.64+0x2b0], R14 ;  /* 0x0002b00e04000986 */ /* 0x0001e2000c101524 */
[----:B------:R-:W-:Y:S02]  /*3a1c0*/  ISETP.GT.AND P0, PT, R0, RZ, P1 ;  /* 0x000000ff0000720c */ /* 0x000fe40000f04270 */
[----:B------:R-:W-:-:S04]  /*3a1d0*/  F2FP.F16.F32.PACK_AB R15, RZ, R15 ;  /* 0x0000000fff0f723e */ /* 0x000fc800000000ff */
[----:B------:R-:W-:Y:S01]  /*3a1e0*/  PRMT R20, R15, 0x7610, R20 ;  /* 0x000076100f147816 */ /* 0x000fe20000000014 */
[----:B---3--:R-:W-:-:S06]  /*3a1f0*/  FMUL R15, R153, R2 ;  /* 0x00000002990f7220 */ /* 0x008fcc0000400000 */
[----:B------:R1:W-:Y:S01]  /*3a200*/  @P0 STG.E.U16 desc[UR36][R4.64+0x2b2], R20 ;  /* 0x0002b21404000986 */ /* 0x0003e2000c101524 */
[----:B------:R-:W-:Y:S02]  /*3a210*/  ISETP.GT.AND P0, PT, R0, 0x8, P2 ;  /* 0x000000080000780c */ /* 0x000fe40001704270 */
[----:B------:R-:W-:Y:S01]  /*3a220*/  F2FP.F16.F32.PACK_AB R15, RZ, R15 ;  /* 0x0000000fff0f723e */ /* 0x000fe200000000ff */
[----:B0-----:R-:W-:-:S05]  /*3a230*/  FMUL R14, R152, R2 ;  /* 0x00000002980e7220 */ /* 0x001fca0000400000 */
[----:B------:R-:W-:-:S05]  /*3a240*/  F2FP.F16.F32.PACK_AB R14, RZ, R14 ;  /* 0x0000000eff0e723e */ /* 0x000fca00000000ff */
[----:B------:R0:W-:Y:S01]  /*3a250*/  @P0 STG.E.U16 desc[UR36][R6.64+0x2b0], R15 ;  /* 0x0002b00f06000986 */ /* 0x0001e2000c101524 */
[----:B------:R-:W-:Y:S02]  /*3a260*/  ISETP.GT.AND P0, PT, R0, 0x8, P1 ;  /* 0x000000080000780c */ /* 0x000fe40000f04270 */
[----:B------:R-:W-:Y:S02]  /*3a270*/  PRMT R21, R14, 0x7610, R21 ;  /* 0x000076100e157816 */ /* 0x000fe40000000015 */
[----:B------:R-:W-:Y:S01]  /*3a280*/  ISETP.GT.AND P2, PT, R3, 0x160, PT ;  /* 0x000001600300780c */ /* 0x000fe20003f44270 */
[----:B------:R-:W-:-:S08]  /*3a290*/  FMUL R14, R23, R2 ;  /* 0x00000002170e7220 */ /* 0x000fd00000400000 */
[----:B------:R2:W-:Y:S01]  /*3a2a0*/  @P0 STG.E.U16 desc[UR36][R6.64+0x2b2], R21 ;  /* 0x0002b21506000986 */ /* 0x0005e2000c101524 */
[----:B------:R-:W-:Y:S02]  /*3a2b0*/  ISETP.GT.AND P0, PT, R0, RZ, P2 ;  /* 0x000000ff0000720c */ /* 0x000fe40001704270 */
[----:B------:R-:W-:Y:S02]  /*3a2c0*/  F2FP.F16.F32.PACK_AB R14, RZ, R14 ;  /* 0x0000000eff0e723e */ /* 0x000fe400000000ff */
[----:B------:R-:W-:Y:S02]  /*3a2d0*/  ISETP.GT.AND P1, PT, R3, 0x161, PT ;  /* 0x000001610300780c */ /* 0x000fe40003f24270 */
[----:B-1----:R-:W-:Y:S01]  /*3a2e0*/  PRMT R20, R14, 0x7610, R20 ;  /* 0x000076100e147816 */ /* 0x002fe20000000014 */
[----:B------:R-:W-:-:S06]  /*3a2f0*/  FMUL R14, R22, R2 ;  /* 0x00000002160e7220 */ /* 0x000fcc0000400000 */
[----:B------:R1:W-:Y:S01]  /*3a300*/  @P0 STG.E.U16 desc[UR36][R4.64+0x2c0], R20 ;  /* 0x0002c01404000986 */ /* 0x0003e2000c101524 */
[----:B------:R-:W-:Y:S02]  /*3a310*/  ISETP.GT.AND P0, PT, R0, RZ, P1 ;  /* 0x000000ff0000720c */ /* 0x000fe40000f04270 */
[----:B------:R-:W-:-:S04]  /*3a320*/  F2FP.F16.F32.PACK_AB R14, RZ, R14 ;  /* 0x0000000eff0e723e */ /* 0x000fc800000000ff */
[----:B0-----:R-:W-:Y:S01]  /*3a330*/  PRMT R15, R14, 0x7610, R15 ;  /* 0x000076100e0f7816 */ /* 0x001fe2000000000f */
[----:B------:R-:W-:-:S06]  /*3a340*/  FMUL R14, R235, R2 ;  /* 0x00000002eb0e7220 */ /* 0x000fcc0000400000 */
[----:B------:R0:W-:Y:S01]  /*3a350*/  @P0 STG.E.U16 desc[UR36][R4.64+0x2c2], R15 ;  /* 0x0002c20f04000986 */ /* 0x0001e2000c101524 */
[----:B------:R-:W-:Y:S02]  /*3a360*/  ISETP.GT.AND P0, PT, R0, 0x8, P2 ;  /* 0x000000080000780c */ /* 0x000fe40001704270 */
[----:B------:R-:W-:-:S04]  /*3a370*/  F2FP.F16.F32.PACK_AB R14, RZ, R14 ;  /* 0x0000000eff0e723e */ /* 0x000fc800000000ff */
[----:B--2---:R-:W-:Y:S01]  /*3a380*/  PRMT R21, R14, 0x7610, R21 ;  /* 0x000076100e157816 */ /* 0x004fe20000000015 */
[----:B------:R-:W-:-:S06]  /*3a390*/  FMUL R14, R234, R2 ;  /* 0x00000002ea0e7220 */ /* 0x000fcc0000400000 */
[----:B------:R2:W-:Y:S01]  /*3a3a0*/  @P0 STG.E.U16 desc[UR36][R6.64+0x2c0], R21 ;  /* 0x0002c01506000986 */ /* 0x0005e2000c101524 */
[----:B------:R-:W-:Y:S02]  /*3a3b0*/  ISETP.GT.AND P0, PT, R0, 0x8, P1 ;  /* 0x000000080000780c */ /* 0x000fe40000f04270 */
[----:B------:R-:W-:Y:S02]  /*3a3c0*/  F2FP.F16.F32.PACK_AB R14, RZ, R14 ;  /* 0x0000000eff0e723e */ /* 0x000fe400000000ff */
[----:B------:R-:W-:Y:S02]  /*3a3d0*/  ISETP.GT.AND P2, PT, R3, 0x168, PT ;  /* 0x000001680300780c */ /* 0x000fe40003f44270 */
[----:B-1----:R-:W-:Y:S01]  /*3a3e0*/  PRMT R20, R14, 0x7610, R20 ;  /* 0x000076100e147816 */ /* 0x002fe20000000014 */
[----:B------:R-:W-:-:S06]  /*3a3f0*/  FMUL R14, R233, R2 ;  /* 0x00000002e90e7220 */ /* 0x000fcc0000400000 */
[----:B------:R1:W-:Y:S01]  /*3a400*/  @P0 STG.E.U16 desc[UR36][R6.64+0x2c2], R20 ;  /* 0x0002c21406000986 */ /* 0x0003e2000c101524 */
[----:B------:R-:W-:Y:S02]  /*3a410*/  ISETP.GT.AND P0, PT, R0, RZ, P2 ;  /* 0x000000ff0000720c */ /* 0x000fe40001704270 */
[----:B------:R-:W-:Y:S02]  /*3a420*/  F2FP.F16.F32.PACK_AB R14, RZ, R14 ;  /* 0x0000000eff0e723e */ /* 0x000fe400000000ff */
[----:B------:R-:W-:Y:S02]  /*3a430*/  ISETP.GT.AND P1, PT, R3, 0x169, PT ;  /* 0x000001690300780c */ /* 0x000fe40003f24270 */
[----:B0-----:R-:W-:Y:S01]  /*3a440*/  PRMT R15, R14, 0x7610, R15 ;  /* 0x000076100e0f7816 */ /* 0x001fe2000000000f */
[----:B------:R-:W-:-:S06]  /*3a450*/  FMUL R14, R232, R2 ;  /* 0x00000002e80e7220 */ /* 0x000fcc0000400000 */
[----:B------:R0:W-:Y:S01]  /*3a460*/  @P0 STG.E.U16 desc[UR36][R4.64+0x2d0], R15 ;  /* 0x0002d00f04000986 */ /* 0x0001e2000c101524 */
[----:B------:R-:W-:Y:S02]  /*3a470*/  ISETP.GT.AND P0, PT, R0, RZ, P1 ;  /* 0x000000ff0000720c */ /* 0x000fe40000f04270 */
[----:B------:R-:W-:-:S04]  /*3a480*/  F2FP.F16.F32.PACK_AB R14, RZ, R14 ;  /* 0x0000000eff0e723e */ /* 0x000fc800000000ff */
[----:B--2---:R-:W-:Y:S01]  /*3a490*/  PRMT R21, R14, 0x7610, R21 ;  /* 0x000076100e157816 */ /* 0x004fe20000000015 */
[----:B------:R-:W-:-:S06]  /*3a4a0*/  FMUL R14, R231, R2 ;  /* 0x00000002e70e7220 */ /* 0x000fcc0000400000 */
[----:B------:R2:W-:Y:S01]  /*3a4b0*/  @P0 STG.E.U16 desc[UR36][R4.64+0x2d2], R21 ;  /* 0x0002d21504000986 */ /* 0x0005e2000c101524 */
[----:B------:R-:W-:Y:S02]  /*3a4c0*/  ISETP.GT.AND P0, PT, R0, 0x8, P2 ;  /* 0x000000080000780c */ /* 0x000fe40001704270 */
[----:B------:R-:W-:-:S04]  /*3a4d0*/  F2FP.F16.F32.PACK_AB R14, RZ, R14 ;  /* 0x0000000eff0e723e */ /* 0x000fc800000000ff */
[----:B-1----:R-:W-:Y:S01]  /*3a4e0*/  PRMT R20, R14, 0x7610, R20 ;  /* 0x000076100e147816 */ /* 0x002fe20000000014 */
[----:B------:R-:W-:-:S06]  /*3a4f0*/  FMUL R14, R230, R2 ;  /* 0x00000002e60e7220 */ /* 0x000fcc0000400000 */
[----:B------:R1:W-:Y:S01]  /*3a500*/  @P0 STG.E.U16 desc[UR36][R6.64+0x2d0], R20 ;  /* 0x0002d01406000986 */ /* 0x0003e2000c101524 */
[----:B------:R-:W-:Y:S02]  /*3a510*/  ISETP.GT.AND P0, PT, R0, 0x8, P1 ;  /* 0x000000080000780c */ /* 0x000fe40000f04270 */
[----:B------:R-:W-:Y:S02]  /*3a520*/  F2FP.F16.F32.PACK_AB R14, RZ, R14 ;  /* 0x0000000eff0e723e */ /* 0x000fe400000000ff */
[----:B------:R-:W-:Y:S02]  /*3a530*/  ISETP.GT.AND P2, PT, R3, 0x170, PT ;  /* 0x000001700300780c */ /* 0x000fe40003f44270 */
[----:B0-----:R-:W-:Y:S01]  /*3a540*/  PRMT R15, R14, 0x7610, R15 ;  /* 0x000076100e0f7816 */ /* 0x001fe2000000000f */
[----:B------:R-:W-:-:S06]  /*3a550*/  FMUL R14, R229, R2 ;  /* 0x00000002e50e7220 */ /* 0x000fcc0000400000 */
[----:B------:R0:W-:Y:S01]  /*3a560*/  @P0 STG.E.U16 desc[UR36][R6.64+0x2d2], R15 ;  /* 0x0002d20f06000986 */ /* 0x0001e2000c101524 */
[----:B------:R-:W-:Y:S02]  /*3a570*/  ISETP.GT.AND P0, PT, R0, RZ, P2 ;  /* 0x000000ff0000720c */ /* 0x000fe40001704270 */
[----:B------:R-:W-:Y:S02]  /*3a580*/  F2FP.F16.F32.PACK_AB R14, RZ, R14 ;  /* 0x0000000eff0e723e */ /* 0x000fe400000000ff */
[----:B------:R-:W-:Y:S02]  /*3a590*/  ISETP.GT.AND P1, PT, R3, 0x171, PT ;  /* 0x000001710300780c */ /* 0x000fe40003f24270 */
[----:B--2---:R-:W-:Y:S01]  /*3a5a0*/  PRMT R21, R14, 0x7610, R21 ;  /* 0x000076100e157816 */ /* 0x004fe20000000015 */
[----:B------:R-:W-:-:S06]  /*3a5b0*/  FMUL R14, R228, R2 ;  /* 0x00000002e40e7220 */ /* 0x000fcc0000400000 */
[----:B------:R2:W-:Y:S01]  /*3a5c0*/  @P0 STG.E.U16 desc[UR36][R4.64+0x2e0], R21 ;  /* 0x0002e01504000986 */ /* 0x0005e2000c101524 */
[----:B------:R-:W-:Y:S02]  /*3a5d0*/  ISETP.GT.AND P0, PT, R0, RZ, P1 ;  /* 0x000000ff0000720c */ /* 0x000fe40000f04270 */
[----:B------:R-:W-:-:S04]  /*3a5e0*/  F2FP.F16.F32.PACK_AB R14, RZ, R14 ;  /* 0x0000000eff0e723e */ /* 0x000fc800000000ff */
[----:B-1----:R-:W-:Y:S01]  /*3a5f0*/  PRMT R20, R14, 0x7610, R20 ;  /* 0x000076100e147816 */ /* 0x002fe20000000014 */
[----:B------:R-:W-:-:S06]  /*3a600*/  FMUL R14, R227, R2 ;  /* 0x00000002e30e7220 */ /* 0x000fcc0000400000 */
[----:B------:R1:W-:Y:S01]  /*3a610*/  @P0 STG.E.U16 desc[UR36][R4.64+0x2e2], R20 ;  /* 0x0002e21404000986 */ /* 0x0003e2000c101524 */
[----:B------:R-:W-:Y:S02]  /*3a620*/  ISETP.GT.AND P0, PT, R0, 0x8, P2 ;  /* 0x000000080000780c */ /* 0x000fe40001704270 */
[----:B------:R-:W-:-:S04]  /*3a630*/  F2FP.F16.F32.PACK_AB R14, RZ, R14 ;  /* 0x0000000eff0e723e */ /* 0x000fc800000000ff */
[----:B0-----:R-:W-:Y:S01]  /*3a640*/  PRMT R15, R14, 0x7610, R15 ;  /* 0x000076100e0f7816 */ /* 0x001fe2000000000f */
[----:B------:R-:W-:-:S06]  /*3a650*/  FMUL R14, R226, R2 ;  /* 0x00000002e20e7220 */ /* 0x000fcc0000400000 */
[----:B------:R0:W-:Y:S01]  /*3a660*/  @P0 STG.E.U16 desc[UR36][R6.64+0x2e0], R15 ;  /* 0x0002e00f06000986 */ /* 0x0001e2000c101524 */
[----:B------:R-:W-:Y:S02]  /*3a670*/  ISETP.GT.AND P0, PT, R0, 0x8, P1 ;  /* 0x000000080000780c */ /* 0x000fe40000f04270 */
[----:B------:R-:W-:Y:S02]  /*3a680*/  F2FP.F16.F32.PACK_AB R14, RZ, R14 ;  /* 0x0000000eff0e723e */ /* 0x000fe400000000ff */
[----:B------:R-:W-:Y:S02]  /*3a690*/  ISETP.GT.AND P2, PT, R3, 0x178, PT ;  /* 0x000001780300780c */ /* 0x000fe40003f44270 */
[----:B--2---:R-:W-:Y:S01]  /*3a6a0*/  PRMT R21, R14, 0x7610, R21 ;  /* 0x000076100e157816 */ /* 0x004fe20000000015 */
[----:B------:R-:W-:-:S06]  /*3a6b0*/  FMUL R14, R225, R2 ;  /* 0x00000002e10e7220 */ /* 0x000fcc0000400000 */
        /* <DEDUP_REMOVED lines=330> */
[----:B------:R-:W-:-:S04]  /*3bb60*/  ISETP.GT.AND P0, PT, R3, 0x1f0, PT ;  /* 0x000001f00300780c */ /* 0x000fc80003f04270 */
        /* <DEDUP_REMOVED lines=26> */
[----:B------:R-:W-:Y:S01]  /*3bd10*/  @P1 STG.E.U16 desc[UR36][R4.64+0x3f0], R15 ;  /* 0x0003f00f04001986 */ /* 0x000fe2000c101524 */
[----:B------:R-:W-:-:S04]  /*3bd20*/  ISETP.GT.AND P1, PT, R3, 0x1f9, PT ;  /* 0x000001f90300780c */ /* 0x000fc80003f24270 */
[----:B------:R-:W-:Y:S02]  /*3bd30*/  ISETP.GT.AND P6, PT, R0, RZ, P1 ;  /* 0x000000ff0000720c */ /* 0x000fe40000fc4270 */
[----:B------:R-:W-:-:S04]  /*3bd40*/  F2FP.F16.F32.PACK_AB R14, RZ, R14 ;  /* 0x0000000eff0e723e */ /* 0x000fc800000000ff */
[----:B--2---:R-:W-:Y:S01]  /*3bd50*/  PRMT R21, R14, 0x7610, R21 ;  /* 0x000076100e157816 */ /* 0x004fe20000000015 */
[----:B------:R-:W-:-:S06]  /*3bd60*/  FMUL R14, R157, R2 ;  /* 0x000000029d0e7220 */ /* 0x000fcc0000400000 */
[----:B------:R0:W-:Y:S01]  /*3bd70*/  @P6 STG.E.U16 desc[UR36][R4.64+0x3f2], R21 ;  /* 0x0003f21504006986 */ /* 0x0001e2000c101524 */
[----:B------:R-:W-:Y:S02]  /*3bd80*/  ISETP.GT.AND P6, PT, R0, 0x8, P2 ;  /* 0x000000080000780c */ /* 0x000fe400017c4270 */
[----:B------:R-:W-:-:S04]  /*3bd90*/  F2FP.F16.F32.PACK_AB R14, RZ, R14 ;  /* 0x0000000eff0e723e */ /* 0x000fc800000000ff */
[----:B-1----:R-:W-:-:S07]  /*3bda0*/  PRMT R20, R14, 0x7610, R20 ;  /* 0x000076100e147816 */ /* 0x002fce0000000014 */
[----:B0-----:R-:W-:Y:S02]  /*3bdb0*/  @P6 IMAD.MOV.U32 R4, RZ, RZ, R6 ;  /* 0x000000ffff046224 */ /* 0x001fe400078e0006 */
[----:B------:R-:W-:Y:S02]  /*3bdc0*/  @P6 IMAD.MOV.U32 R5, RZ, RZ, R7 ;  /* 0x000000ffff056224 */ /* 0x000fe400078e0007 */
[----:B------:R-:W-:-:S03]  /*3bdd0*/  FMUL R14, R156, R2 ;  /* 0x000000029c0e7220 */ /* 0x000fc60000400000 */
[----:B------:R0:W-:Y:S01]  /*3bde0*/  @P6 STG.E.U16 desc[UR36][R4.64+0x3f0], R20 ;  /* 0x0003f01404006986 */ /* 0x0001e2000c101524 */
[----:B------:R-:W-:Y:S02]  /*3bdf0*/  ISETP.GT.AND P6, PT, R0, 0x8, P1 ;  /* 0x000000080000780c */ /* 0x000fe40000fc4270 */
[----:B------:R-:W-:Y:S01]  /*3be00*/  F2FP.F16.F32.PACK_AB R14, RZ, R14 ;  /* 0x0000000eff0e723e */ /* 0x000fe200000000ff */
[----:B------:R-:W-:-:S10]  /*3be10*/  FMUL R24, R24, R2 ;  /* 0x0000000218187220 */ /* 0x000fd40000400000 */
[----:B------:R0:W-:Y:S01]  /*3be20*/  @P6 STG.E.U16 desc[UR36][R6.64+0x3f2], R14 ;  /* 0x0003f20e06006986 */ /* 0x0001e2000c101524 */
[----:B------:R-:W-:-:S04]  /*3be30*/  ISETP.GT.AND P6, PT, R3, 0x100, PT ;  /* 0x000001000300780c */ /* 0x000fc80003fc4270 */
        /* <DEDUP_REMOVED lines=579> */
[C---:B------:R-:W-:Y:S02]  /*3e270*/  ISETP.GT.AND P6, PT, R0.reuse, 0x80, P5 ;  /* 0x000000800000780c */ /* 0x040fe40002fc4270 */
[----:B------:R-:W-:Y:S02]  /*3e280*/  F2FP.F16.F32.PACK_AB R140, RZ, R140 ;  /* 0x0000008cff8c723e */ /* 0x000fe400000000ff */
[----:B------:R-:W-:Y:S01]  /*3e290*/  ISETP.GT.AND P5, PT, R0, 0x88, P5 ;  /* 0x000000880000780c */ /* 0x000fe20002fa4270 */
[-C--:B------:R-:W-:Y:S01]  /*3e2a0*/  FMUL R141, R141, R2.reuse ;  /* 0x000000028d8d7220 */ /* 0x080fe20000400000 */
[-C--:B------:R-:W-:Y:S01]  /*3e2b0*/  FMUL R142, R142, R2.reuse ;  /* 0x000000028e8e7220 */ /* 0x080fe20000400000 */
[----:B------:R-:W-:-:S06]  /*3e2c0*/  FMUL R143, R143, R2 ;  /* 0x000000028f8f7220 */ /* 0x000fcc0000400000 */
[----:B------:R0:W-:Y:S01]  /*3e2d0*/  @P6 STG.E.U16 desc[UR36][R8.64+0x3d0], R140 ;  /* 0x0003d08c08006986 */ /* 0x0001e2000c101524 */
[C---:B------:R-:W-:Y:S02]  /*3e2e0*/  ISETP.GT.AND P6, PT, R0.reuse, 0x80, P4 ;  /* 0x000000800000780c */ /* 0x040fe400027c4270 */
[----:B------:R-:W-:Y:S02]  /*3e2f0*/  ISETP.GT.AND P4, PT, R0, 0x88, P4 ;  /* 0x000000880000780c */ /* 0x000fe40002784270 */
[----:B------:R-:W-:Y:S02]  /*3e300*/  F2FP.F16.F32.PACK_AB R141, RZ, R141 ;  /* 0x0000008dff8d723e */ /* 0x000fe400000000ff */
[----:B------:R-:W-:Y:S02]  /*3e310*/  F2FP.F16.F32.PACK_AB R142, RZ, R142 ;  /* 0x0000008eff8e723e */ /* 0x000fe400000000ff */
[----:B------:R-:W-:-:S05]  /*3e320*/  F2FP.F16.F32.PACK_AB R143, RZ, R143 ;  /* 0x0000008fff8f723e */ /* 0x000fca00000000ff */
[----:B------:R0:W-:Y:S04]  /*3e330*/  @P6 STG.E.U16 desc[UR36][R8.64+0x3d2], R141 ;  /* 0x0003d28d08006986 */ /* 0x0001e8000c101524 */
[----:B------:R0:W-:Y:S01]  /*3e340*/  @P5 STG.E.U16 desc[UR36][R10.64+0x3d0], R142 ;  /* 0x0003d08e0a005986 */ /* 0x0001e2000c101524 */
[----:B------:R-:W-:-:S03]  /*3e350*/  ISETP.GT.AND P5, PT, R0, 0x80, P0 ;  /* 0x000000800000780c */ /* 0x000fc600007a4270 */
[----:B------:R0:W-:Y:S01]  /*3e360*/  @P4 STG.E.U16 desc[UR36][R10.64+0x3d2], R143 ;  /* 0x0003d28f0a004986 */ /* 0x0001e2000c101524 */
[----:B------:R-:W-:Y:S01]  /*3e370*/  ISETP.GT.AND P4, PT, R0, 0x80, P3 ;  /* 0x000000800000780c */ /* 0x000fe20001f84270 */
[-C--:B------:R-:W-:Y:S01]  /*3e380*/  FMUL R144, R144, R2.reuse ;  /* 0x0000000290907220 */ /* 0x080fe20000400000 */
[----:B------:R-:W-:-:S04]  /*3e390*/  FMUL R145, R145, R2 ;  /* 0x0000000291917220 */ /* 0x000fc80000400000 */
[----:B------:R-:W-:Y:S02]  /*3e3a0*/  F2FP.F16.F32.PACK_AB R144, RZ, R144 ;  /* 0x00000090ff90723e */ /* 0x000fe400000000ff */
[----:B------:R-:W-:Y:S02]  /*3e3b0*/  F2FP.F16.F32.PACK_AB R145, RZ, R145 ;  /* 0x00000091ff91723e */ /* 0x000fe400000000ff */
[C---:B------:R-:W-:Y:S01]  /*3e3c0*/  ISETP.GT.AND P0, PT, R0.reuse, 0x88, P0 ;  /* 0x000000880000780c */ /* 0x040fe20000704270 */
[----:B------:R0:W-:Y:S01]  /*3e3d0*/  @P5 STG.E.U16 desc[UR36][R8.64+0x3e0], R144 ;  /* 0x0003e09008005986 */ /* 0x0001e2000c101524 */
[C---:B------:R-:W-:Y:S02]  /*3e3e0*/  ISETP.GT.AND P3, PT, R0.reuse, 0x88, P3 ;  /* 0x000000880000780c */ /* 0x040fe40001f64270 */
[C---:B------:R-:W-:Y:S01]  /*3e3f0*/  ISETP.GT.AND P5, PT, R0.reuse, 0x80, P2 ;  /* 0x000000800000780c */ /* 0x040fe200017a4270 */
[----:B------:R0:W-:Y:S01]  /*3e400*/  @P4 STG.E.U16 desc[UR36][R8.64+0x3e2], R145 ;  /* 0x0003e29108004986 */ /* 0x0001e2000c101524 */
[----:B------:R-:W-:Y:S01]  /*3e410*/  ISETP.GT.AND P4, PT, R0, 0x80, P1 ;  /* 0x000000800000780c */ /* 0x000fe20000f84270 */
[-C--:B------:R-:W-:Y:S01]  /*3e420*/  FMUL R146, R146, R2.reuse ;  /* 0x0000000292927220 */ /* 0x080fe20000400000 */
[C---:B------:R-:W-:Y:S01]  /*3e430*/  ISETP.GT.AND P2, PT, R0.reuse, 0x88, P2 ;  /* 0x000000880000780c */ /* 0x040fe20001744270 */
[-C--:B------:R-:W-:Y:S01]  /*3e440*/  FMUL R147, R147, R2.reuse ;  /* 0x0000000293937220 */ /* 0x080fe20000400000 */
[----:B------:R-:W-:Y:S01]  /*3e450*/  ISETP.GT.AND P1, PT, R0, 0x88, P1 ;  /* 0x000000880000780c */ /* 0x000fe20000f24270 */
[-C--:B------:R-:W-:Y:S01]  /*3e460*/  FMUL R148, R148, R2.reuse ;  /* 0x0000000294947220 */ /* 0x080fe20000400000 */
[-C--:B------:R-:W-:Y:S01]  /*3e470*/  FMUL R149, R149, R2.reuse ;  /* 0x0000000295957220 */ /* 0x080fe20000400000 */
[-C--:B------:R-:W-:Y:S01]  /*3e480*/  FMUL R150, R150, R2.reuse ;  /* 0x0000000296967220 */ /* 0x080fe20000400000 */
[----:B------:R-:W-:Y:S01]  /*3e490*/  FMUL R151, R151, R2 ;  /* 0x0000000297977220 */ /* 0x000fe20000400000 */
[----:B------:R-:W-:-:S02]  /*3e4a0*/  F2FP.F16.F32.PACK_AB R146, RZ, R146 ;  /* 0x00000092ff92723e */ /* 0x000fc400000000ff */
[----:B------:R-:W-:Y:S02]  /*3e4b0*/  F2FP.F16.F32.PACK_AB R147, RZ, R147 ;  /* 0x00000093ff93723e */ /* 0x000fe400000000ff */
[----:B------:R-:W-:Y:S02]  /*3e4c0*/  F2FP.F16.F32.PACK_AB R148, RZ, R148 ;  /* 0x00000094ff94723e */ /* 0x000fe400000000ff */
[----:B------:R-:W-:Y:S02]  /*3e4d0*/  F2FP.F16.F32.PACK_AB R149, RZ, R149 ;  /* 0x00000095ff95723e */ /* 0x000fe400000000ff */
[----:B------:R-:W-:Y:S02]  /*3e4e0*/  F2FP.F16.F32.PACK_AB R150, RZ, R150 ;  /* 0x00000096ff96723e */ /* 0x000fe400000000ff */
[----:B------:R-:W-:Y:S01]  /*3e4f0*/  F2FP.F16.F32.PACK_AB R151, RZ, R151 ;  /* 0x00000097ff97723e */ /* 0x000fe200000000ff */
[----:B------:R0:W-:Y:S04]  /*3e500*/  @P0 STG.E.U16 desc[UR36][R10.64+0x3e0], R146 ;  /* 0x0003e0920a000986 */ /* 0x0001e8000c101524 */
[----:B------:R0:W-:Y:S04]  /*3e510*/  @P3 STG.E.U16 desc[UR36][R10.64+0x3e2], R147 ;  /* 0x0003e2930a003986 */ /* 0x0001e8000c101524 */
[----:B------:R0:W-:Y:S04]  /*3e520*/  @P5 STG.E.U16 desc[UR36][R8.64+0x3f0], R148 ;  /* 0x0003f09408005986 */ /* 0x0001e8000c101524 */
[----:B------:R0:W-:Y:S04]  /*3e530*/  @P4 STG.E.U16 desc[UR36][R8.64+0x3f2], R149 ;  /* 0x0003f29508004986 */ /* 0x0001e8000c101524 */
[----:B------:R0:W-:Y:S04]  /*3e540*/  @P2 STG.E.U16 desc[UR36][R10.64+0x3f0], R150 ;  /* 0x0003f0960a002986 */ /* 0x0001e8000c101524 */
[----:B------:R0:W-:Y:S02]  /*3e550*/  @P1 STG.E.U16 desc[UR36][R10.64+0x3f2], R151 ;  /* 0x0003f2970a001986 */ /* 0x0001e4000c101524 */
.L_x_1052:
[----:B------:R-:W-:Y:S05]  /*3e560*/  BSYNC B0 ;  /* 0x0000000000007941 */ /* 0x000fea0003800000 */
.L_x_32:
[----:B0-----:R-:W2:Y:S04]  /*3e570*/  LDL.LU R5, [R1+0x604] ;  /* 0x0006040001057983 */ /* 0x001ea80000300800 */
[----:B------:R-:W2:Y:S01]  /*3e580*/  LDL.LU R4, [R1+0x608] ;  /* 0x0006080001047983 */ /* 0x000ea20000300800 */
[----:B------:R-:W-:Y:S01]  /*3e590*/  ULDC UR4, c[0x0][0xc] ;  /* 0x0000030000047ab9 */ /* 0x000fe20000000800 */
[----:B------:R-:W-:Y:S01]  /*3e5a0*/  ULDC UR5, c[0x0][0x10] ;  /* 0x0000040000057ab9 */ /* 0x000fe20000000800 */
[----:B------:R-:W2:Y:S01]  /*3e5b0*/  LDC R3, c[0x0][0x14] ;  /* 0x00000500ff037b82 */ /* 0x000ea20000000800 */
[----:B------:R-:W-:Y:S01]  /*3e5c0*/  UIMAD.WIDE.U32 UR4, UR4, UR5, URZ ;  /* 0x00000005040472a5 */ /* 0x000fe2000f8e003f */
[----:B------:R-:W-:Y:S01]  /*3e5d0*/  PRMT R0, RZ, 0x7610, R0 ;  /* 0x00007610ff007816 */ /* 0x000fe20000000000 */
[----:B------:R-:W-:-:S02]  /*3e5e0*/  IMAD.MOV.U32 R23, RZ, RZ, -0x1 ;  /* 0xffffffffff177424 */ /* 0x000fc400078e00ff */
[----:B------:R-:W-:Y:S02]  /*3e5f0*/  IMAD.MOV.U32 R160, RZ, RZ, -0x1 ;  /* 0xffffffffffa07424 */ /* 0x000fe400078e00ff */
[----:B--2---:R-:W-:-:S04]  /*3e600*/  IMAD.WIDE.U32 R4, R3, UR4, R4 ;  /* 0x0000000403047c25 */ /* 0x004fc8000f8e0004 */
[----:B------:R-:W-:Y:S01]  /*3e610*/  IMAD R3, R3, UR5, RZ ;  /* 0x0000000503037c24 */ /* 0x000fe2000f8e02ff */
[----:B------:R-:W-:Y:S01]  /*3e620*/  ULDC.64 UR4, c[0x0][0x650] ;  /* 0x0001940000047ab9 */ /* 0x000fe20000000a00 */
[----:B------:R-:W-:Y:S01]  /*3e630*/  IMAD.MOV.U32 R25, RZ, RZ, R4 ;  /* 0x000000ffff197224 */ /* 0x000fe200078e0004 */
[----:B------:R-:W-:Y:S01]  /*3e640*/  ISETP.GE.U32.AND P0, PT, R4, UR4, PT ;  /* 0x0000000404007c0c */ /* 0x000fe2000bf06070 */
[----:B------:R-:W-:-:S05]  /*3e650*/  IMAD.IADD R28, R5, 0x1, R3 ;  /* 0x00000001051c7824 */ /* 0x000fca00078e0203 */
[----:B------:R0:W-:Y:S01]  /*3e660*/  STL [R1+0x604], R28 ;  /* 0x0006041c01007387 */ /* 0x0001e20000100800 */
[----:B------:R-:W-:-:S03]  /*3e670*/  ISETP.GE.U32.AND.EX P0, PT, R28, UR5, PT, P0 ;  /* 0x000000051c007c0c */ /* 0x000fc6000bf06100 */
[----:B------:R0:W-:Y:S10]  /*3e680*/  STL [R1+0x608], R25 ;  /* 0x0006081901007387 */ /* 0x0001f40000100800 */
[----:B0-----:R-:W-:Y:S05]  /*3e690*/  @P0 BRA `(.L_x_1053) ;  /* 0x0000000400700947 */ /* 0x001fea0003800000 */
[----:B------:R-:W0:Y:S01]  /*3e6a0*/  S2R R20, SR_CTAID.X ;  /* 0x0000000000147919 */ /* 0x000e220000002500 */
[----:B---3--:R-:W2:Y:S01]  /*3e6b0*/  LDC.64 R10, c[0x0][0x628] ;  /* 0x00018a00ff0a7b82 */ /* 0x008ea20000000a00 */
[----:B------:R-:W-:Y:S01]  /*3e6c0*/  ULDC UR4, c[0x0][0x150] ;  /* 0x0000540000047ab9 */ /* 0x000fe20000000800 */
[----:B----4-:R-:W-:Y:S01]  /*3e6d0*/  MOV R8, R25 ;  /* 0x0000001900087202 */ /* 0x010fe20000000f00 */
[----:B------:R-:W3:Y:S01]  /*3e6e0*/  S2R R22, SR_CTAID.Y ;  /* 0x0000000000167919 */ /* 0x000ee20000002600 */
[----:B------:R-:W-:-:S04]  /*3e6f0*/  IMAD.MOV.U32 R9, RZ, RZ, R28 ;  /* 0x000000ffff097224 */ /* 0x000fc800078e001c */
[----:B------:R-:W4:Y:S08]  /*3e700*/  LDC R23, c[0x0][0x144] ;  /* 0x00005100ff177b82 */ /* 0x000f300000000800 */
[----:B-1----:R-:W1:Y:S08]  /*3e710*/  LDC R12, c[0x0][0x630] ;  /* 0x00018c00ff0c7b82 */ /* 0x002e700000000800 */
[----:B------:R-:W1:Y:S01]  /*3e720*/  LDC.64 R14, c[0x0][0x620] ;  /* 0x00018800ff0e7b82 */ /* 0x000e620000000a00 */
[----:B--2---:R-:W-:-:S04]  /*3e730*/  ISETP.NE.U32.AND P0, PT, R10, RZ, PT ;  /* 0x000000ff0a00720c */ /* 0x004fc80003f05070 */
[----:B------:R-:W-:Y:S02]  /*3e740*/  ISETP.NE.AND.EX P0, PT, R11, RZ, PT, P0 ;  /* 0x000000ff0b00720c */ /* 0x000fe40003f05300 */
[----:B0-----:R-:W-:-:S05]  /*3e750*/  I2FP.F32.U32 R0, R20 ;  /* 0x0000001400007245 */ /* 0x001fca0000201000 */
[----:B------:R-:W-:-:S04]  /*3e760*/  FMUL R0, R0, UR4 ;  /* 0x0000000400007c20 */ /* 0x000fc80008400000 */
[----:B------:R0:W2:Y:S02]  /*3e770*/  F2I.U32.TRUNC.NTZ R21, R0 ;  /* 0x0000000000157305 */ /* 0x0000a4000020f000 */
[----:B---34-:R-:W-:Y:S05]  /*3e780*/  @!P0 BRA `(.L_x_1054) ;  /* 0x0000000000288947 */ /* 0x018fea0003800000 */
[----:B0-----:R-:W0:Y:S02]  /*3e790*/  LDC R0, c[0x0][0x634] ;  /* 0x00018d00ff007b82 */ /* 0x001e240000000800 */
[----:B0-----:R-:W-:-:S05]  /*3e7a0*/  IADD3 R3, P0, R25, R0, RZ ;  /* 0x0000000019037210 */ /* 0x001fca0007f1e0ff */
        /* <DEDUP_REMOVED lines=8> */
.L_x_1054:
[-CC-:B-1----:R-:W-:Y:S01]  /*3e830*/  SHF.R.U64 R160, R8, R12.reuse, R9.reuse ;  /* 0x0000000c08a07219 */ /* 0x182fe20000001209 */
[----:B------:R-:W1:Y:S01]  /*3e840*/  LDC.64 R26, c[0x0][0x640] ;  /* 0x00019000ff1a7b82 */ /* 0x000e620000000a00 */
[----:B0-----:R-:W-:Y:S01]  /*3e850*/  SHF.R.U32.HI R0, RZ, R12, R9 ;  /* 0x0000000cff007219 */ /* 0x001fe20000011609 */
[----:B--2---:R-:W-:Y:S01]  /*3e860*/  IMAD.MOV R21, RZ, RZ, -R21 ;  /* 0x000000ffff157224 */ /* 0x004fe200078e0a15 */
[----:B------:R-:W-:Y:S01]  /*3e870*/  IADD3 R3, P0, RZ, -R160, RZ ;  /* 0x800000a0ff037210 */ /* 0x000fe20007f1e0ff */
[----:B------:R-:W-:Y:S01]  /*3e880*/  ULDC UR4, c[0x0][0x154] ;  /* 0x0000550000047ab9 */ /* 0x000fe20000000800 */
[----:B------:R-:W-:Y:S01]  /*3e890*/  MOV R4, R25 ;  /* 0x0000001900047202 */ /* 0x000fe20000000f00 */
[----:B------:R-:W-:Y:S02]  /*3e8a0*/  IMAD R21, R23, R21, R20 ;  /* 0x0000001517157224 */ /* 0x000fe400078e0214 */
[----:B------:R-:W0:Y:S01]  /*3e8b0*/  LDC R6, c[0x0][0x618] ;  /* 0x00018600ff067b82 */ /* 0x000e220000000800 */
[----:B------:R-:W-:-:S02]  /*3e8c0*/  IMAD.X R5, RZ, RZ, ~R0, P0 ;  /* 0x000000ffff057224 */ /* 0x000fc400000e0e00 */
[----:B------:R-:W-:Y:S02]  /*3e8d0*/  IMAD.MOV.U32 R7, RZ, RZ, 0x1 ;  /* 0x00000001ff077424 */ /* 0x000fe400078e00ff */
[-C--:B------:R-:W-:Y:S02]  /*3e8e0*/  IMAD R0, R5, R14.reuse, RZ ;  /* 0x0000000e05007224 */ /* 0x080fe400078e02ff */
[----:B------:R-:W-:Y:S01]  /*3e8f0*/  IMAD.MOV.U32 R5, RZ, RZ, R28 ;  /* 0x000000ffff057224 */ /* 0x000fe200078e001c */
[----:B------:R-:W2:Y:S01]  /*3e900*/  LDC R8, c[0x0][0x608] ;  /* 0x00018200ff087b82 */ /* 0x000ea20000000800 */
[----:B------:R-:W-:-:S04]  /*3e910*/  IMAD.WIDE.U32 R4, R3, R14, R4 ;  /* 0x0000000e03047225 */ /* 0x000fc800078e0004 */
[----:B------:R-:W-:-:S03]  /*3e920*/  IMAD R3, R3, R15, R0 ;  /* 0x0000000f03037224 */ /* 0x000fc600078e0200 */
[----:B------:R-:W3:Y:S01]  /*3e930*/  LDC R24, c[0x0][0x658] ;  /* 0x00019600ff187b82 */ /* 0x000ee20000000800 */
[----:B------:R-:W-:Y:S01]  /*3e940*/  I2FP.F32.U32 R0, R22 ;  /* 0x0000001600007245 */ /* 0x000fe20000201000 */
[----:B------:R-:W-:Y:S01]  /*3e950*/  IMAD.IADD R3, R5, 0x1, R3 ;  /* 0x0000000105037824 */ /* 0x000fe200078e0203 */
[----:B-1----:R-:W-:Y:S01]  /*3e960*/  ISETP.NE.U32.AND P0, PT, R26, RZ, PT ;  /* 0x000000ff1a00720c */ /* 0x002fe20003f05070 */
[----:B------:R-:W-:Y:S02]  /*3e970*/  IMAD.MOV.U32 R5, RZ, RZ, -0x1 ;  /* 0xffffffffff057424 */ /* 0x000fe400078e00ff */
[----:B------:R-:W-:Y:S02]  /*3e980*/  FMUL R0, R0, UR4 ;  /* 0x0000000400007c20 */ /* 0x000fe40008400000 */
[----:B------:R-:W1:Y:S01]  /*3e990*/  LDC R15, c[0x0][0x148] ;  /* 0x00005200ff0f7b82 */ /* 0x000e620000000800 */
[----:B0-----:R-:W-:Y:S01]  /*3e9a0*/  SHF.R.U64 R12, R4, R6, R3 ;  /* 0x00000006040c7219 */ /* 0x001fe20000001203 */
[----:B------:R0:W4:Y:S01]  /*3e9b0*/  F2I.U32.TRUNC.NTZ R13, R0 ;  /* 0x00000000000d7305 */ /* 0x000122000020f000 */
[----:B------:R-:W-:-:S02]  /*3e9c0*/  ISETP.NE.AND.EX P0, PT, R27, RZ, PT, P0 ;  /* 0x000000ff1b00720c */ /* 0x000fc40003f05300 */
[----:B------:R-:W-:-:S03]  /*3e9d0*/  SHF.R.U32.HI R3, RZ, R6, R3 ;  /* 0x00000006ff037219 */ /* 0x000fc60000011603 */
[----:B------:R-:W0:Y:S01]  /*3e9e0*/  LDC R20, c[0x0][0x600] ;  /* 0x00018000ff147b82 */ /* 0x000e220000000800 */
[-CC-:B--2---:R-:W-:Y:S02]  /*3e9f0*/  SHF.R.U64 R10, R12, R8.reuse, R3.reuse ;  /* 0x000000080c0a7219 */ /* 0x184fe40000001203 */
[----:B------:R-:W-:-:S05]  /*3ea00*/  SHF.R.U32.HI R3, RZ, R8, R3 ;  /* 0x00000008ff037219 */ /* 0x000fca0000011603 */
[----:B------:R-:W2:Y:S01]  /*3ea10*/  LDC R25, c[0x0][0x648] ;  /* 0x00019200ff197b82 */ /* 0x000ea20000000800 */
[-C--:B---3--:R-:W-:Y:S02]  /*3ea20*/  SHF.L.U32 R4, R5, R24.reuse, RZ ;  /* 0x0000001805047219 */ /* 0x088fe400000006ff */
[--C-:B------:R-:W-:Y:S02]  /*3ea30*/  SHF.R.U64 R14, R10, R24, R3.reuse ;  /* 0x000000180a0e7219 */ /* 0x100fe40000001203 */
[----:B------:R-:W-:Y:S02]  /*3ea40*/  LOP3.LUT R23, RZ, R4, RZ, 0x33, !PT ;  /* 0x00000004ff177212 */ /* 0x000fe400078e33ff */
[-C--:B------:R-:W-:Y:S01]  /*3ea50*/  SHF.R.U32.HI R5, RZ, R24.reuse, R3 ;  /* 0x00000018ff057219 */ /* 0x080fe20000011603 */
[----:B------:R-:W3:Y:S01]  /*3ea60*/  LDC R28, c[0x0][0x638] ;  /* 0x00018e00ff1c7b82 */ /* 0x000ee20000000800 */
[----:B------:R-:W-:Y:S01]  /*3ea70*/  SHF.L.U32 R172, R7, R24, RZ ;  /* 0x0000001807ac7219 */ /* 0x000fe200000006ff */
[----:B------:R-:W-:-:S06]  /*3ea80*/  IMAD.MOV.U32 R4, RZ, RZ, R14 ;  /* 0x000000ffff047224 */ /* 0x000fcc00078e000e */
[----:B------:R-:W0:Y:S01]  /*3ea90*/  LDC R29, c[0x0][0x610] ;  /* 0x00018400ff1d7b82 */ /* 0x000e220000000800 */
[----:B----4-:R-:W-:Y:S05]  /*3eaa0*/  @!P0 BRA `(.L_x_1055) ;  /* 0x0000000000288947 */ /* 0x010fea0003800000 */
[----:B------:R-:W4:Y:S02]  /*3eab0*/  LDC R3, c[0x0][0x64c] ;  /* 0x00019300ff037b82 */ /* 0x000f240000000800 */
[----:B----4-:R-:W-:-:S05]  /*3eac0*/  IADD3 R3, P0, R14, R3, RZ ;  /* 0x000000030e037210 */ /* 0x010fca0007f1e0ff */
[----:B------:R-:W-:-:S04]  /*3ead0*/  IMAD.X R11, RZ, RZ, R5, P0 ;  /* 0x000000ffff0b7224 */ /* 0x000fc800000e0605 */
[----:B------:R-:W-:-:S04]  /*3eae0*/  IMAD.WIDE.U32 R4, R11, R26, RZ ;  /* 0x0000001a0b047225 */ /* 0x000fc800078e00ff */
[----:B------:R-:W-:-:S04]  /*3eaf0*/  IMAD.WIDE.U32 R6, P0, R3, R27, R4 ;  /* 0x0000001b03067225 */ /* 0x000fc80007800004 */
[----:B------:R-:W-:Y:S01]  /*3eb00*/  IMAD.WIDE.U32 R4, R3, R26, RZ ;  /* 0x0000001a03047225 */ /* 0x000fe200078e00ff */
[----:B------:R-:W-:-:S03]  /*3eb10*/  IADD3.X R9, RZ, RZ, RZ, P0, !PT ;  /* 0x000000ffff097210 */ /* 0x000fc600007fe4ff */
[----:B------:R-:W-:Y:S01]  /*3eb20*/  IMAD.MOV.U32 R8, RZ, RZ, R7 ;  /* 0x000000ffff087224 */ /* 0x000fe200078e0007 */
[----:B------:R-:W-:-:S05]  /*3eb30*/  IADD3 RZ, P0, R5, R6, RZ ;  /* 0x0000000605ff7210 */ /* 0x000fca0007f1e0ff */
[----:B------:R-:W-:-:S08]  /*3eb40*/  IMAD.WIDE.U32.X R4, R11, R27, R8, P0 ;  /* 0x0000001b0b047225 */ /* 0x000fd000000e0408 */
.L_x_1055:
[----:B------:R-:W4:Y:S01]  /*3eb50*/  LDC R3, c[0x0][0x65c] ;  /* 0x00019700ff037b82 */ /* 0x000f220000000800 */
[----:B0-2---:R-:W-:Y:S01]  /*3eb60*/  SHF.R.U64 R0, R4, R25, R5 ;  /* 0x0000001904007219 */ /* 0x005fe20000001205 */
[----:B------:R-:W-:Y:S01]  /*3eb70*/  VIADD R7, R20, 0xffffffff ;  /* 0xffffffff14077836 */ /* 0x000fe20000000000 */
[----:B------:R-:W-:Y:S01]  /*3eb80*/  LOP3.LUT R5, R10, R23, RZ, 0xc0, !PT ;  /* 0x000000170a057212 */ /* 0x000fe200078ec0ff */
[----:B------:R-:W-:Y:S02]  /*3eb90*/  IMAD.MOV R13, RZ, RZ, -R13 ;  /* 0x000000ffff0d7224 */ /* 0x000fe400078e0a0d */
[----:B------:R-:W-:Y:S02]  /*3eba0*/  IMAD.MOV.U32 R4, RZ, RZ, 0x1 ;  /* 0x00000001ff047424 */ /* 0x000fe400078e00ff */
[----:B------:R-:W-:Y:S01]  /*3ebb0*/  IMAD R172, R172, R0, R5 ;  /* 0x00000000acac7224 */ /* 0x000fe200078e0205 */
[----:B------:R-:W-:Y:S02]  /*3ebc0*/  LOP3.LUT R5, R12, R7, RZ, 0xc0, !PT ;  /* 0x000000070c057212 */ /* 0x000fe400078ec0ff */
[----:B----4-:R-:W-:Y:S01]  /*3ebd0*/  ISETP.NE.AND P0, PT, R3, 0x1, PT ;  /* 0x000000010300780c */ /* 0x010fe20003f05270 */
[----:B------:R-:W-:-:S04]  /*3ebe0*/  IMAD.MOV R3, RZ, RZ, -R0 ;  /* 0x000000ffff037224 */ /* 0x000fc800078e0a00 */
[----:B---3--:R-:W-:-:S04]  /*3ebf0*/  IMAD R0, R3, R28, R14 ;  /* 0x0000001c03007224 */ /* 0x008fc800078e020e */
[----:B------:R-:W-:Y:S01]  /*3ec00*/  IMAD R3, R0, R20, R5 ;  /* 0x0000001400037224 */ /* 0x000fe200078e0205 */
[----:B------:R-:W-:-:S03]  /*3ec10*/  PRMT R0, R4, 0x7610, R0 ;  /* 0x0000761004007816 */ /* 0x000fc60000000000 */
[----:B-1----:R-:W-:-:S04]  /*3ec20*/  @P0 IMAD R21, R15, R13, R22 ;  /* 0x0000000d0f150224 */ /* 0x002fc800078e0216 */
[----:B------:R-:W-:-:S05]  /*3ec30*/  IMAD R172, R172, R29, R21 ;  /* 0x0000001dacac7224 */ /* 0x000fca00078e0215 */
[----:B------:R-:W-:Y:S02]  /*3ec40*/  SEL R23, R3, R172, !P0 ;  /* 0x000000ac03177207 */ /* 0x000fe40004000000 */
[----:B------:R-:W-:-:S07]  /*3ec50*/  SEL R172, R172, R3, !P0 ;  /* 0x00000003acac7207 */ /* 0x000fce0004000000 */
.L_x_1053:
[----:B------:R-:W-:Y:S01]  /*3ec60*/  LOP3.LUT P0, RZ, R0, 0xff, RZ, 0xc0, !PT ;  /* 0x000000ff00ff7812 */ /* 0x000fe2000780c0ff */
[----:B------:R-:W-:-:S12]  /*3ec70*/  IMAD.MOV.U32 R22, RZ, RZ, R172 ;  /* 0x000000ffff167224 */ /* 0x000fd800078e00ac */
[----:B------:R-:W-:Y:S05]  /*3ec80*/  @P0 BRA `(.L_x_1056) ;  /* 0xfffffc2400640947 */ /* 0x000fea000383ffff */
[----:B------:R-:W-:Y:S05]  /*3ec90*/  EXIT ;  /* 0x000000000000794d */ /* 0x000fea0003800000 */
.L_x_7:
[----:B------:R-:W2:Y:S01]  /*3eca0*/  LDL R17, [R1+0x608] ;  /* 0x0006080001117983 */ /* 0x000ea20000100800 */
[----:B------:R-:W-:-:S03]  /*3ecb0*/  ULDC.64 UR4, c[0x0][0x650] ;  /* 0x0001940000047ab9 */ /* 0x000fc60000000a00 */
[----:B------:R-:W3:Y:S01]  /*3ecc0*/  LDL R20, [R1+0x604] ;  /* 0x0006040001147983 */ /* 0x000ee20000100800 */
[----:B------:R-:W-:Y:S01]  /*3ecd0*/  PRMT R8, RZ, 0x7610, R8 ;  /* 0x00007610ff087816 */ /* 0x000fe20000000008 */
[----:B------:R-:W-:Y:S01]  /*3ece0*/  IMAD.MOV.U32 R2, RZ, RZ, -0x1 ;  /* 0xffffffffff027424 */ /* 0x000fe200078e00ff */
[----:B------:R-:W-:Y:S01]  /*3ecf0*/  MOV R3, 0xffffffff ;  /* 0xffffffff00037802 */ /* 0x000fe20000000f00 */
[----:B------:R-:W-:Y:S01]  /*3ed00*/  IMAD.MOV.U32 R12, RZ, RZ, -0x1 ;  /* 0xffffffffff0c7424 */ /* 0x000fe200078e00ff */
[----:B--2---:R-:W-:-:S04]  /*3ed10*/  ISETP.GE.U32.AND P0, PT, R17, UR4, PT ;  /* 0x0000000411007c0c */ /* 0x004fc8000bf06070 */
[----:B---3--:R-:W-:-:S13]  /*3ed20*/  ISETP.GE.U32.AND.EX P0, PT, R20, UR5, PT, P0 ;  /* 0x0000000514007c0c */ /* 0x008fda000bf06100 */
[----:B------:R-:W-:Y:S05]  /*3ed30*/  @P0 BRA `(.L_x_1057) ;  /* 0x0000000400340947 */ /* 0x000fea0003800000 */
[----:B------:R-:W1:Y:S01]  /*3ed40*/  LDC.64 R12, c[0x0][0x628] ;  /* 0x00018a00ff0c7b82 */ /* 0x000e620000000a00 */
[----:B------:R-:W-:Y:S02]  /*3ed50*/  IMAD.MOV.U32 R10, RZ, RZ, R17 ;  /* 0x000000ffff0a7224 */ /* 0x000fe400078e0011 */
[----:B------:R-:W-:-:S05]  /*3ed60*/  IMAD.MOV.U32 R11, RZ, RZ, R20 ;  /* 0x000000ffff0b7224 */ /* 0x000fca00078e0014 */
        /* <DEDUP_REMOVED lines=10> */
[----:B------:R-:W-:Y:S01]  /*3ee10*/  IMAD.WIDE.U32 R2, R11, R12, RZ ;  /* 0x0000000c0b027225 */ /* 0x000fe200078e00ff */
[----:B------:R-:W-:-:S03]  /*3ee20*/  MOV R10, R9 ;  /* 0x00000009000a7202 */ /* 0x000fc60000000f00 */
[----:B------:R-:W-:Y:S01]  /*3ee30*/  IMAD.X R11, RZ, RZ, RZ, P0 ;  /* 0x000000ffff0b7224 */ /* 0x000fe200000e06ff */
[----:B------:R-:W-:-:S05]  /*3ee40*/  IADD3 RZ, P0, R3, R8, RZ ;  /* 0x0000000803ff7210 */ /* 0x000fca0007f1e0ff */
[----:B------:R-:W-:-:S08]  /*3ee50*/  IMAD.WIDE.U32.X R10, R15, R13, R10, P0 ;  /* 0x0000000d0f0a7225 */ /* 0x000fd000000e040a */
.L_x_1058:
[----:B------:R-:W1:Y:S01]  /*3ee60*/  LDC.64 R22, c[0x0][0x640] ;  /* 0x00019000ff167b82 */ /* 0x000e620000000a00 */
[-CC-:B------:R-:W-:Y:S01]  /*3ee70*/  SHF.R.U64 R15, R10, R16.reuse, R11.reuse ;  /* 0x000000100a0f7219 */ /* 0x180fe2000000120b */
[----:B0-----:R-:W-:Y:S01]  /*3ee80*/  IMAD.MOV.U32 R24, RZ, RZ, 0x1 ;  /* 0x00000001ff187424 */ /* 0x001fe200078e00ff */
[----:B------:R-:W-:Y:S02]  /*3ee90*/  SHF.R.U32.HI R2, RZ, R16, R11 ;  /* 0x00000010ff027219 */ /* 0x000fe4000001160b */
[----:B------:R-:W-:-:S03]  /*3eea0*/  IADD3 R9, P0, RZ, -R15, RZ ;  /* 0x8000000fff097210 */ /* 0x000fc60007f1e0ff */
[----:B------:R-:W0:Y:S02]  /*3eeb0*/  LDC R10, c[0x0][0x618] ;  /* 0x00018600ff0a7b82 */ /* 0x000e240000000800 */
[----:B------:R-:W-:Y:S02]  /*3eec0*/  IMAD.X R3, RZ, RZ, ~R2, P0 ;  /* 0x000000ffff037224 */ /* 0x000fe400000e0e02 */
[----:B------:R-:W-:Y:S02]  /*3eed0*/  IMAD.MOV.U32 R2, RZ, RZ, R17 ;  /* 0x000000ffff027224 */ /* 0x000fe400078e0011 */
[-C--:B------:R-:W-:Y:S02]  /*3eee0*/  IMAD R8, R3, R18.reuse, RZ ;  /* 0x0000001203087224 */ /* 0x080fe400078e02ff */
[----:B------:R-:W2:Y:S01]  /*3eef0*/  LDC R16, c[0x0][0x608] ;  /* 0x00018200ff107b82 */ /* 0x000ea20000000800 */
[----:B------:R-:W-:Y:S02]  /*3ef00*/  IMAD.MOV.U32 R3, RZ, RZ, R20 ;  /* 0x000000ffff037224 */ /* 0x000fe400078e0014 */
[----:B------:R-:W-:-:S05]  /*3ef10*/  IMAD.WIDE.U32 R2, R9, R18, R2 ;  /* 0x0000001209027225 */ /* 0x000fca00078e0002 */
[----:B------:R-:W3:Y:S01]  /*3ef20*/  LDC R21, c[0x0][0x658] ;  /* 0x00019600ff157b82 */ /* 0x000ee20000000800 */
[----:B------:R-:W-:Y:S01]  /*3ef30*/  IMAD R9, R9, R19, R8 ;  /* 0x0000001309097224 */ /* 0x000fe200078e0208 */
[----:B-1----:R-:W-:Y:S01]  /*3ef40*/  ISETP.NE.U32.AND P0, PT, R22, RZ, PT ;  /* 0x000000ff1600720c */ /* 0x002fe20003f05070 */
[----:B------:R-:W-:Y:S02]  /*3ef50*/  IMAD.MOV.U32 R8, RZ, RZ, -0x1 ;  /* 0xffffffffff087424 */ /* 0x000fe400078e00ff */
[----:B------:R-:W-:Y:S01]  /*3ef60*/  IMAD.IADD R3, R3, 0x1, R9 ;  /* 0x0000000103037824 */ /* 0x000fe200078e0209 */
[----:B------:R-:W-:Y:S02]  /*3ef70*/  ISETP.NE.AND.EX P0, PT, R23, RZ, PT, P0 ;  /* 0x000000ff1700720c */ /* 0x000fe40003f05300 */
[----:B------:R-:W1:Y:S02]  /*3ef80*/  LDC R18, c[0x0][0x600] ;  /* 0x00018000ff127b82 */ /* 0x000e640000000800 */
[----:B0-----:R-:W-:-:S02]  /*3ef90*/  SHF.R.U64 R12, R2, R10, R3 ;  /* 0x0000000a020c7219 */ /* 0x001fc40000001203 */
[----:B------:R-:W-:-:S04]  /*3efa0*/  SHF.R.U32.HI R3, RZ, R10, R3 ;  /* 0x0000000aff037219 */ /* 0x000fc80000011603 */
[----:B------:R-:W0:Y:S01]  /*3efb0*/  LDC R19, c[0x0][0x648] ;  /* 0x00019200ff137b82 */ /* 0x000e220000000800 */
[-CC-:B--2---:R-:W-:Y:S02]  /*3efc0*/  SHF.R.U64 R17, R12, R16.reuse, R3.reuse ;  /* 0x000000100c117219 */ /* 0x184fe40000001203 */
[----:B------:R-:W-:-:S05]  /*3efd0*/  SHF.R.U32.HI R2, RZ, R16, R3 ;  /* 0x00000010ff027219 */ /* 0x000fca0000011603 */
[----:B------:R-:W2:Y:S01]  /*3efe0*/  LDC R20, c[0x0][0x638] ;  /* 0x00018e00ff147b82 */ /* 0x000ea20000000800 */
[-C--:B---3--:R-:W-:Y:S02]  /*3eff0*/  SHF.L.U32 R8, R8, R21.reuse, RZ ;  /* 0x0000001508087219 */ /* 0x088fe400000006ff */
[-CC-:B------:R-:W-:Y:S02]  /*3f000*/  SHF.R.U64 R16, R17, R21.reuse, R2.reuse ;  /* 0x0000001511107219 */ /* 0x180fe40000001202 */
[----:B------:R-:W-:Y:S02]  /*3f010*/  SHF.R.U32.HI R3, RZ, R21, R2 ;  /* 0x00000015ff037219 */ /* 0x000fe40000011602 */
[----:B------:R-:W-:Y:S01]  /*3f020*/  LOP3.LUT R26, RZ, R8, RZ, 0x33, !PT ;  /* 0x00000008ff1a7212 */ /* 0x000fe200078e33ff */
[----:B------:R-:W3:Y:S01]  /*3f030*/  LDC R25, c[0x0][0x610] ;  /* 0x00018400ff197b82 */ /* 0x000ee20000000800 */
[----:B------:R-:W-:Y:S01]  /*3f040*/  MOV R2, R16 ;  /* 0x0000001000027202 */ /* 0x000fe20000000f00 */
[----:B------:R-:W-:Y:S06]  /*3f050*/  @!P0 BRA `(.L_x_1059) ;  /* 0x0000000000288947 */ /* 0x000fec0003800000 */
        /* <DEDUP_REMOVED lines=10> */
.L_x_1059:
[----:B------:R-:W4:Y:S01]  /*3f100*/  LDC R8, c[0x0][0x65c] ;  /* 0x00019700ff087b82 */ /* 0x000f220000000800 */
[----:B0-----:R-:W-:Y:S01]  /*3f110*/  SHF.R.U64 R3, R2, R19, R3 ;  /* 0x0000001302037219 */ /* 0x001fe20000001203 */
[----:B-1----:R-:W-:Y:S01]  /*3f120*/  VIADD R9, R18, 0xffffffff ;  /* 0xffffffff12097836 */ /* 0x002fe20000000000 */
[----:B------:R-:W-:Y:S02]  /*3f130*/  SHF.L.U32 R24, R24, R21, RZ ;  /* 0x0000001518187219 */ /* 0x000fe400000006ff */
[----:B------:R-:W-:Y:S01]  /*3f140*/  LOP3.LUT R2, R17, R26, RZ, 0xc0, !PT ;  /* 0x0000001a11027212 */ /* 0x000fe200078ec0ff */
[----:B------:R-:W-:-:S04]  /*3f150*/  IMAD.MOV R5, RZ, RZ, -R3 ;  /* 0x000000ffff057224 */ /* 0x000fc800078e0a03 */
[----:B------:R-:W-:Y:S02]  /*3f160*/  IMAD R3, R24, R3, R2 ;  /* 0x0000000318037224 */ /* 0x000fe400078e0202 */
[----:B--2---:R-:W-:Y:S01]  /*3f170*/  IMAD R2, R5, R20, R16 ;  /* 0x0000001405027224 */ /* 0x004fe200078e0210 */
[----:B----4-:R-:W-:Y:S01]  /*3f180*/  ISETP.NE.AND P0, PT, R8, 0x1, PT ;  /* 0x000000010800780c */ /* 0x010fe20003f05270 */
[----:B------:R-:W-:-:S12]  /*3f190*/  IMAD.MOV.U32 R8, RZ, RZ, 0x1 ;  /* 0x00000001ff087424 */ /* 0x000fd800078e00ff */
[----:B------:R-:W-:Y:S01]  /*3f1a0*/  @P0 IMAD R6, R7, R14, R4 ;  /* 0x0000000e07060224 */ /* 0x000fe200078e0204 */
[----:B------:R-:W-:Y:S02]  /*3f1b0*/  LOP3.LUT R7, R12, R9, RZ, 0xc0, !PT ;  /* 0x000000090c077212 */ /* 0x000fe400078ec0ff */
[----:B------:R-:W-:Y:S01]  /*3f1c0*/  MOV R12, R15 ;  /* 0x0000000f000c7202 */ /* 0x000fe20000000f00 */
[----:B---3--:R-:W-:Y:S02]  /*3f1d0*/  IMAD R3, R3, R25, R6 ;  /* 0x0000001903037224 */ /* 0x008fe400078e0206 */
[----:B------:R-:W-:-:S05]  /*3f1e0*/  IMAD R4, R2, R18, R7 ;  /* 0x0000001202047224 */ /* 0x000fca00078e0207 */
[----:B------:R-:W-:Y:S02]  /*3f1f0*/  SEL R2, R4, R3, !P0 ;  /* 0x0000000304027207 */ /* 0x000fe40004000000 */
[----:B------:R-:W-:-:S07]  /*3f200*/  SEL R3, R3, R4, !P0 ;  /* 0x0000000403037207 */ /* 0x000fce0004000000 */
.L_x_1057:
[----:B------:R-:W-:-:S08]  /*3f210*/  NOP ;  /* 0x0000000000007918 */ /* 0x000fd00000000000 */
[----:B0-----:R-:W0:-:S00]  /*3f220*/  USETMAXREG.DEALLOC.CTAPOOL 0x18 ;  /* 0x00000018000079c8 */ /* 0x001e0000080e0500 */
[----:B0-----:R-:W-:-:S13]  /*3f230*/  ISETP.NE.AND P0, PT, R0, RZ, PT ;  /* 0x000000ff0000720c */ /* 0x001fda0003f05270 */
[----:B------:R-:W-:Y:S05]  /*3f240*/  @P0 EXIT ;  /* 0x000000000000094d */ /* 0x000fea0003800000 */
[----:B------:R-:W-:Y:S01]  /*3f250*/  LOP3.LUT P0, RZ, R8, 0xff, RZ, 0xc0, !PT ;  /* 0x000000ff08ff7812 */ /* 0x000fe2000780c0ff */
[----:B------:R-:W-:Y:S02]  /*3f260*/  IMAD.MOV.U32 R0, RZ, RZ, 0x1 ;  /* 0x00000001ff007424 */ /* 0x000fe400078e00ff */
[----:B------:R-:W-:-:S10]  /*3f270*/  IMAD.MOV.U32 R6, RZ, RZ, RZ ;  /* 0x000000ffff067224 */ /* 0x000fd400078e00ff */
[----:B------:R-:W-:Y:S05]  /*3f280*/  @!P0 BRA `(.L_x_1060) ;  /* 0x0000000c00608947 */ /* 0x000fea0003800000 */
[----:B------:R-:W2:Y:S01]  /*3f290*/  LDL R4, [R1+0x600] ;  /* 0x0006000001047983 */ /* 0x000ea20000100800 */
[----:B------:R-:W0:Y:S01]  /*3f2a0*/  LDC R0, c[0x0][0x28c] ;  /* 0x0000a300ff007b82 */ /* 0x000e220000000800 */
[----:B------:R-:W-:Y:S01]  /*3f2b0*/  ULDC UR5, c[0x0][0x600] ;  /* 0x0001800000057ab9 */ /* 0x000fe20000000800 */
[----:B------:R-:W-:Y:S01]  /*3f2c0*/  ULDC UR4, c[0x0][0xc] ;  /* 0x0000030000047ab9 */ /* 0x000fe20000000800 */
[----:B------:R-:W1:Y:S01]  /*3f2d0*/  S2R R11, SR_CgaCtaId ;  /* 0x00000000000b7919 */ /* 0x000e620000008800 */
[----:B------:R-:W-:Y:S01]  /*3f2e0*/  UIADD3 UR16, UR5, -0x1, URZ ;  /* 0xffffffff05107890 */ /* 0x000fe2000fffe03f */
[----:B------:R-:W-:Y:S01]  /*3f2f0*/  BSSY B0, `(.L_x_1060) ;  /* 0x00000d1000007945 */ /* 0x000fe20003800000 */
[----:B------:R-:W-:Y:S01]  /*3f300*/  ULDC UR6, c[0x0][0x658] ;  /* 0x0001960000067ab9 */ /* 0x000fe20000000800 */
[----:B------:R-:W-:Y:S01]  /*3f310*/  ULDC UR5, c[0x0][0x10] ;  /* 0x0000040000057ab9 */ /* 0x000fe20000000800 */
[----:B------:R-:W-:Y:S01]  /*3f320*/  UMOV UR7, 0xffffffff ;  /* 0xffffffff00077882 */ /* 0x000fe20000000000 */
[----:B------:R-:W-:Y:S01]  /*3f330*/  UMOV UR8, 0x1 ;  /* 0x0000000100087882 */ /* 0x000fe20000000000 */
[----:B------:R-:W-:Y:S01]  /*3f340*/  UIMAD.WIDE.U32 UR4, UR4, UR5, URZ ;  /* 0x00000005040472a5 */ /* 0x000fe2000f8e003f */
[----:B------:R-:W-:Y:S01]  /*3f350*/  IMAD.MOV.U32 R10, RZ, RZ, 0x1 ;  /* 0x00000001ff0a7424 */ /* 0x000fe200078e00ff */
[----:B------:R-:W-:Y:S01]  /*3f360*/  USHF.L.U32 UR7, UR7, UR6, URZ ;  /* 0x0000000607077299 */ /* 0x000fe2000800063f */
[----:B------:R-:W-:Y:S01]  /*3f370*/  IMAD.MOV.U32 R6, RZ, RZ, RZ ;  /* 0x000000ffff067224 */ /* 0x000fe200078e00ff */
[----:B------:R-:W-:-:S02]  /*3f380*/  USHF.L.U32 UR18, UR8, UR6, URZ ;  /* 0x0000000608127299 */ /* 0x000fc4000800063f */
[----:B------:R-:W-:Y:S01]  /*3f390*/  ULOP3.LUT UR17, URZ, UR7, URZ, 0x33, !UPT ;  /* 0x000000073f117292 */ /* 0x000fe2000f8e333f */
[----:B------:R-:W-:Y:S01]  /*3f3a0*/  ULDC UR6, c[0x0][0x14] ;  /* 0x0000050000067ab9 */ /* 0x000fe20000000800 */
[----:B------:R-:W-:Y:S01]  /*3f3b0*/  ULDC.64 UR22, c[0x0][0x198] ;  /* 0x0000660000167ab9 */ /* 0x000fe20000000a00 */
[----:B------:R-:W-:Y:S02]  /*3f3c0*/  UIMAD.WIDE.U32 UR20, UR4, UR6, URZ ;  /* 0x00000006041472a5 */ /* 0x000fe4000f8e003f */
[----:B------:R-:W-:Y:S01]  /*3f3d0*/  UIMAD UR13, UR5, UR6, URZ ;  /* 0x00000006050d72a4 */ /* 0x000fe2000f8e023f */
[----:B0-----:R-:W-:-:S03]  /*3f3e0*/  VIADD R0, R0, 0x3f ;  /* 0x0000003f00007836 */ /* 0x001fc60000000000 */
[----:B------:R-:W-:Y:S02]  /*3f3f0*/  UIADD3 UR13, UR21, UR13, URZ ;  /* 0x0000000d150d7290 */ /* 0x000fe4000fffe03f */
[----:B------:R-:W-:-:S04]  /*3f400*/  SHF.R.S32.HI R5, RZ, 0x1f, R0 ;  /* 0x0000001fff057819 */ /* 0x000fc80000011400 */
[----:B------:R-:W-:Y:S01]  /*3f410*/  LEA.HI R5, R5, R0, RZ, 0x6 ;  /* 0x0000000005057211 */ /* 0x000fe200078f30ff */
[C---:B-1----:R-:W-:Y:S01]  /*3f420*/  IMAD.SHL.U32 R17, R11.reuse, 0x100, RZ ;  /* 0x000001000b117824 */ /* 0x042fe200078e00ff */
[----:B------:R-:W-:Y:S01]  /*3f430*/  MOV R0, 0x1 ;  /* 0x0000000100007802 */ /* 0x000fe20000000f00 */
[----:B------:R-:W-:Y:S01]  /*3f440*/  IMAD.SHL.U32 R11, R11, 0x4000, RZ ;  /* 0x000040000b0b7824 */ /* 0x000fe200078e00ff */
[----:B------:R-:W-:Y:S02]  /*3f450*/  SHF.R.S32.HI R7, RZ, 0x6, R5 ;  /* 0x00000006ff077819 */ /* 0x000fe40000011405 */
[----:B------:R-:W-:Y:S02]  /*3f460*/  LOP3.LUT R17, R17, 0x100, RZ, 0xc0, !PT ;  /* 0x0000010011117812 */ /* 0x000fe400078ec0ff */
[----:B------:R-:W-:Y:S01]  /*3f470*/  LOP3.LUT R11, R11, 0x4000, RZ, 0xc0, !PT ;  /* 0x000040000b0b7812 */ /* 0x000fe200078ec0ff */
[----:B------:R-:W-:Y:S01]  /*3f480*/  VIADD R18, R7, 0x1 ;  /* 0x0000000107127836 */ /* 0x000fe20000000000 */
[----:B--2---:R-:W-:-:S07]  /*3f490*/  LOP3.LUT R8, R4, 0x2, RZ, 0xfc, !PT ;  /* 0x0000000204087812 */ /* 0x004fce00078efcff */
.L_x_1071:
[----:B------:R-:W-:-:S03]  /*3f4a0*/  UMOV UR4, 0xffffffff ;  /* 0xffffffff00047882 */ /* 0x000fc60000000000 */
[----:B------:R-:W-:Y:S05]  /*3f4b0*/  BRA.DIV UR4, `(.L_x_1061) ;  /* 0x0000000e04787947 */ /* 0x000fea000b800000 */
[----:B------:R-:W-:-:S13]  /*3f4c0*/  ELECT P6, URZ, PT ;  /* 0x00000000003f782f */ /* 0x000fda00038c0000 */
.L_x_1080:
[----:B------:R-:W0:Y:S01]  /*3f4d0*/  LDC R4, c[0x0][0x28c] ;  /* 0x0000a300ff047b82 */ /* 0x000e220000000800 */
[----:B------:R-:W-:Y:S01]  /*3f4e0*/  BSSY B1, `(.L_x_1062) ;  /* 0x0000039000017945 */ /* 0x000fe20003800000 */
[----:B0-----:R-:W-:-:S13]  /*3f4f0*/  ISETP.LT.OR P6, PT, R4, 0x1, !P6 ;  /* 0x000000010400780c */ /* 0x001fda00077c1670 */
[----:B------:R-:W-:Y:S05]  /*3f500*/  @P6 BRA `(.L_x_1063) ;  /* 0x0000000000d86947 */ /* 0x000fea0003800000 */
[----:B------:R-:W-:Y:S01]  /*3f510*/  IMAD R2, R2, 0x200, R17 ;  /* 0x0000020002027824 */ /* 0x000fe200078e0211 */
[----:B------:R-:W-:Y:S01]  /*3f520*/  MOV R13, R6 ;  /* 0x00000006000d7202 */ /* 0x000fe20000000f00 */
[----:B------:R-:W-:Y:S02]  /*3f530*/  IMAD R3, R3, 0xc0, RZ ;  /* 0x000000c003037824 */ /* 0x000fe400078e02ff */
[----:B------:R-:W-:Y:S02]  /*3f540*/  IMAD.MOV.U32 R4, RZ, RZ, RZ ;  /* 0x000000ffff047224 */ /* 0x000fe400078e00ff */
[----:B------:R-:W-:Y:S02]  /*3f550*/  IMAD.MOV.U32 R5, RZ, RZ, R18 ;  /* 0x000000ffff057224 */ /* 0x000fe400078e0012 */
[----:B------:R-:W-:-:S07]  /*3f560*/  IMAD.MOV.U32 R9, RZ, RZ, R0 ;  /* 0x000000ffff097224 */ /* 0x000fce00078e0000 */
.L_x_1066:
[----:B------:R-:W0:Y:S01]  /*3f570*/  S2R R14, SR_CgaCtaId ;  /* 0x00000000000e7919 */ /* 0x000e220000008800 */
[----:B------:R-:W-:Y:S02]  /*3f580*/  MOV R15, 0x400 ;  /* 0x00000400000f7802 */ /* 0x000fe40000000f00 */
[----:B------:R-:W-:Y:S02]  /*3f590*/  SHF.L.U32 R16, R9, 0x1f, RZ ;  /* 0x0000001f09107819 */ /* 0x000fe400000006ff */
[----:B0-----:R-:W-:-:S05]  /*3f5a0*/  LEA R14, R14, R15, 0x18 ;  /* 0x0000000f0e0e7211 */ /* 0x001fca00078ec0ff */
[----:B------:R-:W-:-:S04]  /*3f5b0*/  IMAD R15, R13, 0x8, R14 ;  /* 0x000000080d0f7824 */ /* 0x000fc800078e020e */
[----:B------:R-:W0:Y:S02]  /*3f5c0*/  SYNCS.PHASECHK.TRANS64.TRYWAIT P0, [R15+URZ+0x10], R16 ;  /* 0x000010100f0075a7 */ /* 0x000e24000800017f */
[----:B0-----:R-:W-:Y:S05]  /*3f5d0*/  @!P0 BRA `(.L_x_1064) ;  /* 0x0000000c00508947 */ /* 0x001fea0003800000 */
.L_x_1081:
[----:B------:R-:W1:Y:S02]  /*3f5e0*/  S2R R19, SR_TID.X ;  /* 0x0000000000137919 */ /* 0x000e640000002100 */
[----:B-1----:R-:W-:-:S13]  /*3f5f0*/  LOP3.LUT P0, RZ, R19, 0x7f, RZ, 0xc0, !PT ;  /* 0x0000007f13ff7812 */ /* 0x002fda000780c0ff */
[----:B0-----:R-:W0:Y:S02]  /*3f600*/  @!P0 LDC R16, c[0x0][0x500] ;  /* 0x00014000ff108b82 */ /* 0x001e240000000800 */
[----:B0-----:R0:W-:Y:S02]  /*3f610*/  @!P0 SYNCS.ARRIVE.TRANS64 RZ, [R15+URZ], R16 ;  /* 0x000000100fff89a7 */ /* 0x0011e4000800003f */
[----:B0-----:R-:W-:-:S04]  /*3f620*/  PRMT R16, R8, 0x9910, RZ ;  /* 0x0000991008107816 */ /* 0x001fc800000000ff */
[----:B------:R-:W-:-:S13]  /*3f630*/  ISETP.NE.AND P0, PT, R16, 0x2, PT ;  /* 0x000000021000780c */ /* 0x000fda0003f05270 */
[----:B------:R-:W-:Y:S05]  /*3f640*/  @P0 BRA `(.L_x_1065) ;  /* 0x0000000000040947 */ /* 0x000fea0003800000 */
[----:B------:R-:W-:Y:S01]  /*3f650*/  BPT.TRAP 0x1 ;  /* 0x000000040000795c */ /* 0x000fe20000300000 */
.L_x_1065:
[----:B------:R-:W-:Y:S01]  /*3f660*/  R2UR UR9, R15 ;  /* 0x000000000f0972ca */ /* 0x000fe200000e0000 */
[--C-:B------:R-:W-:Y:S01]  /*3f670*/  IMAD R15, R13, 0x6000, R14.reuse ;  /* 0x000060000d0f7824 */ /* 0x100fe200078e020e */
[----:B------:R-:W-:Y:S01]  /*3f680*/  UIADD3 UR4, UP0, UR22, 0xf0, URZ ;  /* 0x000000f016047890 */ /* 0x000fe2000ff1e03f */
[----:B------:R-:W-:Y:S01]  /*3f690*/  VIADD R5, R5, 0xffffffff ;  /* 0xffffffff05057836 */ /* 0x000fe20000000000 */
[----:B------:R-:W-:Y:S01]  /*3f6a0*/  R2UR UR11, R3 ;  /* 0x00000000030b72ca */ /* 0x000fe200000e0000 */
[----:B------:R-:W-:Y:S01]  /*3f6b0*/  UIADD3 UR24, UP1, UR22, 0x1f0, URZ ;  /* 0x000001f016187890 */ /* 0x000fe2000ff3e03f */
[----:B------:R-:W-:Y:S01]  /*3f6c0*/  R2UR UR5, R15 ;  /* 0x000000000f0572ca */ /* 0x000fe200000e0000 */
[C---:B------:R-:W-:Y:S01]  /*3f6d0*/  IMAD R15, R13.reuse, 0x8000, R11 ;  /* 0x000080000d0f7824 */ /* 0x040fe200078e020b */
[----:B------:R-:W-:Y:S01]  /*3f6e0*/  R2UR UR10, R4 ;  /* 0x00000000040a72ca */ /* 0x000fe200000e0000 */
[----:B------:R-:W-:Y:S01]  /*3f6f0*/  VIADD R13, R13, 0x1 ;  /* 0x000000010d0d7836 */ /* 0x000fe20000000000 */
[----:B------:R-:W-:Y:S01]  /*3f700*/  R2UR UR12, R12 ;  /* 0x000000000c0c72ca */ /* 0x000fe200000e0000 */
[----:B------:R-:W-:Y:S01]  /*3f710*/  IMAD R15, R15, 0x2, R14 ;  /* 0x000000020f0f7824 */ /* 0x000fe200078e020e */
[----:B------:R-:W-:Y:S01]  /*3f720*/  R2UR UR19, R2 ;  /* 0x00000000021372ca */ /* 0x000fe200000e0000 */
[----:B------:R-:W-:Y:S01]  /*3f730*/  UIADD3.X UR25, URZ, UR23, URZ, UP1, !UPT ;  /* 0x000000173f197290 */ /* 0x000fe20008ffe43f */
[----:B------:R-:W-:Y:S01]  /*3f740*/  ISETP.GT.AND P1, PT, R5, 0x1, PT ;  /* 0x000000010500780c */ /* 0x000fe20003f24270 */
[----:B------:R-:W-:Y:S01]  /*3f750*/  UMOV UR6, 0x0 ;  /* 0x0000000000067882 */ /* 0x000fe20000000000 */
[----:B------:R-:W-:Y:S01]  /*3f760*/  R2UR UR8, R15 ;  /* 0x000000000f0872ca */ /* 0x000fe200000e0000 */
[----:B------:R-:W-:Y:S01]  /*3f770*/  UMOV UR7, 0x10000000 ;  /* 0x1000000000077882 */ /* 0x000fe20000000000 */
[C---:B------:R-:W-:Y:S01]  /*3f780*/  ISETP.NE.AND P0, PT, R13.reuse, 0x2, PT ;  /* 0x000000020d00780c */ /* 0x040fe20003f05270 */
[----:B------:R-:W-:Y:S01]  /*3f790*/  UIADD3 UR14, UR5, 0x100, URZ ;  /* 0x00000100050e7890 */ /* 0x000fe2000fffe03f */
[----:B------:R-:W-:Y:S01]  /*3f7a0*/  VIADD R4, R4, 0x40 ;  /* 0x0000004004047836 */ /* 0x000fe20000000000 */
[----:B------:R-:W-:Y:S01]  /*3f7b0*/  UIADD3.X UR5, URZ, UR23, URZ, UP0, !UPT ;  /* 0x000000173f057290 */ /* 0x000fe200087fe43f */
[----:B------:R-:W-:Y:S01]  /*3f7c0*/  SEL R14, RZ, 0x1, P0 ;  /* 0x00000001ff0e7807 */ /* 0x000fe20000000000 */
[----:B------:R-:W-:Y:S01]  /*3f7d0*/  UMOV UR26, 0x30000 ;  /* 0x00030000001a7882 */ /* 0x000fe20000000000 */
[----:B------:R-:W-:-:S02]  /*3f7e0*/  SEL R13, R13, RZ, P0 ;  /* 0x000000ff0d0d7207 */ /* 0x000fc40000000000 */
[----:B------:R-:W-:-:S03]  /*3f7f0*/  LOP3.LUT R9, R9, R14, RZ, 0x3c, !PT ;  /* 0x0000000e09097212 */ /* 0x000fc600078e3cff */
[----:B------:R-:W-:-:S03]  /*3f800*/  UIADD3 UR15, UR8, 0xc100, URZ ;  /* 0x0000c100080f7890 */ /* 0x000fc6000fffe03f */
[----:B------:R-:W-:Y:S02]  /*3f810*/  UMOV UR8, UR14 ;  /* 0x0000000e00087c82 */ /* 0x000fe40008000000 */
[----:B------:R0:W-:Y:S02]  /*3f820*/  UTMALDG.3D [UR8], [UR4], desc[UR6] ;  /* 0x00000608040075b4 */ /* 0x0001e40008011000 */
[----:B0-----:R-:W-:Y:S01]  /*3f830*/  UMOV UR8, UR15 ;  /* 0x0000000f00087c82 */ /* 0x001fe20008000000 */
[----:B------:R-:W-:Y:S02]  /*3f840*/  UMOV UR11, UR19 ;  /* 0x00000013000b7c82 */ /* 0x000fe40008000000 */
[----:B------:R0:W-:Y:S02]  /*3f850*/  UTMALDG.3D.MULTICAST [UR8], [UR24], UR26, desc[UR6] ;  /* 0x00000608180073b4 */ /* 0x0001e4000801181a */
[----:B0-----:R-:W-:Y:S05]  /*3f860*/  @P1 BRA `(.L_x_1066) ;  /* 0xfffffffc00401947 */ /* 0x001fea000383ffff */
.L_x_1063:
[----:B------:R-:W-:Y:S05]  /*3f870*/  BSYNC B1 ;  /* 0x0000000000017941 */ /* 0x000fea0003800000 */
.L_x_1062:
[----:B------:R-:W2:Y:S01]  /*3f880*/  LDL.LU R15, [R1+0x604] ;  /* 0x00060400010f7983 */ /* 0x000ea20000300800 */
[----:B------:R-:W-:Y:S01]  /*3f890*/  LOP3.LUT P2, RZ, R10, 0xff, RZ, 0xc0, !PT ;  /* 0x000000ff0aff7812 */ /* 0x000fe2000784c0ff */
[----:B------:R-:W-:Y:S02]  /*3f8a0*/  ULDC.64 UR4, c[0x0][0x650] ;  /* 0x0001940000047ab9 */ /* 0x000fe40000000a00 */
[----:B------:R-:W3:Y:S01]  /*3f8b0*/  LDL.LU R14, [R1+0x608] ;  /* 0x00060800010e7983 */ /* 0x000ee20000300800 */
[----:B------:R-:W-:Y:S01]  /*3f8c0*/  IADD3 R6, R7, R6, RZ ;  /* 0x0000000607067210 */ /* 0x000fe20007ffe0ff */
[----:B------:R-:W-:Y:S01]  /*3f8d0*/  BSSY B1, `(.L_x_1067) ;  /* 0x0000070000017945 */ /* 0x000fe20003800000 */
[----:B------:R-:W-:Y:S01]  /*3f8e0*/  IMAD.MOV.U32 R12, RZ, RZ, -0x1 ;  /* 0xffffffffff0c7424 */ /* 0x000fe200078e00ff */
[----:B------:R-:W-:Y:S02]  /*3f8f0*/  PRMT R4, RZ, 0x7610, R4 ;  /* 0x00007610ff047816 */ /* 0x000fe40000000004 */
[----:B------:R-:W-:-:S02]  /*3f900*/  SHF.R.U32.HI R2, RZ, 0x1, R6 ;  /* 0x00000001ff027819 */ /* 0x000fc40000011606 */
[----:B------:R-:W-:Y:S02]  /*3f910*/  ISETP.GT.U32.AND P0, PT, R6, 0x1, PT ;  /* 0x000000010600780c */ /* 0x000fe40003f04070 */
[----:B------:R-:W0:Y:S01]  /*3f920*/  @P2 S2R R3, SR_CgaCtaId ;  /* 0x0000000000032919 */ /* 0x000e220000008800 */
[----:B------:R-:W-:Y:S02]  /*3f930*/  LOP3.LUT R2, R2, 0x1, RZ, 0xc0, !PT ;  /* 0x0000000102027812 */ /* 0x000fe400078ec0ff */
[C---:B------:R-:W-:Y:S02]  /*3f940*/  ISETP.LT.U32.AND P0, PT, R7.reuse, 0x2, P0 ;  /* 0x000000020700780c */ /* 0x040fe40000701070 */
[----:B------:R-:W-:Y:S02]  /*3f950*/  ISETP.NE.U32.AND P1, PT, R2, 0x1, PT ;  /* 0x000000010200780c */ /* 0x000fe40003f25070 */
[----:B------:R-:W-:Y:S02]  /*3f960*/  @P2 MOV R2, 0x400 ;  /* 0x0000040000022802 */ /* 0x000fe40000000f00 */
[----:B------:R-:W-:-:S02]  /*3f970*/  ISETP.GT.U32.AND P1, PT, R7, 0x1, !P1 ;  /* 0x000000010700780c */ /* 0x000fc40004f24070 */
[----:B------:R-:W-:Y:S02]  /*3f980*/  LOP3.LUT R6, R6, 0x1, RZ, 0xc0, !PT ;  /* 0x0000000106067812 */ /* 0x000fe400078ec0ff */
[----:B------:R-:W-:Y:S02]  /*3f990*/  PRMT R10, RZ, 0x7610, R10 ;  /* 0x00007610ff0a7816 */ /* 0x000fe4000000000a */
[----:B0-----:R-:W-:Y:S02]  /*3f9a0*/  @P2 LEA R2, R3, R2, 0x18 ;  /* 0x0000000203022211 */ /* 0x001fe400078ec0ff */
[----:B------:R-:W-:Y:S02]  /*3f9b0*/  SEL R3, RZ, 0x1, !P0 ;  /* 0x00000001ff037807 */ /* 0x000fe40004000000 */
[----:B------:R0:W-:Y:S02]  /*3f9c0*/  @P2 SYNCS.ARRIVE.TRANS64.A1T0 RZ, [R2+URZ+0x38], RZ ;  /* 0x000038ff02ff29a7 */ /* 0x0001e4000810003f */
[----:B0-----:R-:W-:-:S04]  /*3f9d0*/  SEL R2, RZ, 0x1, !P1 ;  /* 0x00000001ff027807 */ /* 0x001fc80004800000 */
[----:B------:R-:W-:Y:S01]  /*3f9e0*/  LOP3.LUT R0, R2, R0, R3, 0x96, !PT ;  /* 0x0000000002007212 */ /* 0x000fe200078e9603 */
[----:B------:R-:W-:Y:S02]  /*3f9f0*/  IMAD.MOV.U32 R3, RZ, RZ, -0x1 ;  /* 0xffffffffff037424 */ /* 0x000fe400078e00ff */
[----:B------:R-:W-:Y:S01]  /*3fa00*/  IMAD.MOV.U32 R2, RZ, RZ, -0x1 ;  /* 0xffffffffff027424 */ /* 0x000fe200078e00ff */
[----:B---3--:R-:W-:-:S04]  /*3fa10*/  IADD3 R14, P0, R14, UR20, RZ ;  /* 0x000000140e0e7c10 */ /* 0x008fc8000ff1e0ff */
[----:B--2---:R-:W-:Y:S01]  /*3fa20*/  IADD3.X R15, R15, UR13, RZ, P0, !PT ;  /* 0x0000000d0f0f7c10 */ /* 0x004fe200087fe4ff */
[----:B------:R0:W-:Y:S01]  /*3fa30*/  STL [R1+0x608], R14 ;  /* 0x0006080e01007387 */ /* 0x0001e20000100800 */
[----:B------:R-:W-:-:S03]  /*3fa40*/  ISETP.GE.U32.AND P0, PT, R14, UR4, PT ;  /* 0x000000040e007c0c */ /* 0x000fc6000bf06070 */
[----:B------:R0:W-:Y:S01]  /*3fa50*/  STL [R1+0x604], R15 ;  /* 0x0006040f01007387 */ /* 0x0001e20000100800 */
[----:B------:R-:W-:-:S13]  /*3fa60*/  ISETP.GE.U32.AND.EX P0, PT, R15, UR5, PT, P0 ;  /* 0x000000050f007c0c */ /* 0x000fda000bf06100 */
[----:B0-----:R-:W-:Y:S05]  /*3fa70*/  @P0 BRA `(.L_x_1068) ;  /* 0x0000000400540947 */ /* 0x001fea0003800000 */
[----:B------:R-:W0:Y:S01]  /*3fa80*/  S2R R9, SR_CTAID.X ;  /* 0x0000000000097919 */ /* 0x000e220000002500 */
[----:B------:R-:W1:Y:S01]  /*3fa90*/  LDC R16, c[0x0][0x65c] ;  /* 0x00019700ff107b82 */ /* 0x000e620000000800 */
[----:B------:R-:W-:Y:S01]  /*3faa0*/  ULDC UR4, c[0x0][0x150] ;  /* 0x0000540000047ab9 */ /* 0x000fe20000000800 */
[----:B------:R-:W-:Y:S01]  /*3fab0*/  ULDC UR7, c[0x0][0x630] ;  /* 0x00018c0000077ab9 */ /* 0x000fe20000000800 */
[----:B------:R-:W2:Y:S05]  /*3fac0*/  S2R R2, SR_CTAID.Y ;  /* 0x0000000000027919 */ /* 0x000eaa0000002600 */
[----:B------:R-:W3:Y:S01]  /*3fad0*/  LDC R4, c[0x0][0x144] ;  /* 0x00005100ff047b82 */ /* 0x000ee20000000800 */
[----:B-1----:R-:W-:-:S02]  /*3fae0*/  ISETP.NE.AND P3, PT, R16, 0x1, PT ;  /* 0x000000011000780c */ /* 0x002fc40003f65270 */
[----:B0-----:R-:W-:-:S05]  /*3faf0*/  I2FP.F32.U32 R3, R9 ;  /* 0x0000000900037245 */ /* 0x001fca0000201000 */
[----:B------:R-:W-:Y:S01]  /*3fb00*/  FMUL R5, R3, UR4 ;  /* 0x0000000403057c20 */ /* 0x000fe20008400000 */
[----:B--2---:R-:W-:Y:S01]  /*3fb10*/  I2FP.F32.U32 R3, R2 ;  /* 0x0000000200037245 */ /* 0x004fe20000201000 */
[----:B------:R-:W-:-:S04]  /*3fb20*/  ULDC UR4, c[0x0][0x154] ;  /* 0x0000550000047ab9 */ /* 0x000fc80000000800 */
[----:B------:R-:W-:Y:S01]  /*3fb30*/  FMUL R13, R3, UR4 ;  /* 0x00000004030d7c20 */ /* 0x000fe20008400000 */
[----:B------:R-:W0:Y:S01]  /*3fb40*/  F2I.U32.TRUNC.NTZ R5, R5 ;  /* 0x0000000500057305 */ /* 0x000e22000020f000 */
[----:B------:R-:W1:Y:S01]  /*3fb50*/  LDC R3, c[0x0][0x148] ;  /* 0x00005200ff037b82 */ /* 0x000e620000000800 */
[----:B------:R-:W-:Y:S02]  /*3fb60*/  ULDC.64 UR4, c[0x0][0x628] ;  /* 0x00018a0000047ab9 */ /* 0x000fe40000000a00 */
[----:B------:R-:W-:-:S04]  /*3fb70*/  ISETP.NE.U32.AND P0, PT, RZ, UR4, PT ;  /* 0x00000004ff007c0c */ /* 0x000fc8000bf05070 */
[----:B------:R-:W2:Y:S01]  /*3fb80*/  F2I.U32.TRUNC.NTZ R13, R13 ;  /* 0x0000000d000d7305 */ /* 0x000ea2000020f000 */
[----:B------:R-:W-:Y:S01]  /*3fb90*/  ISETP.NE.AND.EX P0, PT, RZ, UR5, PT, P0 ;  /* 0x00000005ff007c0c */ /* 0x000fe2000bf05300 */
[----:B0-----:R-:W-:-:S04]  /*3fba0*/  IMAD.MOV R12, RZ, RZ, -R5 ;  /* 0x000000ffff0c7224 */ /* 0x001fc800078e0a05 */
[----:B---3--:R-:W-:Y:S02]  /*3fbb0*/  IMAD R9, R4, R12, R9 ;  /* 0x0000000c04097224 */ /* 0x008fe400078e0209 */
[----:B--2---:R-:W-:-:S04]  /*3fbc0*/  IMAD.MOV R4, RZ, RZ, -R13 ;  /* 0x000000ffff047224 */ /* 0x004fc800078e0a0d */
[----:B-1----:R-:W-:Y:S01]  /*3fbd0*/  @P3 IMAD R9, R3, R4, R2 ;  /* 0x0000000403093224 */ /* 0x002fe200078e0202 */
[----:B------:R-:W-:Y:S01]  /*3fbe0*/  MOV R3, R15 ;  /* 0x0000000f00037202 */ /* 0x000fe20000000f00 */
[----:B------:R-:W-:Y:S01]  /*3fbf0*/  IMAD.MOV.U32 R2, RZ, RZ, R14 ;  /* 0x000000ffff027224 */ /* 0x000fe200078e000e */
[----:B------:R-:W-:Y:S06]  /*3fc00*/  @!P0 BRA `(.L_x_1069) ;  /* 0x0000000000288947 */ /* 0x000fec0003800000 */
[----:B------:R-:W-:Y:S02]  /*3fc10*/  ULDC UR6, c[0x0][0x634] ;  /* 0x00018d0000067ab9 */ /* 0x000fe40000000800 */
[----:B------:R-:W-:-:S05]  /*3fc20*/  IADD3 R3, P0, R14, UR6, RZ ;  /* 0x000000060e037c10 */ /* 0x000fca000ff1e0ff */
[----:B------:R-:W-:-:S04]  /*3fc30*/  IMAD.X R12, RZ, RZ, R15, P0 ;  /* 0x000000ffff0c7224 */ /* 0x000fc800000e060f */
[----:B------:R-:W-:-:S04]  /*3fc40*/  IMAD.WIDE.U32 R4, R12, UR4, RZ ;  /* 0x000000040c047c25 */ /* 0x000fc8000f8e00ff */
[----:B------:R-:W-:-:S04]  /*3fc50*/  IMAD.WIDE.U32 R4, P0, R3, UR5, R4 ;  /* 0x0000000503047c25 */ /* 0x000fc8000f800004 */
[----:B------:R-:W-:-:S04]  /*3fc60*/  IMAD.WIDE.U32 R2, R3, UR4, RZ ;  /* 0x0000000403027c25 */ /* 0x000fc8000f8e00ff */
[----:B------:R-:W-:Y:S01]  /*3fc70*/  IMAD.MOV.U32 R2, RZ, RZ, R5 ;  /* 0x000000ffff027224 */ /* 0x000fe200078e0005 */
[----:B------:R-:W-:Y:S01]  /*3fc80*/  IADD3 RZ, P1, R3, R4, RZ ;  /* 0x0000000403ff7210 */ /* 0x000fe20007f3e0ff */
[----:B------:R-:W-:-:S04]  /*3fc90*/  IMAD.X R3, RZ, RZ, RZ, P0 ;  /* 0x000000ffff037224 */ /* 0x000fc800000e06ff */
[----:B------:R-:W-:-:S08]  /*3fca0*/  IMAD.WIDE.U32.X R2, R12, UR5, R2, P1 ;  /* 0x000000050c027c25 */ /* 0x000fd000088e0402 */
.L_x_1069:
[--C-:B------:R-:W-:Y:S01]  /*3fcb0*/  SHF.R.U64 R12, R2, UR7, R3.reuse ;  /* 0x00000007020c7c19 */ /* 0x100fe20008001203 */
[----:B------:R-:W-:Y:S01]  /*3fcc0*/  ULDC.64 UR4, c[0x0][0x620] ;  /* 0x0001880000047ab9 */ /* 0x000fe20000000a00 */
[----:B------:R-:W-:Y:S01]  /*3fcd0*/  SHF.R.U32.HI R2, RZ, UR7, R3 ;  /* 0x00000007ff027c19 */ /* 0x000fe20008011603 */
[----:B------:R-:W-:Y:S01]  /*3fce0*/  IMAD.MOV.U32 R3, RZ, RZ, R15 ;  /* 0x000000ffff037224 */ /* 0x000fe200078e000f */
[----:B------:R-:W-:Y:S01]  /*3fcf0*/  IADD3 R5, P0, RZ, -R12, RZ ;  /* 0x8000000cff057210 */ /* 0x000fe20007f1e0ff */
[----:B------:R-:W-:-:S04]  /*3fd00*/  ULDC.64 UR6, c[0x0][0x640] ;  /* 0x0001900000067ab9 */ /* 0x000fc80000000a00 */
[----:B------:R-:W-:Y:S01]  /*3fd10*/  IMAD.X R2, RZ, RZ, ~R2, P0 ;  /* 0x000000ffff027224 */ /* 0x000fe200000e0e02 */
[----:B------:R-:W-:-:S03]  /*3fd20*/  ISETP.NE.U32.AND P0, PT, RZ, UR6, PT ;  /* 0x00000006ff007c0c */ /* 0x000fc6000bf05070 */
[----:B------:R-:W-:Y:S01]  /*3fd30*/  IMAD R2, R2, UR4, RZ ;  /* 0x0000000402027c24 */ /* 0x000fe2000f8e02ff */
[----:B------:R-:W-:-:S03]  /*3fd40*/  ISETP.NE.AND.EX P0, PT, RZ, UR7, PT, P0 ;  /* 0x00000007ff007c0c */ /* 0x000fc6000bf05300 */
[----:B------:R-:W-:Y:S02]  /*3fd50*/  IMAD R13, R5, UR5, R2 ;  /* 0x00000005050d7c24 */ /* 0x000fe4000f8e0202 */
[----:B------:R-:W-:-:S04]  /*3fd60*/  IMAD.MOV.U32 R2, RZ, RZ, R14 ;  /* 0x000000ffff027224 */ /* 0x000fc800078e000e */
[----:B------:R-:W-:Y:S01]  /*3fd70*/  IMAD.WIDE.U32 R2, R5, UR4, R2 ;  /* 0x0000000405027c25 */ /* 0x000fe2000f8e0002 */
[----:B------:R-:W-:-:S04]  /*3fd80*/  ULDC UR4, c[0x0][0x618] ;  /* 0x0001860000047ab9 */ /* 0x000fc80000000800 */
[----:B------:R-:W-:-:S04]  /*3fd90*/  IADD3 R3, R3, R13, RZ ;  /* 0x0000000d03037210 */ /* 0x000fc80007ffe0ff */
[--C-:B------:R-:W-:Y:S02]  /*3fda0*/  SHF.R.U64 R13, R2, UR4, R3.reuse ;  /* 0x00000004020d7c19 */ /* 0x100fe40008001203 */
[----:B------:R-:W-:Y:S01]  /*3fdb0*/  SHF.R.U32.HI R2, RZ, UR4, R3 ;  /* 0x00000004ff027c19 */ /* 0x000fe20008011603 */
[----:B------:R-:W-:-:S03]  /*3fdc0*/  ULDC UR4, c[0x0][0x608] ;  /* 0x0001820000047ab9 */ /* 0x000fc60000000800 */
[--C-:B------:R-:W-:Y:S02]  /*3fdd0*/  SHF.R.U64 R14, R13, UR4, R2.reuse ;  /* 0x000000040d0e7c19 */ /* 0x100fe40008001202 */
[----:B------:R-:W-:Y:S01]  /*3fde0*/  SHF.R.U32.HI R3, RZ, UR4, R2 ;  /* 0x00000004ff037c19 */ /* 0x000fe20008011602 */
[----:B------:R-:W-:-:S03]  /*3fdf0*/  ULDC UR4, c[0x0][0x658] ;  /* 0x0001960000047ab9 */ /* 0x000fc60000000800 */
[--C-:B------:R-:W-:Y:S02]  /*3fe00*/  SHF.R.U64 R15, R14, UR4, R3.reuse ;  /* 0x000000040e0f7c19 */ /* 0x100fe40008001203 */
[----:B------:R-:W-:-:S03]  /*3fe10*/  SHF.R.U32.HI R3, RZ, UR4, R3 ;  /* 0x00000004ff037c19 */ /* 0x000fc60008011603 */
        /* <DEDUP_REMOVED lines=12> */
.L_x_1070:
[----:B------:R-:W-:Y:S01]  /*3fee0*/  ULDC UR4, c[0x0][0x648] ;  /* 0x0001920000047ab9 */ /* 0x000fe20000000800 */
[----:B------:R-:W-:Y:S02]  /*3fef0*/  LOP3.LUT R14, R14, UR17, RZ, 0xc0, !PT ;  /* 0x000000110e0e7c12 */ /* 0x000fe4000f8ec0ff */
[----:B------:R-:W-:Y:S01]  /*3ff00*/  SHF.R.U64 R3, R2, UR4, R3 ;  /* 0x0000000402037c19 */ /* 0x000fe20008001203 */
[----:B------:R-:W-:Y:S01]  /*3ff10*/  ULDC UR4, c[0x0][0x638] ;  /* 0x00018e0000047ab9 */ /* 0x000fe20000000800 */
[----:B------:R-:W-:-:S03]  /*3ff20*/  LOP3.LUT R4, R13, UR16, RZ, 0xc0, !PT ;  /* 0x000000100d047c12 */ /* 0x000fc6000f8ec0ff */
[----:B------:R-:W-:Y:S02]  /*3ff30*/  IMAD.MOV R2, RZ, RZ, -R3 ;  /* 0x000000ffff027224 */ /* 0x000fe400078e0a03 */
[----:B------:R-:W-:Y:S02]  /*3ff40*/  IMAD R14, R3, UR18, R14 ;  /* 0x00000012030e7c24 */ /* 0x000fe4000f8e020e */
[----:B------:R-:W-:Y:S01]  /*3ff50*/  IMAD R15, R2, UR4, R15 ;  /* 0x00000004020f7c24 */ /* 0x000fe2000f8e020f */
[----:B------:R-:W-:Y:S02]  /*3ff60*/  ULDC UR4, c[0x0][0x610] ;  /* 0x0001840000047ab9 */ /* 0x000fe40000000800 */
[----:B------:R-:W-:Y:S01]  /*3ff70*/  IMAD R9, R14, UR4, R9 ;  /* 0x000000040e097c24 */ /* 0x000fe2000f8e0209 */
[----:B------:R-:W-:Y:S02]  /*3ff80*/  ULDC UR4, c[0x0][0x600] ;  /* 0x0001800000047ab9 */ /* 0x000fe40000000800 */
[----:B------:R-:W-:-:S05]  /*3ff90*/  IMAD R4, R15, UR4, R4 ;  /* 0x000000040f047c24 */ /* 0x000fca000f8e0204 */
[----:B------:R-:W-:Y:S02]  /*3ffa0*/  SEL R2, R4, R9, !P3 ;  /* 0x0000000904027207 */ /* 0x000fe40005800000 */
[----:B------:R-:W-:Y:S01]  /*3ffb0*/  SEL R3, R9, R4, !P3 ;  /* 0x0000000409037207 */ /* 0x000fe20005800000 */
[----:B------:R-:W-:-:S07]  /*3ffc0*/  IMAD.MOV.U32 R4, RZ, RZ, 0x1 ;  /* 0x00000001ff047424 */ /* 0x000fce00078e00ff */
.L_x_1068:
[----:B------:R-:W-:Y:S05]  /*3ffd0*/  BSYNC B1 ;  /* 0x0000000000017941 */ /* 0x000fea0003800000 */
.L_x_1067:
[----:B------:R-:W-:-:S13]  /*3ffe0*/  LOP3.LUT P0, RZ, R4, 0xff, RZ, 0xc0, !PT ;  /* 0x000000ff04ff7812 */ /* 0x000fda000780c0ff */
[----:B------:R-:W-:Y:S05]  /*3fff0*/  @P0 BRA `(.L_x_1071) ;  /* 0xfffffff400280947 */ /* 0x000fea000383ffff */
[----:B------:R-:W-:Y:S05]  /*40000*/  BSYNC B0 ;  /* 0x0000000000007941 */ /* 0x000fea0003800000 */
.L_x_1060:
[----:B------:R-:W-:-:S03]  /*40010*/  UMOV UR4, 0xffffffff ;  /* 0xffffffff00047882 */ /* 0x000fc60000000000 */
[----:B------:R-:W-:Y:S05]  /*40020*/  BRA.DIV UR4, `(.L_x_1072) ;  /* 0x0000000204d07947 */ /* 0x000fea000b800000 */
[----:B------:R-:W-:-:S13]  /*40030*/  ELECT P6, URZ, PT ;  /* 0x00000000003f782f */ /* 0x000fda00038c0000 */
.L_x_1084:
[----:B------:R-:W-:Y:S04]  /*40040*/  BSSY B0, `(.L_x_1073) ;  /* 0x000001a000007945 */ /* 0x000fe80003800000 */
[----:B------:R-:W-:Y:S05]  /*40050*/  @!P6 BRA `(.L_x_1074) ;  /* 0x000000000060e947 */ /* 0x000fea0003800000 */
[----:B------:R-:W2:Y:S02]  /*40060*/  LDL.LU R2, [R1+0x600] ;  /* 0x0006000001027983 */ /* 0x000ea40000300800 */
[----:B--2---:R-:W-:-:S04]  /*40070*/  LOP3.LUT R2, R2, 0x2, RZ, 0xfc, !PT ;  /* 0x0000000202027812 */ /* 0x004fc800078efcff */
[----:B------:R-:W-:-:S13]  /*40080*/  ISETP.NE.AND P0, PT, R2, 0x3, PT ;  /* 0x000000030200780c */ /* 0x000fda0003f05270 */
[----:B------:R-:W-:Y:S05]  /*40090*/  @!P0 BRA `(.L_x_1075) ;  /* 0x0000000000048947 */ /* 0x000fea0003800000 */
[----:B------:R-:W-:Y:S01]  /*400a0*/  BPT.TRAP 0x1 ;  /* 0x000000040000795c */ /* 0x000fe20000300000 */
.L_x_1075:
[----:B------:R-:W0:Y:S01]  /*400b0*/  S2R R3, SR_CgaCtaId ;  /* 0x0000000000037919 */ /* 0x000e220000008800 */
[----:B------:R-:W-:-:S04]  /*400c0*/  MOV R2, 0x400 ;  /* 0x0000040000027802 */ /* 0x000fc80000000f00 */
[----:B0-----:R-:W-:Y:S02]  /*400d0*/  LEA R3, R3, R2, 0x18 ;  /* 0x0000000203037211 */ /* 0x001fe400078ec0ff */
[----:B------:R-:W-:Y:S02]  /*400e0*/  SHF.L.U32 R2, R0, 0x1f, RZ ;  /* 0x0000001f00027819 */ /* 0x000fe400000006ff */
[----:B------:R-:W-:-:S05]  /*400f0*/  IADD3 R3, R3, 0x10, RZ ;  /* 0x0000001003037810 */ /* 0x000fca0007ffe0ff */
[----:B------:R-:W-:-:S04]  /*40100*/  IMAD R5, R6, 0x8, R3 ;  /* 0x0000000806057824 */ /* 0x000fc800078e0203 */
[----:B------:R-:W0:Y:S02]  /*40110*/  SYNCS.PHASECHK.TRANS64.TRYWAIT P0, [R5+URZ], R2 ;  /* 0x00000002050075a7 */ /* 0x000e24000800017f */
[----:B0-----:R-:W-:Y:S05]  /*40120*/  @!P0 BRA `(.L_x_1076) ;  /* 0x0000000000b08947 */ /* 0x001fea0003800000 */
.L_x_1085:
[----:B------:R-:W-:-:S05]  /*40130*/  VIADD R6, R6, 0x1 ;  /* 0x0000000106067836 */ /* 0x000fca0000000000 */
[----:B------:R-:W-:-:S04]  /*40140*/  ISETP.NE.AND P0, PT, R6, 0x2, PT ;  /* 0x000000020600780c */ /* 0x000fc80003f05270 */
[----:B0-----:R-:W-:Y:S02]  /*40150*/  SEL R5, RZ, 0x1, P0 ;  /* 0x00000001ff057807 */ /* 0x001fe40000000000 */
[----:B------:R-:W-:Y:S02]  /*40160*/  SEL R6, R6, RZ, P0 ;  /* 0x000000ff06067207 */ /* 0x000fe40000000000 */
[----:B------:R-:W-:-:S03]  /*40170*/  LOP3.LUT R0, R0, R5, RZ, 0x3c, !PT ;  /* 0x0000000500007212 */ /* 0x000fc600078e3cff */
[----:B------:R-:W-:Y:S01]  /*40180*/  IMAD R3, R6, 0x8, R3 ;  /* 0x0000000806037824 */ /* 0x000fe200078e0203 */
[----:B------:R-:W-:-:S07]  /*40190*/  SHF.L.U32 R0, R0, 0x1f, RZ ;  /* 0x0000001f00007819 */ /* 0x000fce00000006ff */
.L_x_1077:
[----:B0-----:R0:W1:Y:S02]  /*401a0*/  SYNCS.PHASECHK.TRANS64.TRYWAIT P0, [R3+URZ], R0 ;  /* 0x00000000030075a7 */ /* 0x001064000800017f */
[----:B-1----:R-:W-:Y:S05]  /*401b0*/  @!P0 NANOSLEEP.SYNCS 0x989680 ;  /* 0x009896800000895d */ /* 0x002fea0003900000 */
[----:B------:R-:W1:Y:S02]  /*401c0*/  @!P0 SYNCS.PHASECHK.TRANS64 P0, [R3+URZ], R0 ;  /* 0x00000000030085a7 */ /* 0x000e64000800007f */
[----:B-1----:R-:W-:Y:S05]  /*401d0*/  @!P0 BRA `(.L_x_1077) ;  /* 0xfffffffc00f08947 */ /* 0x002fea000383ffff */
.L_x_1074:
[----:B------:R-:W-:Y:S05]  /*401e0*/  BSYNC B0 ;  /* 0x0000000000007941 */ /* 0x000fea0003800000 */
.L_x_1073:
[----:B------:R-:W-:Y:S05]  /*401f0*/  EXIT ;  /* 0x000000000000794d */ /* 0x000fea0003800000 */
.L_x_21:
[----:B-1----:R1:W2:Y:S02]  /*40200*/  SYNCS.PHASECHK.TRANS64.TRYWAIT P1, [R4+URZ], R3 ;  /* 0x00000003040075a7 */ /* 0x0022a4000802017f */
[----:B--2---:R-:W-:Y:S05]  /*40210*/  @!P1 NANOSLEEP.SYNCS 0x989680 ;  /* 0x009896800000995d */ /* 0x004fea0003900000 */
[----:B------:R-:W2:Y:S02]  /*40220*/  @!P1 SYNCS.PHASECHK.TRANS64 P1, [R4+URZ], R3 ;  /* 0x00000003040095a7 */ /* 0x000ea4000802007f */
[----:B--2---:R-:W-:Y:S05]  /*40230*/  @!P1 BRA `(.L_x_21) ;  /* 0xfffffffc00f09947 */ /* 0x004fea000383ffff */
[----:B------:R-:W-:Y:S05]  /*40240*/  BRA `(.L_x_20) ;  /* 0xfffffc1000c87947 */ /* 0x000fea000383ffff */
.L_x_26:
[----:B--2---:R2:W3:Y:S02]  /*40250*/  SYNCS.PHASECHK.TRANS64.TRYWAIT P1, [R6+URZ], R7 ;  /* 0x00000007060075a7 */ /* 0x0044e4000802017f */
[----:B---3--:R-:W-:Y:S05]  /*40260*/  @!P1 NANOSLEEP.SYNCS 0x989680 ;  /* 0x009896800000995d */ /* 0x008fea0003900000 */
[----:B------:R-:W3:Y:S02]  /*40270*/  @!P1 SYNCS.PHASECHK.TRANS64 P1, [R6+URZ], R7 ;  /* 0x00000007060095a7 */ /* 0x000ee4000802007f */
[----:B---3--:R-:W-:Y:S05]  /*40280*/  @!P1 BRA `(.L_x_26) ;  /* 0xfffffffc00f09947 */ /* 0x008fea000383ffff */
[----:B------:R-:W-:Y:S05]  /*40290*/  BRA `(.L_x_25) ;  /* 0xfffffcd0003c7947 */ /* 0x000fea000383ffff */
.L_x_1061:
[----:B------:R-:W-:Y:S01]  /*402a0*/  BSSY B1, `(.L_x_1078) ;  /* 0x0000006000017945 */ /* 0x000fe20003800000 */
[----:B------:R-:W-:-:S07]  /*402b0*/  IMAD.MOV.U32 R15, RZ, RZ, -0x1 ;  /* 0xffffffffff0f7424 */ /* 0x000fce00078e00ff */
[----:B------:R-:W-:Y:S05]  /*402c0*/  WARPSYNC.COLLECTIVE R15, `(.L_x_1079) ;  /* 0x000000000f0c7348 */ /* 0x000fea0003c00000 */
[----:B------:R-:W-:Y:S02]  /*402d0*/  ELECT P6, UR62, PT ;  /* 0x00000000003e782f */ /* 0x000fe400038c0000 */
[----:B------:R-:W-:Y:S01]  /*402e0*/  MOV R14, UR62 ;  /* 0x0000003e000e7c02 */ /* 0x000fe20008000f00 */
[----:B------:R-:W-:Y:S10]  /*402f0*/  ENDCOLLECTIVE ;  /* 0x000000000000791b */ /* 0x000ff40003800000 */
.L_x_1079:
[----:B------:R-:W-:Y:S05]  /*40300*/  BSYNC B1 ;  /* 0x0000000000017941 */ /* 0x000fea0003800000 */
.L_x_1078:
[----:B------:R-:W-:Y:S05]  /*40310*/  BRA `(.L_x_1080) ;  /* 0xfffffff0006c7947 */ /* 0x000fea000383ffff */
.L_x_1064:
[----:B0-----:R0:W1:Y:S02]  /*40320*/  SYNCS.PHASECHK.TRANS64.TRYWAIT P0, [R15+URZ+0x10], R16 ;  /* 0x000010100f0075a7 */ /* 0x001064000800017f */
[----:B-1----:R-:W-:Y:S05]  /*40330*/  @!P0 NANOSLEEP.SYNCS 0x989680 ;  /* 0x009896800000895d */ /* 0x002fea0003900000 */
[----:B------:R-:W1:Y:S02]  /*40340*/  @!P0 SYNCS.PHASECHK.TRANS64 P0, [R15+URZ+0x10], R16 ;  /* 0x000010100f0085a7 */ /* 0x000e64000800007f */
[----:B-1----:R-:W-:Y:S05]  /*40350*/  @!P0 BRA `(.L_x_1064) ;  /* 0xfffffffc00f08947 */ /* 0x002fea000383ffff */
[----:B------:R-:W-:Y:S05]  /*40360*/  BRA `(.L_x_1081) ;  /* 0xfffffff0009c7947 */ /* 0x000fea000383ffff */
.L_x_1072:
[----:B------:R-:W-:Y:S01]  /*40370*/  BSSY B0, `(.L_x_1082) ;  /* 0x0000006000007945 */ /* 0x000fe20003800000 */
[----:B------:R-:W-:-:S07]  /*40380*/  IMAD.MOV.U32 R15, RZ, RZ, -0x1 ;  /* 0xffffffffff0f7424 */ /* 0x000fce00078e00ff */
[----:B------:R-:W-:Y:S05]  /*40390*/  WARPSYNC.COLLECTIVE R15, `(.L_x_1083) ;  /* 0x000000000f0c7348 */ /* 0x000fea0003c00000 */
[----:B------:R-:W-:Y:S02]  /*403a0*/  ELECT P6, UR62, PT ;  /* 0x00000000003e782f */ /* 0x000fe400038c0000 */
[----:B------:R-:W-:Y:S01]  /*403b0*/  MOV R14, UR62 ;  /* 0x0000003e000e7c02 */ /* 0x000fe20008000f00 */
[----:B------:R-:W-:Y:S10]  /*403c0*/  ENDCOLLECTIVE ;  /* 0x000000000000791b */ /* 0x000ff40003800000 */
.L_x_1083:
[----:B------:R-:W-:Y:S05]  /*403d0*/  BSYNC B0 ;  /* 0x0000000000007941 */ /* 0x000fea0003800000 */
.L_x_1082:
[----:B------:R-:W-:Y:S05]  /*403e0*/  BRA `(.L_x_1084) ;  /* 0xfffffffc00147947 */ /* 0x000fea000383ffff */
.L_x_1076:
[----:B0-----:R0:W1:Y:S02]  /*403f0*/  SYNCS.PHASECHK.TRANS64.TRYWAIT P0, [R5+URZ], R2 ;  /* 0x00000002050075a7 */ /* 0x001064000800017f */
[----:B-1----:R-:W-:Y:S05]  /*40400*/  @!P0 NANOSLEEP.SYNCS 0x989680 ;  /* 0x009896800000895d */ /* 0x002fea0003900000 */
[----:B------:R-:W1:Y:S02]  /*40410*/  @!P0 SYNCS.PHASECHK.TRANS64 P0, [R5+URZ], R2 ;  /* 0x00000002050085a7 */ /* 0x000e64000800007f */
[----:B-1----:R-:W-:Y:S05]  /*40420*/  @!P0 BRA `(.L_x_1076) ;  /* 0xfffffffc00f08947 */ /* 0x002fea000383ffff */
[----:B------:R-:W-:Y:S05]  /*40430*/  BRA `(.L_x_1085) ;  /* 0xfffffffc003c7947 */ /* 0x000fea000383ffff */
.L_x_1086:
[----:B------:R-:W-:-:S00]  /*40440*/  BRA `(.L_x_1086) ;  /* 0xfffffffc00fc7947 */ /* 0x000fc0000383ffff */
[----:B------:R-:W-:-:S00]  /*40450*/  NOP ;  /* 0x0000000000007918 */ /* 0x000fc00000000000 */
        /* <DEDUP_REMOVED lines=10> */
.L_x_1087:


//--------------------- .nv.global.init           --------------------------
	.section	.nv.global.init,"aw",@progbits
.nv.global.init:
	.type		$str$22,@object
	.size		$str$22,($str$23 - $str$22)
$str$22:
        /*0000*/ 	.byte	0x6b, 0x5f, 0x74, 0x69, 0x6c, 0x65, 0x5f, 0x63, 0x6f, 0x75, 0x6e, 0x74, 0x20, 0x3e, 0x3d, 0x20
        /*0010*/ 	.byte	0x31, 0x00
	.type		$str$23,@object
	.size		$str$23,(__unnamed_1 - $str$23)
$str$23:
        /*0012*/ 	.byte	0x2f, 0x74, 0x6d, 0x70, 0x2f, 0x63, 0x75, 0x74, 0x6c, 0x61, 0x73, 0x73, 0x5f, 0x73, 0x77, 0x65
        /*0022*/ 	.byte	0x65, 0x70, 0x5f, 0x73, 0x72, 0x63, 0x2f, 0x69, 0x6e, 0x63, 0x6c, 0x75, 0x64, 0x65, 0x2f, 0x63
        /*0032*/ 	.byte	0x75, 0x74, 0x6c, 0x61, 0x73, 0x73, 0x2f, 0x67, 0x65, 0x6d, 0x6d, 0x2f, 0x63, 0x6f, 0x6c, 0x6c
        /*0042*/ 	.byte	0x65, 0x63, 0x74, 0x69, 0x76, 0x65, 0x2f, 0x73, 0x6d, 0x39, 0x30, 0x5f, 0x6d, 0x6d, 0x61, 0x5f
        /*0052*/ 	.byte	0x74, 0x6d, 0x61, 0x5f, 0x67, 0x6d, 0x6d, 0x61, 0x5f, 0x73, 0x73, 0x5f, 0x77, 0x61, 0x72, 0x70
        /*0062*/ 	.byte	0x73, 0x70, 0x65, 0x63, 0x69, 0x61, 0x6c, 0x69, 0x7a, 0x65, 0x64, 0x2e, 0x68, 0x70, 0x70, 0x00
	.type		__unnamed_1,@object
	.size		__unnamed_1,(.L_0 - __unnamed_1)
__unnamed_1:
        /* <DEDUP_REMOVED lines=181> */
        /*0bc2*/ 	.byte	0x69, 0x64, 0x65, 0x6e, 0x74, 0x69, 0x74, 0x79, 0x5d, 0x00
.L_0:


//--------------------- .nv.shared._ZN7cutlass13device_kernelINS_4gemm6kernel13GemmUniversalIN4cute5tupleIJiiiiEEENS1_10collective13CollectiveMmaINS1_34MainloopSm90TmaGmmaWarpSpecializedILi2ENS5_IJNS4_1CILi2EEENSA_ILi1EEESC_EEENS1_35KernelTmaWarpSpecializedCooperativeEEENS5_IJNSA_ILi192EEENSA_ILi512EEENSA_ILi64EEEEEENS_6half_tENS5_IJlSC_lEEESK_SL_NS4_8TiledMMAINS4_8MMA_AtomIJNS4_4SM904GMMA26MMA_64x256x16_F32F16F16_SSILNSP_5MajorE0ELSR_0ELNSP_7ScaleInE1ELSS_1EEEEEENS4_6LayoutISD_NS5_IJSC_NSA_ILi0EEESW_EEEEENS5_IJNS4_10UnderscoreESZ_SZ_EEEEENS4_13SM90_TMA_LOADENS4_14ComposedLayoutINS4_7SwizzleILi3ELi4ELi3EEENS4_18smem_ptr_flag_bitsILi16EEENSV_INS5_IJNSA_ILi8EEESI_EEENS5_IJSI_SC_EEEEEEEvNS4_8identityENS4_23SM90_TMA_LOAD_MULTICASTES1C_vS1D_EENS_8epilogue10collective6detail29Sm90TmaWarpSpecializedAdapterINS1H_15DefaultEpilogueISK_SL_SL_NS1G_6thread17LinearCombinationISK_Li1EffLNS1L_9ScaleType4KindE0ELNS_15FloatRoundStyleE2ESK_EENS1_15EpilogueDefaultEEEEEvvEEEEvNT_6ParamsE --------------------------
	.section	.nv.shared._ZN7cutlass13device_kernelINS_4gemm6kernel13GemmUniversalIN4cute5tupleIJiiiiEEENS1_10collective13CollectiveMmaINS1_34MainloopSm90TmaGmmaWarpSpecializedILi2ENS5_IJNS4_1CILi2EEENSA_ILi1EEESC_EEENS1_35KernelTmaWarpSpecializedCooperativeEEENS5_IJNSA_ILi192EEENSA_ILi512EEENSA_ILi64EEEEEENS_6half_tENS5_IJlSC_lEEESK_SL_NS4_8TiledMMAINS4_8MMA_AtomIJNS4_4SM904GMMA26MMA_64x256x16_F32F16F16_SSILNSP_5MajorE0ELSR_0ELNSP_7ScaleInE1ELSS_1EEEEEENS4_6LayoutISD_NS5_IJSC_NSA_ILi0EEESW_EEEEENS5_IJNS4_10UnderscoreESZ_SZ_EEEEENS4_13SM90_TMA_LOADENS4_14ComposedLayoutINS4_7SwizzleILi3ELi4ELi3EEENS4_18smem_ptr_flag_bitsILi16EEENSV_INS5_IJNSA_ILi8EEESI_EEENS5_IJSI_SC_EEEEEEEvNS4_8identityENS4_23SM90_TMA_LOAD_MULTICASTES1C_vS1D_EENS_8epilogue10collective6detail29Sm90TmaWarpSpecializedAdapterINS1H_15DefaultEpilogueISK_SL_SL_NS1G_6thread17LinearCombinationISK_Li1EffLNS1L_9ScaleType4KindE0ELNS_15FloatRoundStyleE2ESK_EENS1_15EpilogueDefaultEEEEEvvEEEEvNT_6ParamsE,"aw",@nobits
	.sectionflags	@""
	.align	16
	.zero		1024


//--------------------- .nv.shared.reserved.0     --------------------------
	.section	.nv.shared.reserved.0,"aw",@nobits
	.weak		__nv_reservedSMEM_offset_0_alias
	.size		__nv_reservedSMEM_offset_0_alias, 0, 0
	.other		__nv_reservedSMEM_offset_0_alias,@"STO_CUDA_RESERVED_SHARED STV_DEFAULT"
__nv_reservedSMEM_offset_0_alias:
	.zero		0


//--------------------- .nv.global                --------------------------
	.section	.nv.global,"aw",@nobits
.nv.global:
	.type		_ZN39_INTERNAL_1e88c6b2_4_k_cu_c0dd51bf_82494cute1_E,@object
	.size		_ZN39_INTERNAL_1e88c6b2_4_k_cu_c0dd51bf_82494cute1_E,(_ZN39_INTERNAL_1e88c6b2_4_k_cu_c0dd51bf_82494cuda3std3__45__cpo6cbeginE - _ZN39_INTERNAL_1e88c6b2_4_k_cu_c0dd51bf_82494cute1_E)
_ZN39_INTERNAL_1e88c6b2_4_k_cu_c0dd51bf_82494cute1_E:
	.zero		1
	.type		_ZN39_INTERNAL_1e88c6b2_4_k_cu_c0dd51bf_82494cuda3std3__45__cpo6cbeginE,@object
	.size		_ZN39_INTERNAL_1e88c6b2_4_k_cu_c0dd51bf_82494cuda3std3__45__cpo6cbeginE,(_ZN39_INTERNAL_1e88c6b2_4_k_cu_c0dd51bf_82494cuda3std3__48in_placeE - _ZN39_INTERNAL_1e88c6b2_4_k_cu_c0dd51bf_82494cuda3std3__45__cpo6cbeginE)
_ZN39_INTERNAL_1e88c6b2_4_k_cu_c0dd51bf_82494cuda3std3__45__cpo6cbeginE:
	.zero		1
	.type		_ZN39_INTERNAL_1e88c6b2_4_k_cu_c0dd51bf_82494cuda3std3__48in_placeE,@object
	.size		_ZN39_INTERNAL_1e88c6b2_4_k_cu_c0dd51bf_82494cuda3std3__48in_placeE,(_ZN39_INTERNAL_1e88c6b2_4_k_cu_c0dd51bf_82494cuda3std6ranges3__45__cpo9iter_moveE - _ZN39_INTERNAL_1e88c6b2_4_k_cu_c0dd51bf_82494cuda3std3__48in_placeE)
_ZN39_INTERNAL_1e88c6b2_4_k_cu_c0dd51bf_82494cuda3std3__48in_placeE:
	.zero		1
	.type		_ZN39_INTERNAL_1e88c6b2_4_k_cu_c0dd51bf_82494cuda3std6ranges3__45__cpo9iter_moveE,@object
	.size		_ZN39_INTERNAL_1e88c6b2_4_k_cu_c0dd51bf_82494cuda3std6ranges3__45__cpo9iter_moveE,(_ZN39_INTERNAL_1e88c6b2_4_k_cu_c0dd51bf_82494cuda3std3__45__cpo5beginE - _ZN39_INTERNAL_1e88c6b2_4_k_cu_c0dd51bf_82494cuda3std6ranges3__45__cpo9iter_moveE)
_ZN39_INTERNAL_1e88c6b2_4_k_cu_c0dd51bf_82494cuda3std6ranges3__45__cpo9iter_moveE:
	.zero		1
	.type		_ZN39_INTERNAL_1e88c6b2_4_k_cu_c0dd51bf_82494cuda3std3__45__cpo5beginE,@object
	.size		_ZN39_INTERNAL_1e88c6b2_4_k_cu_c0dd51bf_82494cuda3std3__45__cpo5beginE,(_ZN39_INTERNAL_1e88c6b2_4_k_cu_c0dd51bf_82494cuda3std3__441_GLOBAL__N__1e88c6b2_4_k_cu_c0dd51bf_82496ignoreE - _ZN39_INTERNAL_1e88c6b2_4_k_cu_c0dd51bf_82494cuda3std3__45__cpo5beginE)
_ZN39_INTERNAL_1e88c6b2_4_k_cu_c0dd51bf_82494cuda3std3__45__cpo5beginE:
	.zero		1
	.type		_ZN39_INTERNAL_1e88c6b2_4_k_cu_c0dd51bf_82494cuda3std3__441_GLOBAL__N__1e88c6b2_4_k_cu_c0dd51bf_82496ignoreE,@object
	.size		_ZN39_INTERNAL_1e88c6b2_4_k_cu_c0dd51bf_82494cuda3std3__441_GLOBAL__N__1e88c6b2_4_k_cu_c0dd51bf_82496ignoreE,(_ZN39_INTERNAL_1e88c6b2_4_k_cu_c0dd51bf_82494cute7productE - _ZN39_INTERNAL_1e88c6b2_4_k_cu_c0dd51bf_82494cuda3std3__441_GLOBAL__N__1e88c6b2_4_k_cu_c0dd51bf_82496ignoreE)
_ZN39_INTERNAL_1e88c6b2_4_k_cu_c0dd51bf_82494cuda3std3__441_GLOBAL__N__1e88c6b2_4_k_cu_c0dd51bf_82496ignoreE:
	.zero		1
	.type		_ZN39_INTERNAL_1e88c6b2_4_k_cu_c0dd51bf_82494cute7productE,@object
	.size		_ZN39_INTERNAL_1e88c6b2_4_k_cu_c0dd51bf_82494cute7productE,(_ZN39_INTERNAL_1e88c6b2_4_k_cu_c0dd51bf_82494cuda3std3__45__cpo3endE - _ZN39_INTERNAL_1e88c6b2_4_k_cu_c0dd51bf_82494cute7productE)
_ZN39_INTERNAL_1e88c6b2_4_k_cu_c0dd51bf_82494cute7productE:
	.zero		1
	.type		_ZN39_INTERNAL_1e88c6b2_4_k_cu_c0dd51bf_82494cuda3std3__45__cpo3endE,@object
	.size		_ZN39_INTERNAL_1e88c6b2_4_k_cu_c0dd51bf_82494cuda3std3__45__cpo3endE,(_ZN39_INTERNAL_1e88c6b2_4_k_cu_c0dd51bf_82494cuda3std3__419piecewise_constructE - _ZN39_INTERNAL_1e88c6b2_4_k_cu_c0dd51bf_82494cuda3std3__45__cpo3endE)
_ZN39_INTERNAL_1e88c6b2_4_k_cu_c0dd51bf_82494cuda3std3__45__cpo3endE:
	.zero		1
	.type		_ZN39_INTERNAL_1e88c6b2_4_k_cu_c0dd51bf_82494cuda3std3__419piecewise_constructE,@object
	.size		_ZN39_INTERNAL_1e88c6b2_4_k_cu_c0dd51bf_82494cuda3std3__419piecewise_constructE,(_ZN39_INTERNAL_1e88c6b2_4_k_cu_c0dd51bf_82494cuda3std3__45__cpo4cendE - _ZN39_INTERNAL_1e88c6b2_4_k_cu_c0dd51bf_82494cuda3std3__419piecewise_constructE)
_ZN39_INTERNAL_1e88c6b2_4_k_cu_c0dd51bf_82494cuda3std3__419piecewise_constructE:
	.zero		1
	.type		_ZN39_INTERNAL_1e88c6b2_4_k_cu_c0dd51bf_82494cuda3std3__45__cpo4cendE,@object
	.size		_ZN39_INTERNAL_1e88c6b2_4_k_cu_c0dd51bf_82494cuda3std3__45__cpo4cendE,(_ZN39_INTERNAL_1e88c6b2_4_k_cu_c0dd51bf_82494cuda3std6ranges3__45__cpo4swapE - _ZN39_INTERNAL_1e88c6b2_4_k_cu_c0dd51bf_82494cuda3std3__45__cpo4cendE)
_ZN39_INTERNAL_1e88c6b2_4_k_cu_c0dd51bf_82494cuda3std3__45__cpo4cendE:
	.zero		1
	.type		_ZN39_INTERNAL_1e88c6b2_4_k_cu_c0dd51bf_82494cuda3std6ranges3__45__cpo4swapE,@object
	.size		_ZN39_INTERNAL_1e88c6b2_4_k_cu_c0dd51bf_82494cuda3std6ranges3__45__cpo4swapE,(.L_8 - _ZN39_INTERNAL_1e88c6b2_4_k_cu_c0dd51bf_82494cuda3std6ranges3__45__cpo4swapE)
_ZN39_INTERNAL_1e88c6b2_4_k_cu_c0dd51bf_82494cuda3std6ranges3__45__cpo4swapE:
	.zero		1
.L_8:


//--------------------- .nv.constant0._ZN7cutlass13device_kernelINS_4gemm6kernel13GemmUniversalIN4cute5tupleIJiiiiEEENS1_10collective13CollectiveMmaINS1_34MainloopSm90TmaGmmaWarpSpecializedILi2ENS5_IJNS4_1CILi2EEENSA_ILi1EEESC_EEENS1_35KernelTmaWarpSpecializedCooperativeEEENS5_IJNSA_ILi192EEENSA_ILi512EEENSA_ILi64EEEEEENS_6half_tENS5_IJlSC_lEEESK_SL_NS4_8TiledMMAINS4_8MMA_AtomIJNS4_4SM904GMMA26MMA_64x256x16_F32F16F16_SSILNSP_5MajorE0ELSR_0ELNSP_7ScaleInE1ELSS_1EEEEEENS4_6LayoutISD_NS5_IJSC_NSA_ILi0EEESW_EEEEENS5_IJNS4_10UnderscoreESZ_SZ_EEEEENS4_13SM90_TMA_LOADENS4_14ComposedLayoutINS4_7SwizzleILi3ELi4ELi3EEENS4_18smem_ptr_flag_bitsILi16EEENSV_INS5_IJNSA_ILi8EEESI_EEENS5_IJSI_SC_EEEEEEEvNS4_8identityENS4_23SM90_TMA_LOAD_MULTICASTES1C_vS1D_EENS_8epilogue10collective6detail29Sm90TmaWarpSpecializedAdapterINS1H_15DefaultEpilogueISK_SL_SL_NS1G_6thread17LinearCombinationISK_Li1EffLNS1L_9ScaleType4KindE0ELNS_15FloatRoundStyleE2ESK_EENS1_15EpilogueDefaultEEEEEvvEEEEvNT_6ParamsE --------------------------
	.section	.nv.constant0._ZN7cutlass13device_kernelINS_4gemm6kernel13GemmUniversalIN4cute5tupleIJiiiiEEENS1_10collective13CollectiveMmaINS1_34MainloopSm90TmaGmmaWarpSpecializedILi2ENS5_IJNS4_1CILi2EEENSA_ILi1EEESC_EEENS1_35KernelTmaWarpSpecializedCooperativeEEENS5_IJNSA_ILi192EEENSA_ILi512EEENSA_ILi64EEEEEENS_6half_tENS5_IJlSC_lEEESK_SL_NS4_8TiledMMAINS4_8MMA_AtomIJNS4_4SM904GMMA26MMA_64x256x16_F32F16F16_SSILNSP_5MajorE0ELSR_0ELNSP_7ScaleInE1ELSS_1EEEEEENS4_6LayoutISD_NS5_IJSC_NSA_ILi0EEESW_EEEEENS5_IJNS4_10UnderscoreESZ_SZ_EEEEENS4_13SM90_TMA_LOADENS4_14ComposedLayoutINS4_7SwizzleILi3ELi4ELi3EEENS4_18smem_ptr_flag_bitsILi16EEENSV_INS5_IJNSA_ILi8EEESI_EEENS5_IJSI_SC_EEEEEEEvNS4_8identityENS4_23SM90_TMA_LOAD_MULTICASTES1C_vS1D_EENS_8epilogue10collective6detail29Sm90TmaWarpSpecializedAdapterINS1H_15DefaultEpilogueISK_SL_SL_NS1G_6thread17LinearCombinationISK_Li1EffLNS1L_9ScaleType4KindE0ELNS_15FloatRoundStyleE2ESK_EENS1_15EpilogueDefaultEEEEEvvEEEEvNT_6ParamsE,"a",@progbits
	.sectionflags	@""
	.align	4
.nv.constant0._ZN7cutlass13device_kernelINS_4gemm6kernel13GemmUniversalIN4cute5tupleIJiiiiEEENS1_10collective13CollectiveMmaINS1_34MainloopSm90TmaGmmaWarpSpecializedILi2ENS5_IJNS4_1CILi2EEENSA_ILi1EEESC_EEENS1_35KernelTmaWarpSpecializedCooperativeEEENS5_IJNSA_ILi192EEENSA_ILi512EEENSA_ILi64EEEEEENS_6half_tENS5_IJlSC_lEEESK_SL_NS4_8TiledMMAINS4_8MMA_AtomIJNS4_4SM904GMMA26MMA_64x256x16_F32F16F16_SSILNSP_5MajorE0ELSR_0ELNSP_7ScaleInE1ELSS_1EEEEEENS4_6LayoutISD_NS5_IJSC_NSA_ILi0EEESW_EEEEENS5_IJNS4_10UnderscoreESZ_SZ_EEEEENS4_13SM90_TMA_LOADENS4_14ComposedLayoutINS4_7SwizzleILi3ELi4ELi3EEENS4_18smem_ptr_flag_bitsILi16EEENSV_INS5_IJNSA_ILi8EEESI_EEENS5_IJSI_SC_EEEEEEEvNS4_8identityENS4_23SM90_TMA_LOAD_MULTICASTES1C_vS1D_EENS_8epilogue10collective6detail29Sm90TmaWarpSpecializedAdapterINS1H_15DefaultEpilogueISK_SL_SL_NS1G_6thread17LinearCombinationISK_Li1EffLNS1L_9ScaleType4KindE0ELNS_15FloatRoundStyleE2ESK_EENS1_15EpilogueDefaultEEEEEvvEEEEvNT_6ParamsE:
	.zero		1664


//--------------------- SYMBOLS --------------------------

	.type		.nv.reservedSmem.offset0,@object
	.size		.nv.reservedSmem.offset0,0x4
	.type		__assertfail,@function
